	.headerflags	@"EF_CUDA_TEXMODE_UNIFIED EF_CUDA_64BIT_ADDRESS EF_CUDA_ACCELERATORS EF_CUDA_SM90 EF_CUDA_VIRTUAL_SM(EF_CUDA_SM90)"
	.elftype	@"ET_EXEC"


//--------------------- .nv.info                  --------------------------
	.section	.nv.info,"",@"SHT_CUDA_INFO"
	.align	4


	//----- nvinfo : EIATTR_REGCOUNT
	.align		4
        /*0000*/ 	.byte	0x04, 0x2f
        /*0002*/ 	.short	(.L_1 - .L_0)
	.align		4
.L_0:
        /*0004*/ 	.word	index@(_fwd_kernel)
        /*0008*/ 	.word	0x000000ff


	//----- nvinfo : EIATTR_MIN_STACK_SIZE
	.align		4
.L_1:
        /*000c*/ 	.byte	0x04, 0x12
        /*000e*/ 	.short	(.L_3 - .L_2)
	.align		4
.L_2:
        /*0010*/ 	.word	index@(_fwd_kernel)
        /*0014*/ 	.word	0x00000140


	//----- nvinfo : EIATTR_FRAME_SIZE
	.align		4
.L_3:
        /*0018*/ 	.byte	0x04, 0x11
        /*001a*/ 	.short	(.L_5 - .L_4)
	.align		4
.L_4:
        /*001c*/ 	.word	index@(_fwd_kernel)
        /*0020*/ 	.word	0x00000140


	//----- nvinfo : EIATTR_MIN_STACK_SIZE
	.align		4
.L_5:
        /*0024*/ 	.byte	0x04, 0x12
        /*0026*/ 	.short	(.L_7 - .L_6)
	.align		4
.L_6:
        /*0028*/ 	.word	index@(_fwd_kernel)
        /*002c*/ 	.word	0x00000140
.L_7:


//--------------------- .nv.info._fwd_kernel      --------------------------
	.section	.nv.info._fwd_kernel,"",@"SHT_CUDA_INFO"
	.sectionflags	@""
	.align	4


	//----- nvinfo : EIATTR_CUDA_API_VERSION
	.align		4
        /*0000*/ 	.byte	0x04, 0x37
        /*0002*/ 	.short	(.L_9 - .L_8)
.L_8:
        /*0004*/ 	.word	0x0000007c


	//----- nvinfo : EIATTR_KPARAM_INFO
	.align		4
.L_9:
        /*0008*/ 	.byte	0x04, 0x17
        /*000a*/ 	.short	(.L_11 - .L_10)
.L_10:
        /*000c*/ 	.word	0x00000000
        /*0010*/ 	.short	0x0019
        /*0012*/ 	.short	0x0094
        /*0014*/ 	.byte	0x00, 0xf0, 0x11, 0x00


	//----- nvinfo : EIATTR_KPARAM_INFO
	.align		4
.L_11:
        /*0018*/ 	.byte	0x04, 0x17
        /*001a*/ 	.short	(.L_13 - .L_12)
.L_12:
        /*001c*/ 	.word	0x00000000
        /*0020*/ 	.short	0x0018
        /*0022*/ 	.short	0x0090
        /*0024*/ 	.byte	0x00, 0xf0, 0x11, 0x00


	//----- nvinfo : EIATTR_KPARAM_INFO
	.align		4
.L_13:
        /*0028*/ 	.byte	0x04, 0x17
        /*002a*/ 	.short	(.L_15 - .L_14)
.L_14:
        /*002c*/ 	.word	0x00000000
        /*0030*/ 	.short	0x0017
        /*0032*/ 	.short	0x008c
        /*0034*/ 	.byte	0x00, 0xf0, 0x11, 0x00


	//----- nvinfo : EIATTR_KPARAM_INFO
	.align		4
.L_15:
        /*0038*/ 	.byte	0x04, 0x17
        /*003a*/ 	.short	(.L_17 - .L_16)
.L_16:
        /*003c*/ 	.word	0x00000000
        /*0040*/ 	.short	0x0016
        /*0042*/ 	.short	0x0088
        /*0044*/ 	.byte	0x00, 0xf0, 0x11, 0x00


	//----- nvinfo : EIATTR_KPARAM_INFO
	.align		4
.L_17:
        /*0048*/ 	.byte	0x04, 0x17
        /*004a*/ 	.short	(.L_19 - .L_18)
.L_18:
        /*004c*/ 	.word	0x00000000
        /*0050*/ 	.short	0x0015
        /*0052*/ 	.short	0x0084
        /*0054*/ 	.byte	0x00, 0xf0, 0x11, 0x00


	//----- nvinfo : EIATTR_KPARAM_INFO
	.align		4
.L_19:
        /*0058*/ 	.byte	0x04, 0x17
        /*005a*/ 	.short	(.L_21 - .L_20)
.L_20:
        /*005c*/ 	.word	0x00000000
        /*0060*/ 	.short	0x0014
        /*0062*/ 	.short	0x0080
        /*0064*/ 	.byte	0x00, 0xf0, 0x11, 0x00


	//----- nvinfo : EIATTR_KPARAM_INFO
	.align		4
.L_21:
        /*0068*/ 	.byte	0x04, 0x17
        /*006a*/ 	.short	(.L_23 - .L_22)
.L_22:
        /*006c*/ 	.word	0x00000000
        /*0070*/ 	.short	0x0013
        /*0072*/ 	.short	0x007c
        /*0074*/ 	.byte	0x00, 0xf0, 0x11, 0x00


	//----- nvinfo : EIATTR_KPARAM_INFO
	.align		4
.L_23:
        /*0078*/ 	.byte	0x04, 0x17
        /*007a*/ 	.short	(.L_25 - .L_24)
.L_24:
        /*007c*/ 	.word	0x00000000
        /*0080*/ 	.short	0x0012
        /*0082*/ 	.short	0x0078
        /*0084*/ 	.byte	0x00, 0xf0, 0x11, 0x00


	//----- nvinfo : EIATTR_KPARAM_INFO
	.align		4
.L_25:
        /*0088*/ 	.byte	0x04, 0x17
        /*008a*/ 	.short	(.L_27 - .L_26)
.L_26:
        /*008c*/ 	.word	0x00000000
        /*0090*/ 	.short	0x0011
        /*0092*/ 	.short	0x0074
        /*0094*/ 	.byte	0x00, 0xf0, 0x11, 0x00


	//----- nvinfo : EIATTR_KPARAM_INFO
	.align		4
.L_27:
        /*0098*/ 	.byte	0x04, 0x17
        /*009a*/ 	.short	(.L_29 - .L_28)
.L_28:
        /*009c*/ 	.word	0x00000000
        /*00a0*/ 	.short	0x0010
        /*00a2*/ 	.short	0x0070
        /*00a4*/ 	.byte	0x00, 0xf0, 0x11, 0x00


	//----- nvinfo : EIATTR_KPARAM_INFO
	.align		4
.L_29:
        /*00a8*/ 	.byte	0x04, 0x17
        /*00aa*/ 	.short	(.L_31 - .L_30)
.L_30:
        /*00ac*/ 	.word	0x00000000
        /*00b0*/ 	.short	0x000f
        /*00b2*/ 	.short	0x006c
        /*00b4*/ 	.byte	0x00, 0xf0, 0x11, 0x00


	//----- nvinfo : EIATTR_KPARAM_INFO
	.align		4
.L_31:
        /*00b8*/ 	.byte	0x04, 0x17
        /*00ba*/ 	.short	(.L_33 - .L_32)
.L_32:
        /*00bc*/ 	.word	0x00000000
        /*00c0*/ 	.short	0x000e
        /*00c2*/ 	.short	0x0068
        /*00c4*/ 	.byte	0x00, 0xf0, 0x11, 0x00


	//----- nvinfo : EIATTR_KPARAM_INFO
	.align		4
.L_33:
        /*00c8*/ 	.byte	0x04, 0x17
        /*00ca*/ 	.short	(.L_35 - .L_34)
.L_34:
        /*00cc*/ 	.word	0x00000000
        /*00d0*/ 	.short	0x000d
        /*00d2*/ 	.short	0x0064
        /*00d4*/ 	.byte	0x00, 0xf0, 0x11, 0x00


	//----- nvinfo : EIATTR_KPARAM_INFO
	.align		4
.L_35:
        /*00d8*/ 	.byte	0x04, 0x17
        /*00da*/ 	.short	(.L_37 - .L_36)
.L_36:
        /*00dc*/ 	.word	0x00000000
        /*00e0*/ 	.short	0x000c
        /*00e2*/ 	.short	0x0060
        /*00e4*/ 	.byte	0x00, 0xf0, 0x11, 0x00


	//----- nvinfo : EIATTR_KPARAM_INFO
	.align		4
.L_37:
        /*00e8*/ 	.byte	0x04, 0x17
        /*00ea*/ 	.short	(.L_39 - .L_38)
.L_38:
        /*00ec*/ 	.word	0x00000000
        /*00f0*/ 	.short	0x000b
        /*00f2*/ 	.short	0x0058
        /*00f4*/ 	.byte	0x00, 0xf4, 0x21, 0x00


	//----- nvinfo : EIATTR_KPARAM_INFO
	.align		4
.L_39:
        /*00f8*/ 	.byte	0x04, 0x17
        /*00fa*/ 	.short	(.L_41 - .L_40)
.L_40:
        /*00fc*/ 	.word	0x00000000
        /*0100*/ 	.short	0x000a
        /*0102*/ 	.short	0x0050
        /*0104*/ 	.byte	0x00, 0xf4, 0x21, 0x00


	//----- nvinfo : EIATTR_KPARAM_INFO
	.align		4
.L_41:
        /*0108*/ 	.byte	0x04, 0x17
        /*010a*/ 	.short	(.L_43 - .L_42)
.L_42:
        /*010c*/ 	.word	0x00000000
        /*0110*/ 	.short	0x0009
        /*0112*/ 	.short	0x0048
        /*0114*/ 	.byte	0x00, 0xf4, 0x21, 0x00


	//----- nvinfo : EIATTR_KPARAM_INFO
	.align		4
.L_43:
        /*0118*/ 	.byte	0x04, 0x17
        /*011a*/ 	.short	(.L_45 - .L_44)
.L_44:
        /*011c*/ 	.word	0x00000000
        /*0120*/ 	.short	0x0008
        /*0122*/ 	.short	0x0040
        /*0124*/ 	.byte	0x00, 0xf4, 0x21, 0x00


	//----- nvinfo : EIATTR_KPARAM_INFO
	.align		4
.L_45:
        /*0128*/ 	.byte	0x04, 0x17
        /*012a*/ 	.short	(.L_47 - .L_46)
.L_46:
        /*012c*/ 	.word	0x00000000
        /*0130*/ 	.short	0x0007
        /*0132*/ 	.short	0x0038
        /*0134*/ 	.byte	0x00, 0xf4, 0x21, 0x00


	//----- nvinfo : EIATTR_KPARAM_INFO
	.align		4
.L_47:
        /*0138*/ 	.byte	0x04, 0x17
        /*013a*/ 	.short	(.L_49 - .L_48)
.L_48:
        /*013c*/ 	.word	0x00000000
        /*0140*/ 	.short	0x0006
        /*0142*/ 	.short	0x0030
        /*0144*/ 	.byte	0x00, 0xf0, 0x11, 0x00


	//----- nvinfo : EIATTR_KPARAM_INFO
	.align		4
.L_49:
        /*0148*/ 	.byte	0x04, 0x17
        /*014a*/ 	.short	(.L_51 - .L_50)
.L_50:
        /*014c*/ 	.word	0x00000000
        /*0150*/ 	.short	0x0005
        /*0152*/ 	.short	0x0028
        /*0154*/ 	.byte	0x00, 0xf4, 0x21, 0x00


	//----- nvinfo : EIATTR_KPARAM_INFO
	.align		4
.L_51:
        /*0158*/ 	.byte	0x04, 0x17
        /*015a*/ 	.short	(.L_53 - .L_52)
.L_52:
        /*015c*/ 	.word	0x00000000
        /*0160*/ 	.short	0x0004
        /*0162*/ 	.short	0x0020
        /*0164*/ 	.byte	0x00, 0xf4, 0x21, 0x00


	//----- nvinfo : EIATTR_KPARAM_INFO
	.align		4
.L_53:
        /*0168*/ 	.byte	0x04, 0x17
        /*016a*/ 	.short	(.L_55 - .L_54)
.L_54:
        /*016c*/ 	.word	0x00000000
        /*0170*/ 	.short	0x0003
        /*0172*/ 	.short	0x0018
        /*0174*/ 	.byte	0x00, 0xf4, 0x21, 0x00


	//----- nvinfo : EIATTR_KPARAM_INFO
	.align		4
.L_55:
        /*0178*/ 	.byte	0x04, 0x17
        /*017a*/ 	.short	(.L_57 - .L_56)
.L_56:
        /*017c*/ 	.word	0x00000000
        /*0180*/ 	.short	0x0002
        /*0182*/ 	.short	0x0010
        /*0184*/ 	.byte	0x00, 0xf4, 0x21, 0x00


	//----- nvinfo : EIATTR_KPARAM_INFO
	.align		4
.L_57:
        /*0188*/ 	.byte	0x04, 0x17
        /*018a*/ 	.short	(.L_59 - .L_58)
.L_58:
        /*018c*/ 	.word	0x00000000
        /*0190*/ 	.short	0x0001
        /*0192*/ 	.short	0x0008
        /*0194*/ 	.byte	0x00, 0xf4, 0x21, 0x00


	//----- nvinfo : EIATTR_KPARAM_INFO
	.align		4
.L_59:
        /*0198*/ 	.byte	0x04, 0x17
        /*019a*/ 	.short	(.L_61 - .L_60)
.L_60:
        /*019c*/ 	.word	0x00000000
        /*01a0*/ 	.short	0x0000
        /*01a2*/ 	.short	0x0000
        /*01a4*/ 	.byte	0x00, 0xf4, 0x21, 0x00


	//----- nvinfo : EIATTR_SPARSE_MMA_MASK
	.align		4
.L_61:
        /*01a8*/ 	.byte	0x03, 0x50
        /*01aa*/ 	.short	0x0000


	//----- nvinfo : EIATTR_MAXREG_COUNT
	.align		4
        /*01ac*/ 	.byte	0x03, 0x1b
        /*01ae*/ 	.short	0x00ff


	//----- nvinfo : EIATTR_COOP_GROUP_MASK_REGIDS
	.align		4
        /*01b0*/ 	.byte	0x04, 0x29
        /*01b2*/ 	.short	(.L_63 - .L_62)


	//   ....[0]....
.L_62:
        /*01b4*/ 	.word	0xffffffff


	//   ....[1]....
        /*01b8*/ 	.word	0xffffffff


	//   ....[2]....
        /*01bc*/ 	.word	0xffffffff


	//   ....[3]....
        /*01c0*/ 	.word	0xffffffff


	//   ....[4]....
        /*01c4*/ 	.word	0xffffffff


	//   ....[5]....
        /*01c8*/ 	.word	0xffffffff


	//   ....[6]....
        /*01cc*/ 	.word	0xffffffff


	//   ....[7]....
        /*01d0*/ 	.word	0xffffffff


	//   ....[8]....
        /*01d4*/ 	.word	0xffffffff


	//   ....[9]....
        /*01d8*/ 	.word	0xffffffff


	//   ....[10]....
        /*01dc*/ 	.word	0xffffffff


	//   ....[11]....
        /*01e0*/ 	.word	0xffffffff


	//   ....[12]....
        /*01e4*/ 	.word	0xffffffff


	//   ....[13]....
        /*01e8*/ 	.word	0xffffffff


	//   ....[14]....
        /*01ec*/ 	.word	0xffffffff


	//   ....[15]....
        /*01f0*/ 	.word	0xffffffff


	//   ....[16]....
        /*01f4*/ 	.word	0xffffffff


	//   ....[17]....
        /*01f8*/ 	.word	0xffffffff


	//   ....[18]....
        /*01fc*/ 	.word	0xffffffff


	//   ....[19]....
        /*0200*/ 	.word	0xffffffff


	//   ....[20]....
        /*0204*/ 	.word	0xffffffff


	//   ....[21]....
        /*0208*/ 	.word	0xffffffff


	//   ....[22]....
        /*020c*/ 	.word	0xffffffff


	//   ....[23]....
        /*0210*/ 	.word	0xffffffff


	//   ....[24]....
        /*0214*/ 	.word	0xffffffff


	//   ....[25]....
        /*0218*/ 	.word	0xffffffff


	//   ....[26]....
        /*021c*/ 	.word	0xffffffff


	//   ....[27]....
        /*0220*/ 	.word	0xffffffff


	//   ....[28]....
        /*0224*/ 	.word	0xffffffff


	//   ....[29]....
        /*0228*/ 	.word	0xffffffff


	//   ....[30]....
        /*022c*/ 	.word	0xffffffff


	//   ....[31]....
        /*0230*/ 	.word	0xffffffff


	//   ....[32]....
        /*0234*/ 	.word	0xffffffff


	//   ....[33]....
        /*0238*/ 	.word	0xffffffff


	//   ....[34]....
        /*023c*/ 	.word	0xffffffff


	//   ....[35]....
        /*0240*/ 	.word	0xffffffff


	//   ....[36]....
        /*0244*/ 	.word	0xffffffff


	//   ....[37]....
        /*0248*/ 	.word	0xffffffff


	//   ....[38]....
        /*024c*/ 	.word	0xffffffff


	//   ....[39]....
        /*0250*/ 	.word	0xffffffff


	//   ....[40]....
        /*0254*/ 	.word	0xffffffff


	//   ....[41]....
        /*0258*/ 	.word	0xffffffff


	//   ....[42]....
        /*025c*/ 	.word	0xffffffff


	//   ....[43]....
        /*0260*/ 	.word	0xffffffff


	//   ....[44]....
        /*0264*/ 	.word	0xffffffff


	//   ....[45]....
        /*0268*/ 	.word	0xffffffff


	//   ....[46]....
        /*026c*/ 	.word	0xffffffff


	//   ....[47]....
        /*0270*/ 	.word	0xffffffff


	//   ....[48]....
        /*0274*/ 	.word	0xffffffff


	//   ....[49]....
        /*0278*/ 	.word	0xffffffff


	//   ....[50]....
        /*027c*/ 	.word	0xffffffff


	//   ....[51]....
        /*0280*/ 	.word	0xffffffff


	//   ....[52]....
        /*0284*/ 	.word	0xffffffff


	//   ....[53]....
        /*0288*/ 	.word	0xffffffff


	//   ....[54]....
        /*028c*/ 	.word	0xffffffff


	//   ....[55]....
        /*0290*/ 	.word	0xffffffff


	//   ....[56]....
        /*0294*/ 	.word	0xffffffff


	//   ....[57]....
        /*0298*/ 	.word	0xffffffff


	//   ....[58]....
        /*029c*/ 	.word	0xffffffff


	//   ....[59]....
        /*02a0*/ 	.word	0xffffffff


	//   ....[60]....
        /*02a4*/ 	.word	0xffffffff


	//   ....[61]....
        /*02a8*/ 	.word	0xffffffff


	//   ....[62]....
        /*02ac*/ 	.word	0xffffffff


	//   ....[63]....
        /*02b0*/ 	.word	0xffffffff


	//   ....[64]....
        /*02b4*/ 	.word	0xffffffff


	//   ....[65]....
        /*02b8*/ 	.word	0xffffffff


	//   ....[66]....
        /*02bc*/ 	.word	0xffffffff


	//   ....[67]....
        /*02c0*/ 	.word	0xffffffff


	//   ....[68]....
        /*02c4*/ 	.word	0xffffffff


	//   ....[69]....
        /*02c8*/ 	.word	0xffffffff


	//   ....[70]....
        /*02cc*/ 	.word	0xffffffff


	//   ....[71]....
        /*02d0*/ 	.word	0xffffffff


	//   ....[72]....
        /*02d4*/ 	.word	0xffffffff


	//   ....[73]....
        /*02d8*/ 	.word	0xffffffff


	//   ....[74]....
        /*02dc*/ 	.word	0xffffffff


	//   ....[75]....
        /*02e0*/ 	.word	0xffffffff


	//   ....[76]....
        /*02e4*/ 	.word	0xffffffff


	//   ....[77]....
        /*02e8*/ 	.word	0xffffffff


	//   ....[78]....
        /*02ec*/ 	.word	0xffffffff


	//   ....[79]....
        /*02f0*/ 	.word	0xffffffff


	//   ....[80]....
        /*02f4*/ 	.word	0xffffffff


	//   ....[81]....
        /*02f8*/ 	.word	0xffffffff


	//   ....[82]....
        /*02fc*/ 	.word	0xffffffff


	//   ....[83]....
        /*0300*/ 	.word	0xffffffff


	//   ....[84]....
        /*0304*/ 	.word	0xffffffff


	//   ....[85]....
        /*0308*/ 	.word	0xffffffff


	//   ....[86]....
        /*030c*/ 	.word	0xffffffff


	//   ....[87]....
        /*0310*/ 	.word	0xffffffff


	//   ....[88]....
        /*0314*/ 	.word	0xffffffff


	//   ....[89]....
        /*0318*/ 	.word	0xffffffff


	//   ....[90]....
        /*031c*/ 	.word	0xffffffff


	//   ....[91]....
        /*0320*/ 	.word	0xffffffff


	//   ....[92]....
        /*0324*/ 	.word	0xffffffff


	//   ....[93]....
        /*0328*/ 	.word	0xffffffff


	//   ....[94]....
        /*032c*/ 	.word	0xffffffff


	//   ....[95]....
        /*0330*/ 	.word	0xffffffff


	//   ....[96]....
        /*0334*/ 	.word	0xffffffff


	//   ....[97]....
        /*0338*/ 	.word	0xffffffff


	//   ....[98]....
        /*033c*/ 	.word	0xffffffff


	//   ....[99]....
        /*0340*/ 	.word	0xffffffff


	//   ....[100]....
        /*0344*/ 	.word	0xffffffff


	//   ....[101]....
        /*0348*/ 	.word	0xffffffff


	//----- nvinfo : EIATTR_COOP_GROUP_INSTR_OFFSETS
	.align		4
.L_63:
        /*034c*/ 	.byte	0x04, 0x28
        /*034e*/ 	.short	(.L_65 - .L_64)


	//   ....[0]....
.L_64:
        /*0350*/ 	.word	0x00002a50


	//   ....[1]....
        /*0354*/ 	.word	0x000030d0


	//   ....[2]....
        /*0358*/ 	.word	0x00003100


	//   ....[3]....
        /*035c*/ 	.word	0x00003230


	//   ....[4]....
        /*0360*/ 	.word	0x00003290


	//   ....[5]....
        /*0364*/ 	.word	0x00003490


	//   ....[6]....
        /*0368*/ 	.word	0x000034f0


	//   ....[7]....
        /*036c*/ 	.word	0x00003690


	//   ....[8]....
        /*0370*/ 	.word	0x00003780


	//   ....[9]....
        /*0374*/ 	.word	0x00003c40


	//   ....[10]....
        /*0378*/ 	.word	0x000040e0


	//   ....[11]....
        /*037c*/ 	.word	0x000040f0


	//   ....[12]....
        /*0380*/ 	.word	0x00004100


	//   ....[13]....
        /*0384*/ 	.word	0x00004350


	//   ....[14]....
        /*0388*/ 	.word	0x00004370


	//   ....[15]....
        /*038c*/ 	.word	0x000043f0


	//   ....[16]....
        /*0390*/ 	.word	0x000045b0


	//   ....[17]....
        /*0394*/ 	.word	0x00005140


	//   ....[18]....
        /*0398*/ 	.word	0x000056e0


	//   ....[19]....
        /*039c*/ 	.word	0x00005700


	//   ....[20]....
        /*03a0*/ 	.word	0x000058c0


	//   ....[21]....
        /*03a4*/ 	.word	0x000058e0


	//   ....[22]....
        /*03a8*/ 	.word	0x00005b00


	//   ....[23]....
        /*03ac*/ 	.word	0x00005b50


	//   ....[24]....
        /*03b0*/ 	.word	0x00005d80


	//   ....[25]....
        /*03b4*/ 	.word	0x00005da0


	//   ....[26]....
        /*03b8*/ 	.word	0x000062d0


	//   ....[27]....
        /*03bc*/ 	.word	0x00006450


	//   ....[28]....
        /*03c0*/ 	.word	0x000064e0


	//   ....[29]....
        /*03c4*/ 	.word	0x000065f0


	//   ....[30]....
        /*03c8*/ 	.word	0x00006790


	//   ....[31]....
        /*03cc*/ 	.word	0x000067d0


	//   ....[32]....
        /*03d0*/ 	.word	0x00006930


	//   ....[33]....
        /*03d4*/ 	.word	0x00006970


	//   ....[34]....
        /*03d8*/ 	.word	0x00007640


	//   ....[35]....
        /*03dc*/ 	.word	0x00007d80


	//   ....[36]....
        /*03e0*/ 	.word	0x00007da0


	//   ....[37]....
        /*03e4*/ 	.word	0x00007dc0


	//   ....[38]....
        /*03e8*/ 	.word	0x00007e60


	//   ....[39]....
        /*03ec*/ 	.word	0x00007eb0


	//   ....[40]....
        /*03f0*/ 	.word	0x00007f70


	//   ....[41]....
        /*03f4*/ 	.word	0x00007f90


	//   ....[42]....
        /*03f8*/ 	.word	0x00007fb0


	//   ....[43]....
        /*03fc*/ 	.word	0x00008590


	//   ....[44]....
        /*0400*/ 	.word	0x000085d0


	//   ....[45]....
        /*0404*/ 	.word	0x00008600


	//   ....[46]....
        /*0408*/ 	.word	0x00008810


	//   ....[47]....
        /*040c*/ 	.word	0x00008a70


	//   ....[48]....
        /*0410*/ 	.word	0x00008b10


	//   ....[49]....
        /*0414*/ 	.word	0x00008b30


	//   ....[50]....
        /*0418*/ 	.word	0x00008b40


	//   ....[51]....
        /*041c*/ 	.word	0x00009bd0


	//   ....[52]....
        /*0420*/ 	.word	0x0000a260


	//   ....[53]....
        /*0424*/ 	.word	0x0000a280


	//   ....[54]....
        /*0428*/ 	.word	0x0000a2a0


	//   ....[55]....
        /*042c*/ 	.word	0x0000a340


	//   ....[56]....
        /*0430*/ 	.word	0x0000a360


	//   ....[57]....
        /*0434*/ 	.word	0x0000a3c0


	//   ....[58]....
        /*0438*/ 	.word	0x0000a620


	//   ....[59]....
        /*043c*/ 	.word	0x0000a690


	//   ....[60]....
        /*0440*/ 	.word	0x0000a800


	//   ....[61]....
        /*0444*/ 	.word	0x0000a880


	//   ....[62]....
        /*0448*/ 	.word	0x0000a900


	//   ....[63]....
        /*044c*/ 	.word	0x0000a960


	//   ....[64]....
        /*0450*/ 	.word	0x0000ab00


	//   ....[65]....
        /*0454*/ 	.word	0x0000ab80


	//   ....[66]....
        /*0458*/ 	.word	0x0000ac30


	//   ....[67]....
        /*045c*/ 	.word	0x0000ac90


	//   ....[68]....
        /*0460*/ 	.word	0x0000c7b0


	//   ....[69]....
        /*0464*/ 	.word	0x0000ce50


	//   ....[70]....
        /*0468*/ 	.word	0x0000ce80


	//   ....[71]....
        /*046c*/ 	.word	0x0000cf80


	//   ....[72]....
        /*0470*/ 	.word	0x0000cff0


	//   ....[73]....
        /*0474*/ 	.word	0x0000d1b0


	//   ....[74]....
        /*0478*/ 	.word	0x0000d320


	//   ....[75]....
        /*047c*/ 	.word	0x0000d460


	//   ....[76]....
        /*0480*/ 	.word	0x0000d4b0


	//   ....[77]....
        /*0484*/ 	.word	0x0000d820


	//   ....[78]....
        /*0488*/ 	.word	0x0000d840


	//   ....[79]....
        /*048c*/ 	.word	0x0000d990


	//   ....[80]....
        /*0490*/ 	.word	0x0000d9a0


	//   ....[81]....
        /*0494*/ 	.word	0x0000da40


	//   ....[82]....
        /*0498*/ 	.word	0x0000df30


	//   ....[83]....
        /*049c*/ 	.word	0x0000e150


	//   ....[84]....
        /*04a0*/ 	.word	0x0000e190


	//   ....[85]....
        /*04a4*/ 	.word	0x00010320


	//   ....[86]....
        /*04a8*/ 	.word	0x00012b80


	//   ....[87]....
        /*04ac*/ 	.word	0x00012ba0


	//   ....[88]....
        /*04b0*/ 	.word	0x00012ce0


	//   ....[89]....
        /*04b4*/ 	.word	0x00012d20


	//   ....[90]....
        /*04b8*/ 	.word	0x00012ee0


	//   ....[91]....
        /*04bc*/ 	.word	0x00012f00


	//   ....[92]....
        /*04c0*/ 	.word	0x000130a0


	//   ....[93]....
        /*04c4*/ 	.word	0x000130c0


	//   ....[94]....
        /*04c8*/ 	.word	0x00016330


	//   ....[95]....
        /*04cc*/ 	.word	0x00016340


	//   ....[96]....
        /*04d0*/ 	.word	0x00016350


	//   ....[97]....
        /*04d4*/ 	.word	0x00016360


	//   ....[98]....
        /*04d8*/ 	.word	0x000163c0


	//   ....[99]....
        /*04dc*/ 	.word	0x000163e0


	//   ....[100]....
        /*04e0*/ 	.word	0x00016400


	//   ....[101]....
        /*04e4*/ 	.word	0x00016410


	//----- nvinfo : EIATTR_EXIT_INSTR_OFFSETS
	.align		4
.L_65:
        /*04e8*/ 	.byte	0x04, 0x1c
        /*04ea*/ 	.short	(.L_67 - .L_66)


	//   ....[0]....
.L_66:
        /*04ec*/ 	.word	0x00019c40


	//   ....[1]....
        /*04f0*/ 	.word	0x00019ca0


	//----- nvinfo : EIATTR_REQNTID
	.align		4
.L_67:
        /*04f4*/ 	.byte	0x04, 0x10
        /*04f6*/ 	.short	(.L_69 - .L_68)
.L_68:
        /*04f8*/ 	.word	0x00000080
        /*04fc*/ 	.word	0x00000001
        /*0500*/ 	.word	0x00000001


	//----- nvinfo : EIATTR_CBANK_PARAM_SIZE
	.align		4
.L_69:
        /*0504*/ 	.byte	0x03, 0x19
        /*0506*/ 	.short	0x0098


	//----- nvinfo : EIATTR_PARAM_CBANK
	.align		4
        /*0508*/ 	.byte	0x04, 0x0a
        /*050a*/ 	.short	(.L_71 - .L_70)
	.align		4
.L_70:
        /*050c*/ 	.word	index@(.nv.constant0._fwd_kernel)
        /*0510*/ 	.short	0x0210
        /*0512*/ 	.short	0x0098


	//----- nvinfo : EIATTR_SW_WAR
	.align		4
.L_71:
        /*0514*/ 	.byte	0x04, 0x36
        /*0516*/ 	.short	(.L_73 - .L_72)
.L_72:
        /*0518*/ 	.word	0x00000008
.L_73:


//--------------------- .nv.callgraph             --------------------------
	.section	.nv.callgraph,"",@"SHT_CUDA_CALLGRAPH"
	.align	4
	.sectionentsize	8
	.align		4
        /*0000*/ 	.word	0x00000000
	.align		4
        /*0004*/ 	.word	0xffffffff
	.align		4
        /*0008*/ 	.word	0x00000000
	.align		4
        /*000c*/ 	.word	0xfffffffe
	.align		4
        /*0010*/ 	.word	0x00000000
	.align		4
        /*0014*/ 	.word	0xfffffffd
	.align		4
        /*0018*/ 	.word	0x00000000
	.align		4
        /*001c*/ 	.word	0xfffffffc


//--------------------- .text._fwd_kernel         --------------------------
	.section	.text._fwd_kernel,"ax",@progbits
	.sectionflags	@"SHF_BARRIERS=1"
	.align	128
        .global         _fwd_kernel
        .type           _fwd_kernel,@function
        .size           _fwd_kernel,(.L_x_27 - _fwd_kernel)
        .other          _fwd_kernel,@"STO_CUDA_ENTRY STV_DEFAULT"
_fwd_kernel:
.text._fwd_kernel:
[----:B------:R-:W0:Y:S08]  /*0000*/  LDC R1, c[0x0][0x28] ;  /* 0x00000a00ff017b82 */ /* 0x000e300000000800 */
[----:B------:R-:W1:Y:S01]  /*0010*/  S2UR UR10, SR_CTAID.X ;  /* 0x00000000000a79c3 */ /* 0x000e620000002500 */
[----:B------:R-:W-:Y:S01]  /*0020*/  ULDC.64 UR4, c[0x0][0x258] ;  /* 0x0000960000047ab9 */ /* 0x000fe20000000a00 */
[----:B------:R-:W-:Y:S01]  /*0030*/  ULDC.64 UR8, c[0x0][0x208] ;  /* 0x0000820000087ab9 */ /* 0x000fe20000000a00 */
[----:B------:R-:W2:Y:S01]  /*0040*/  S2R R3, SR_TID.X ;  /* 0x0000000000037919 */ /* 0x000ea20000002100 */
[----:B0-----:R-:W-:-:S02]  /*0050*/  IADD3 R1, R1, -0x140, RZ ;  /* 0xfffffec001017810 */ /* 0x001fc40007ffe0ff */
[----:B------:R-:W-:Y:S02]  /*0060*/  LOP3.LUT R12, R12, 0xfffbffff, RZ, 0xc0, !PT ;  /* 0xfffbffff0c0c7812 */ /* 0x000fe400078ec0ff */
[----:B------:R-:W-:Y:S08]  /*0070*/  S2UR UR7, SR_CTAID.Y ;  /* 0x00000000000779c3 */ /* 0x000ff00000002600 */
[----:B------:R-:W0:Y:S01]  /*0080*/  LDC.64 R10, c[0x0][0x270] ;  /* 0x00009c00ff0a7b82 */ /* 0x000e220000000a00 */
[----:B-1----:R-:W-:-:S07]  /*0090*/  UIMAD.WIDE UR4, UR10, 0x4, UR4 ;  /* 0x000000040a0478a5 */ /* 0x002fce000f8e0204 */
[----:B------:R-:W1:Y:S01]  /*00a0*/  LDC.64 R76, c[0x0][0x210] ;  /* 0x00008400ff4c7b82 */ /* 0x000e620000000a00 */
[----:B------:R-:W-:Y:S01]  /*00b0*/  IMAD.U32 R4, RZ, RZ, UR4 ;  /* 0x00000004ff047e24 */ /* 0x000fe2000f8e00ff */
[----:B------:R-:W-:Y:S02]  /*00c0*/  MOV R5, UR5 ;  /* 0x0000000500057c02 */ /* 0x000fe40008000f00 */
[----:B------:R-:W-:Y:S02]  /*00d0*/  CS2R R36, SRZ ;  /* 0x0000000000247805 */ /* 0x000fe4000001ff00 */
[----:B------:R-:W-:Y:S02]  /*00e0*/  CS2R R38, SRZ ;  /* 0x0000000000267805 */ /* 0x000fe4000001ff00 */
[----:B------:R-:W-:Y:S02]  /*00f0*/  CS2R R24, SRZ ;  /* 0x0000000000187805 */ /* 0x000fe4000001ff00 */
[----:B------:R-:W-:Y:S01]  /*0100*/  CS2R R26, SRZ ;  /* 0x00000000001a7805 */ /* 0x000fe2000001ff00 */
[----:B------:R-:W3:Y:S01]  /*0110*/  LDG.E R2, desc[UR8][R4.64] ;  /* 0x0000000804027981 */ /* 0x000ee2000c1e1900 */
[----:B------:R-:W-:-:S02]  /*0120*/  CS2R R32, SRZ ;  /* 0x0000000000207805 */ /* 0x000fc4000001ff00 */
[----:B------:R-:W-:Y:S02]  /*0130*/  CS2R R34, SRZ ;  /* 0x0000000000227805 */ /* 0x000fe4000001ff00 */
[----:B------:R-:W-:Y:S01]  /*0140*/  CS2R R28, SRZ ;  /* 0x00000000001c7805 */ /* 0x000fe2000001ff00 */
[----:B------:R4:W5:Y:S01]  /*0150*/  LDG.E R0, desc[UR8][R4.64+0x4] ;  /* 0x0000040804007981 */ /* 0x000962000c1e1900 */
[----:B------:R-:W0:Y:S01]  /*0160*/  S2UR UR4, SR_CTAID.Z ;  /* 0x00000000000479c3 */ /* 0x000e220000002700 */
[----:B--2---:R-:W-:Y:S01]  /*0170*/  SHF.R.U32.HI R239, RZ, 0x4, R3 ;  /* 0x00000004ffef7819 */ /* 0x004fe20000011603 */
[----:B------:R-:W-:-:S03]  /*0180*/  IMAD.SHL.U32 R176, R3, 0x8, RZ ;  /* 0x0000000803b07824 */ /* 0x000fc600078e00ff */
[----:B------:R-:W-:Y:S02]  /*0190*/  SGXT.U32 R239, R239, 0x3 ;  /* 0x00000003efef781a */ /* 0x000fe40000000000 */
[----:B------:R-:W-:Y:S01]  /*01a0*/  CS2R R30, SRZ ;  /* 0x00000000001e7805 */ /* 0x000fe2000001ff00 */
[----:B------:R-:W2:Y:S01]  /*01b0*/  LDC R233, c[0x0][0x294] ;  /* 0x0000a500ffe97b82 */ /* 0x000ea20000000800 */
[----:B0-----:R-:W-:-:S03]  /*01c0*/  USHF.L.U32 UR11, UR4, 0x7, URZ ;  /* 0x00000007040b7899 */ /* 0x001fc6000800063f */
[----:B------:R-:W-:-:S03]  /*01d0*/  ULDC.64 UR4, c[0x0][0x260] ;  /* 0x0000980000047ab9 */ /* 0x000fc60000000a00 */
[----:B----4-:R-:W-:Y:S01]  /*01e0*/  IMAD.U32 R4, RZ, RZ, UR11 ;  /* 0x0000000bff047e24 */ /* 0x010fe2000f8e00ff */
[----:B------:R-:W-:Y:S01]  /*01f0*/  MOV R8, UR11 ;  /* 0x0000000b00087c02 */ /* 0x000fe20008000f00 */
[----:B------:R-:W-:Y:S01]  /*0200*/  IMAD.U32 R6, RZ, RZ, UR11 ;  /* 0x0000000bff067e24 */ /* 0x000fe2000f8e00ff */
[----:B------:R-:W-:Y:S01]  /*0210*/  MOV R16, UR11 ;  /* 0x0000000b00107c02 */ /* 0x000fe20008000f00 */
[----:B------:R-:W-:Y:S01]  /*0220*/  IMAD.U32 R14, RZ, RZ, UR11 ;  /* 0x0000000bff0e7e24 */ /* 0x000fe2000f8e00ff */
[----:B------:R-:W-:Y:S01]  /*0230*/  LOP3.LUT R4, R4, 0x10, R239, 0xfe, !PT ;  /* 0x0000001004047812 */ /* 0x000fe200078efeef */
[----:B------:R-:W-:Y:S01]  /*0240*/  IMAD.U32 R54, RZ, RZ, UR11 ;  /* 0x0000000bff367e24 */ /* 0x000fe2000f8e00ff */
[----:B------:R-:W-:Y:S01]  /*0250*/  LOP3.LUT R6, R6, 0x20, R239, 0xfe, !PT ;  /* 0x0000002006067812 */ /* 0x000fe200078efeef */
[----:B------:R-:W-:Y:S01]  /*0260*/  IMAD.U32 R58, RZ, RZ, UR11 ;  /* 0x0000000bff3a7e24 */ /* 0x000fe2000f8e00ff */
[----:B------:R-:W-:Y:S01]  /*0270*/  LOP3.LUT R7, R8, 0x28, R239, 0xfe, !PT ;  /* 0x0000002808077812 */ /* 0x000fe200078efeef */
[----:B------:R-:W-:Y:S01]  /*0280*/  IMAD.U32 R62, RZ, RZ, UR11 ;  /* 0x0000000bff3e7e24 */ /* 0x000fe2000f8e00ff */
[----:B------:R-:W-:Y:S01]  /*0290*/  MOV R18, UR11 ;  /* 0x0000000b00127c02 */ /* 0x000fe20008000f00 */
[----:B------:R-:W-:Y:S01]  /*02a0*/  IMAD.U32 R70, RZ, RZ, UR11 ;  /* 0x0000000bff467e24 */ /* 0x000fe2000f8e00ff */
[----:B------:R-:W-:-:S02]  /*02b0*/  LOP3.LUT R8, R14, 0x30, R239, 0xfe, !PT ;  /* 0x000000300e087812 */ /* 0x000fc400078efeef */
[----:B------:R-:W-:Y:S02]  /*02c0*/  MOV R20, UR11 ;  /* 0x0000000b00147c02 */ /* 0x000fe40008000f00 */
[----:B------:R-:W-:Y:S02]  /*02d0*/  LOP3.LUT R13, R16, 0x38, R239, 0xfe, !PT ;  /* 0x00000038100d7812 */ /* 0x000fe400078efeef */
[----:B------:R-:W-:Y:S02]  /*02e0*/  LOP3.LUT R54, R54, 0x40, R239, 0xfe, !PT ;  /* 0x0000004036367812 */ /* 0x000fe400078efeef */
[----:B------:R-:W-:Y:S02]  /*02f0*/  MOV R66, UR11 ;  /* 0x0000000b00427c02 */ /* 0x000fe40008000f00 */
[----:B------:R-:W-:Y:S02]  /*0300*/  LOP3.LUT R55, R18, 0x48, R239, 0xfe, !PT ;  /* 0x0000004812377812 */ /* 0x000fe400078efeef */
[----:B------:R-:W-:-:S02]  /*0310*/  LOP3.LUT R58, R58, 0x50, R239, 0xfe, !PT ;  /* 0x000000503a3a7812 */ /* 0x000fc400078efeef */
[----:B------:R-:W-:Y:S02]  /*0320*/  MOV R78, UR11 ;  /* 0x0000000b004e7c02 */ /* 0x000fe40008000f00 */
[----:B------:R-:W-:Y:S02]  /*0330*/  LOP3.LUT R59, R20, 0x58, R239, 0xfe, !PT ;  /* 0x00000058143b7812 */ /* 0x000fe400078efeef */
[----:B------:R-:W-:Y:S02]  /*0340*/  LOP3.LUT R62, R62, 0x60, R239, 0xfe, !PT ;  /* 0x000000603e3e7812 */ /* 0x000fe400078efeef */
[----:B------:R-:W-:Y:S02]  /*0350*/  LOP3.LUT R66, R66, 0x68, R239, 0xfe, !PT ;  /* 0x0000006842427812 */ /* 0x000fe400078efeef */
[----:B------:R-:W-:Y:S02]  /*0360*/  LOP3.LUT R70, R70, 0x70, R239, 0xfe, !PT ;  /* 0x0000007046467812 */ /* 0x000fe400078efeef */
[----:B------:R-:W-:Y:S01]  /*0370*/  LOP3.LUT R78, R78, 0x78, R239, 0xfe, !PT ;  /* 0x000000784e4e7812 */ /* 0x000fe200078efeef */
[----:B------:R-:W-:Y:S01]  /*0380*/  UIMAD.WIDE UR4, UR10, 0x4, UR4 ;  /* 0x000000040a0478a5 */ /* 0x000fe2000f8e0204 */
[----:B---3--:R-:W-:-:S02]  /*0390*/  R2UR UR6, R2 ;  /* 0x00000000020672ca */ /* 0x008fc400000e0000 */
[----:B------:R-:W-:Y:S02]  /*03a0*/  MOV R2, UR11 ;  /* 0x0000000b00027c02 */ /* 0x000fe40008000f00 */
[----:B-----5:R-:W-:-:S09]  /*03b0*/  R2UR UR53, R0 ;  /* 0x00000000003572ca */ /* 0x020fd200000e0000 */
[----:B------:R-:W-:Y:S01]  /*03c0*/  IMAD.U32 R0, RZ, RZ, UR6 ;  /* 0x00000006ff007e24 */ /* 0x000fe2000f8e00ff */
[----:B------:R-:W-:Y:S01]  /*03d0*/  IADD3 R223, R7, UR6, RZ ;  /* 0x0000000607df7c10 */ /* 0x000fe2000fffe0ff */
[----:B------:R-:W-:Y:S01]  /*03e0*/  VIADD R226, R4, UR6 ;  /* 0x0000000604e27c36 */ /* 0x000fe20008000000 */
[----:B------:R-:W-:Y:S01]  /*03f0*/  IADD3 R221, R13, UR6, RZ ;  /* 0x000000060ddd7c10 */ /* 0x000fe2000fffe0ff */
[----:B------:R-:W-:Y:S01]  /*0400*/  UIADD3 UR53, -UR6, UR53, URZ ;  /* 0x0000003506357290 */ /* 0x000fe2000fffe13f */
[----:B------:R0:W-:Y:S01]  /*0410*/  STL [R1+0x14], R0 ;  /* 0x0000140001007387 */ /* 0x0001e20000100800 */
[----:B------:R-:W-:Y:S01]  /*0420*/  VIADD R224, R6, UR6 ;  /* 0x0000000606e07c36 */ /* 0x000fe20008000000 */
[----:B------:R-:W-:Y:S01]  /*0430*/  IADD3 R218, R55, UR6, RZ ;  /* 0x0000000637da7c10 */ /* 0x000fe2000fffe0ff */
[----:B------:R-:W-:Y:S01]  /*0440*/  VIADD R222, R8, UR6 ;  /* 0x0000000608de7c36 */ /* 0x000fe20008000000 */
[----:B------:R3:W-:Y:S01]  /*0450*/  STL [R1+0x78], R2 ;  /* 0x0000780201007387 */ /* 0x0007e20000100800 */
[----:B------:R-:W-:Y:S01]  /*0460*/  ISETP.GE.AND P4, PT, R4, UR53, PT ;  /* 0x0000003504007c0c */ /* 0x000fe2000bf86270 */
[----:B------:R-:W-:Y:S01]  /*0470*/  VIADD R220, R54, UR6 ;  /* 0x0000000636dc7c36 */ /* 0x000fe20008000000 */
[----:B------:R-:W-:Y:S01]  /*0480*/  ISETP.GE.AND P2, PT, R6, UR53, PT ;  /* 0x0000003506007c0c */ /* 0x000fe2000bf46270 */
[----:B------:R-:W-:Y:S01]  /*0490*/  VIADD R217, R58, UR6 ;  /* 0x000000063ad97c36 */ /* 0x000fe20008000000 */
[----:B------:R-:W-:Y:S01]  /*04a0*/  ISETP.GE.AND P1, PT, R7, UR53, PT ;  /* 0x0000003507007c0c */ /* 0x000fe2000bf26270 */
[----:B------:R-:W-:Y:S01]  /*04b0*/  VIADD R23, R62, UR6 ;  /* 0x000000063e177c36 */ /* 0x000fe20008000000 */
[----:B0-----:R-:W-:Y:S01]  /*04c0*/  LOP3.LUT R0, R3, 0x8, RZ, 0xc0, !PT ;  /* 0x0000000803007812 */ /* 0x001fe200078ec0ff */
[----:B------:R-:W-:Y:S01]  /*04d0*/  VIADD R21, R70, UR6 ;  /* 0x0000000646157c36 */ /* 0x000fe20008000000 */
[----:B------:R-:W-:-:S02]  /*04e0*/  IADD3 R216, R59, UR6, RZ ;  /* 0x000000063bd87c10 */ /* 0x000fc4000fffe0ff */
[----:B------:R-:W-:Y:S02]  /*04f0*/  CS2R R6, SRZ ;  /* 0x0000000000067805 */ /* 0x000fe4000001ff00 */
[----:B------:R-:W-:Y:S02]  /*0500*/  SHF.L.U32 R79, R0, 0x3, RZ ;  /* 0x00000003004f7819 */ /* 0x000fe400000006ff */
[----:B------:R-:W-:Y:S02]  /*0510*/  MOV R0, UR11 ;  /* 0x0000000b00007c02 */ /* 0x000fe40008000f00 */
[----:B---3--:R-:W-:Y:S02]  /*0520*/  LOP3.LUT R2, R2, 0x8, R239, 0xfe, !PT ;  /* 0x0000000802027812 */ /* 0x008fe400078efeef */
[----:B------:R-:W-:Y:S02]  /*0530*/  LOP3.LUT R5, R0, 0x18, R239, 0xfe, !PT ;  /* 0x0000001800057812 */ /* 0x000fe400078efeef */
[----:B------:R-:W-:-:S02]  /*0540*/  LOP3.LUT R0, R239, UR11, RZ, 0xfc, !PT ;  /* 0x0000000bef007c12 */ /* 0x000fc4000f8efcff */
[----:B------:R-:W-:Y:S02]  /*0550*/  ISETP.GE.AND P5, PT, R2, UR53, PT ;  /* 0x0000003502007c0c */ /* 0x000fe4000bfa6270 */
[C---:B------:R-:W-:Y:S01]  /*0560*/  ISETP.GE.AND P6, PT, R0.reuse, UR53, PT ;  /* 0x0000003500007c0c */ /* 0x040fe2000bfc6270 */
[----:B------:R-:W-:Y:S01]  /*0570*/  VIADD R15, R0, UR6 ;  /* 0x00000006000f7c36 */ /* 0x000fe20008000000 */
[----:B------:R-:W-:Y:S02]  /*0580*/  ISETP.GE.AND P3, PT, R5, UR53, PT ;  /* 0x0000003505007c0c */ /* 0x000fe4000bf66270 */
[----:B------:R-:W-:Y:S02]  /*0590*/  IADD3 R17, R2, UR6, RZ ;  /* 0x0000000602117c10 */ /* 0x000fe4000fffe0ff */
[----:B------:R-:W-:Y:S01]  /*05a0*/  LOP3.LUT R219, R79, 0x38, R176, 0xf8, !PT ;  /* 0x000000384fdb7812 */ /* 0x000fe200078ef8b0 */
[----:B------:R0:W-:Y:S01]  /*05b0*/  STL [R1+0x130], R15 ;  /* 0x0001300f01007387 */ /* 0x0001e20000100800 */
[----:B------:R-:W-:-:S02]  /*05c0*/  IADD3 R225, R5, UR6, RZ ;  /* 0x0000000605e17c10 */ /* 0x000fc4000fffe0ff */
[----:B------:R-:W-:Y:S02]  /*05d0*/  CS2R R4, SRZ ;  /* 0x0000000000047805 */ /* 0x000fe4000001ff00 */
[----:B------:R-:W-:Y:S01]  /*05e0*/  IADD3 R22, R66, UR6, RZ ;  /* 0x0000000642167c10 */ /* 0x000fe2000fffe0ff */
[----:B------:R3:W-:Y:S01]  /*05f0*/  STL [R1+0x12c], R17 ;  /* 0x00012c1101007387 */ /* 0x0007e20000100800 */
[----:B------:R-:W-:Y:S01]  /*0600*/  IMAD R9, R11, UR7, R219 ;  /* 0x000000070b097c24 */ /* 0x000fe2000f8e02db */
[----:B------:R-:W-:Y:S02]  /*0610*/  @P6 LOP3.LUT R12, R12, 0x40000, RZ, 0xfc, !PT ;  /* 0x000400000c0c6812 */ /* 0x000fe400078efcff */
[----:B------:R-:W-:Y:S01]  /*0620*/  STL [R1+0x128], R226 ;  /* 0x000128e201007387 */ /* 0x000fe20000100800 */
[----:B------:R-:W-:Y:S01]  /*0630*/  IADD3 R19, R78, UR6, RZ ;  /* 0x000000064e137c10 */ /* 0x000fe2000fffe0ff */
[-CC-:B0-----:R-:W-:Y:S01]  /*0640*/  IMAD R15, R15, R10.reuse, R9.reuse ;  /* 0x0000000a0f0f7224 */ /* 0x181fe200078e0209 */
[----:B------:R-:W-:Y:S01]  /*0650*/  LOP3.LUT R12, R12, 0xfffdffff, RZ, 0xc0, !PT ;  /* 0xfffdffff0c0c7812 */ /* 0x000fe200078ec0ff */
[----:B------:R-:W-:Y:S01]  /*0660*/  STL [R1+0x124], R225 ;  /* 0x000124e101007387 */ /* 0x000fe20000100800 */
[----:B------:R-:W-:Y:S01]  /*0670*/  ISETP.GE.AND P0, PT, R8, UR53, PT ;  /* 0x0000003508007c0c */ /* 0x000fe2000bf06270 */
[-CC-:B---3--:R-:W-:Y:S01]  /*0680*/  IMAD R17, R17, R10.reuse, R9.reuse ;  /* 0x0000000a11117224 */ /* 0x188fe200078e0209 */
[----:B------:R-:W-:Y:S01]  /*0690*/  @P5 LOP3.LUT R12, R12, 0x20000, RZ, 0xfc, !PT ;  /* 0x000200000c0c5812 */ /* 0x000fe200078efcff */
[----:B------:R-:W-:Y:S01]  /*06a0*/  STL [R1+0x120], R224 ;  /* 0x000120e001007387 */ /* 0x000fe20000100800 */
[----:B------:R-:W-:-:S02]  /*06b0*/  IMAD R41, R226, R10, R9 ;  /* 0x0000000ae2297224 */ /* 0x000fc400078e0209 */
[----:B------:R-:W-:Y:S01]  /*06c0*/  LOP3.LUT R12, R12, 0xfffeffff, RZ, 0xc0, !PT ;  /* 0xfffeffff0c0c7812 */ /* 0x000fe200078ec0ff */
[----:B------:R-:W-:Y:S01]  /*06d0*/  STL [R1+0x11c], R223 ;  /* 0x00011cdf01007387 */ /* 0x000fe20000100800 */
[----:B-1----:R-:W-:Y:S02]  /*06e0*/  IMAD.WIDE R16, R17, 0x2, R76 ;  /* 0x0000000211107825 */ /* 0x002fe400078e024c */
[----:B------:R-:W-:Y:S01]  /*06f0*/  @P4 LOP3.LUT R12, R12, 0x10000, RZ, 0xfc, !PT ;  /* 0x000100000c0c4812 */ /* 0x000fe200078efcff */
[----:B------:R-:W-:Y:S01]  /*0700*/  STL [R1+0x118], R222 ;  /* 0x000118de01007387 */ /* 0x000fe20000100800 */
[-CC-:B------:R-:W-:Y:S02]  /*0710*/  IMAD R43, R225, R10.reuse, R9.reuse ;  /* 0x0000000ae12b7224 */ /* 0x180fe400078e0209 */
[----:B------:R-:W-:Y:S01]  /*0720*/  LOP3.LUT R12, R12, 0xffff7fff, RZ, 0xc0, !PT ;  /* 0xffff7fff0c0c7812 */ /* 0x000fe200078ec0ff */
[----:B------:R-:W-:Y:S01]  /*0730*/  STL [R1+0x114], R221 ;  /* 0x000114dd01007387 */ /* 0x000fe20000100800 */
[----:B------:R-:W-:-:S02]  /*0740*/  IMAD R45, R224, R10, R9 ;  /* 0x0000000ae02d7224 */ /* 0x000fc400078e0209 */
[----:B------:R-:W-:Y:S01]  /*0750*/  @P3 LOP3.LUT R12, R12, 0x8000, RZ, 0xfc, !PT ;  /* 0x000080000c0c3812 */ /* 0x000fe200078efcff */
[----:B------:R-:W-:Y:S01]  /*0760*/  STL [R1+0x110], R220 ;  /* 0x000110dc01007387 */ /* 0x000fe20000100800 */
[-CC-:B------:R-:W-:Y:S02]  /*0770*/  IMAD R47, R223, R10.reuse, R9.reuse ;  /* 0x0000000adf2f7224 */ /* 0x180fe400078e0209 */
[----:B------:R-:W-:Y:S01]  /*0780*/  LOP3.LUT R12, R12, 0xffffbfff, RZ, 0xc0, !PT ;  /* 0xffffbfff0c0c7812 */ /* 0x000fe200078ec0ff */
[----:B------:R-:W-:Y:S01]  /*0790*/  STL [R1+0x10c], R218 ;  /* 0x00010cda01007387 */ /* 0x000fe20000100800 */
[-CC-:B------:R-:W-:Y:S02]  /*07a0*/  IMAD R49, R222, R10.reuse, R9.reuse ;  /* 0x0000000ade317224 */ /* 0x180fe400078e0209 */
[----:B------:R-:W-:Y:S01]  /*07b0*/  @P2 LOP3.LUT R12, R12, 0x4000, RZ, 0xfc, !PT ;  /* 0x000040000c0c2812 */ /* 0x000fe200078efcff */
[----:B------:R-:W-:Y:S01]  /*07c0*/  STL [R1+0x108], R217 ;  /* 0x000108d901007387 */ /* 0x000fe20000100800 */
[----:B------:R-:W-:-:S02]  /*07d0*/  IMAD R51, R221, R10, R9 ;  /* 0x0000000add337224 */ /* 0x000fc400078e0209 */
[----:B------:R-:W-:Y:S01]  /*07e0*/  LOP3.LUT R12, R12, 0xffffdfff, RZ, 0xc0, !PT ;  /* 0xffffdfff0c0c7812 */ /* 0x000fe200078ec0ff */
[----:B------:R-:W-:Y:S01]  /*07f0*/  STL [R1+0x104], R216 ;  /* 0x000104d801007387 */ /* 0x000fe20000100800 */
[-CC-:B------:R-:W-:Y:S02]  /*0800*/  IMAD R53, R220, R10.reuse, R9.reuse ;  /* 0x0000000adc357224 */ /* 0x180fe400078e0209 */
[-CC-:B------:R-:W-:Y:S01]  /*0810*/  IMAD R57, R218, R10.reuse, R9.reuse ;  /* 0x0000000ada397224 */ /* 0x180fe200078e0209 */
[----:B------:R-:W-:Y:S01]  /*0820*/  STL [R1+0x100], R23 ;  /* 0x0001001701007387 */ /* 0x000fe20000100800 */
[-CC-:B------:R-:W-:Y:S01]  /*0830*/  IMAD R61, R217, R10.reuse, R9.reuse ;  /* 0x0000000ad93d7224 */ /* 0x180fe200078e0209 */
[----:B------:R-:W-:Y:S01]  /*0840*/  @P1 LOP3.LUT R12, R12, 0x2000, RZ, 0xfc, !PT ;  /* 0x000020000c0c1812 */ /* 0x000fe200078efcff */
[-CC-:B------:R-:W-:Y:S01]  /*0850*/  IMAD R65, R216, R10.reuse, R9.reuse ;  /* 0x0000000ad8417224 */ /* 0x180fe200078e0209 */
[----:B------:R-:W-:Y:S01]  /*0860*/  STL [R1+0xfc], R22 ;  /* 0x0000fc1601007387 */ /* 0x000fe20000100800 */
[-CC-:B------:R-:W-:Y:S01]  /*0870*/  IMAD R69, R23, R10.reuse, R9.reuse ;  /* 0x0000000a17457224 */ /* 0x180fe200078e0209 */
[----:B------:R-:W-:Y:S01]  /*0880*/  LOP3.LUT R12, R12, 0xffffefff, RZ, 0xc0, !PT ;  /* 0xffffefff0c0c7812 */ /* 0x000fe200078ec0ff */
[-CC-:B------:R-:W-:Y:S01]  /*0890*/  IMAD R73, R22, R10.reuse, R9.reuse ;  /* 0x0000000a16497224 */ /* 0x180fe200078e0209 */
[----:B------:R-:W-:Y:S01]  /*08a0*/  STL [R1+0xf8], R21 ;  /* 0x0000f81501007387 */ /* 0x000fe20000100800 */
[----:B------:R-:W-:Y:S01]  /*08b0*/  IMAD R75, R21, R10, R9 ;  /* 0x0000000a154b7224 */ /* 0x000fe200078e0209 */
[----:B------:R-:W-:Y:S01]  /*08c0*/  @P0 LOP3.LUT R12, R12, 0x1000, RZ, 0xfc, !PT ;  /* 0x000010000c0c0812 */ /* 0x000fe200078efcff */
[--C-:B------:R-:W-:Y:S01]  /*08d0*/  IMAD.WIDE R14, R15, 0x2, R76.reuse ;  /* 0x000000020f0e7825 */ /* 0x100fe200078e024c */
[----:B------:R0:W-:Y:S03]  /*08e0*/  STL [R1+0xf4], R19 ;  /* 0x0000f41301007387 */ /* 0x0001e60000100800 */
[--C-:B------:R-:W-:Y:S01]  /*08f0*/  IMAD.WIDE R40, R41, 0x2, R76.reuse ;  /* 0x0000000229287825 */ /* 0x100fe200078e024c */
[----:B------:R1:W3:Y:S03]  /*0900*/  @!P5 LDG.E.128 R4, desc[UR8][R16.64] ;  /* 0x000000081004d981 */ /* 0x0002e6000c1e1d00 */
[----:B------:R-:W-:-:S04]  /*0910*/  IMAD.WIDE R42, R43, 0x2, R76 ;  /* 0x000000022b2a7825 */ /* 0x000fc800078e024c */
[----:B------:R-:W-:-:S04]  /*0920*/  IMAD.WIDE R44, R45, 0x2, R76 ;  /* 0x000000022d2c7825 */ /* 0x000fc800078e024c */
[----:B------:R-:W-:-:S04]  /*0930*/  IMAD.WIDE R46, R47, 0x2, R76 ;  /* 0x000000022f2e7825 */ /* 0x000fc800078e024c */
[----:B0-----:R-:W-:Y:S02]  /*0940*/  IMAD R19, R19, R10, R9 ;  /* 0x0000000a13137224 */ /* 0x001fe400078e0209 */
[--C-:B------:R-:W-:Y:S01]  /*0950*/  IMAD.WIDE R48, R49, 0x2, R76.reuse ;  /* 0x0000000231307825 */ /* 0x100fe200078e024c */
[----:B-1----:R-:W-:Y:S02]  /*0960*/  CS2R R16, SRZ ;  /* 0x0000000000107805 */ /* 0x002fe4000001ff00 */
[----:B------:R-:W-:Y:S02]  /*0970*/  CS2R R8, SRZ ;  /* 0x0000000000087805 */ /* 0x000fe4000001ff00 */
[----:B------:R-:W-:Y:S01]  /*0980*/  CS2R R10, SRZ ;  /* 0x00000000000a7805 */ /* 0x000fe2000001ff00 */
[----:B------:R-:W-:-:S04]  /*0990*/  IMAD.WIDE R50, R51, 0x2, R76 ;  /* 0x0000000233327825 */ /* 0x000fc800078e024c */
[--C-:B------:R-:W-:Y:S01]  /*09a0*/  IMAD.WIDE R52, R53, 0x2, R76.reuse ;  /* 0x0000000235347825 */ /* 0x100fe200078e024c */
[----:B------:R0:W4:Y:S03]  /*09b0*/  @!P6 LDG.E.128 R8, desc[UR8][R14.64] ;  /* 0x000000080e08e981 */ /* 0x000126000c1e1d00 */
[----:B------:R-:W-:-:S04]  /*09c0*/  IMAD.WIDE R56, R57, 0x2, R76 ;  /* 0x0000000239387825 */ /* 0x000fc800078e024c */
[----:B------:R-:W-:-:S04]  /*09d0*/  IMAD.WIDE R60, R61, 0x2, R76 ;  /* 0x000000023d3c7825 */ /* 0x000fc800078e024c */
[----:B------:R-:W-:-:S04]  /*09e0*/  IMAD.WIDE R64, R65, 0x2, R76 ;  /* 0x0000000241407825 */ /* 0x000fc800078e024c */
[----:B------:R-:W-:-:S04]  /*09f0*/  IMAD.WIDE R68, R69, 0x2, R76 ;  /* 0x0000000245447825 */ /* 0x000fc800078e024c */
[----:B------:R-:W-:-:S04]  /*0a00*/  IMAD.WIDE R72, R73, 0x2, R76 ;  /* 0x0000000249487825 */ /* 0x000fc800078e024c */
[--C-:B------:R-:W-:Y:S01]  /*0a10*/  IMAD.WIDE R74, R75, 0x2, R76.reuse ;  /* 0x000000024b4a7825 */ /* 0x100fe200078e024c */
[----:B------:R-:W-:Y:S02]  /*0a20*/  LOP3.LUT R12, R12, 0xfffff7ff, RZ, 0xc0, !PT ;  /* 0xfffff7ff0c0c7812 */ /* 0x000fe400078ec0ff */
[----:B------:R-:W-:Y:S02]  /*0a30*/  CS2R R20, SRZ ;  /* 0x0000000000147805 */ /* 0x000fe4000001ff00 */
[----:B------:R-:W-:Y:S01]  /*0a40*/  CS2R R22, SRZ ;  /* 0x0000000000167805 */ /* 0x000fe2000001ff00 */
[----:B------:R-:W-:Y:S01]  /*0a50*/  IMAD.WIDE R76, R19, 0x2, R76 ;  /* 0x00000002134c7825 */ /* 0x000fe200078e024c */
[----:B------:R-:W-:Y:S02]  /*0a60*/  CS2R R18, SRZ ;  /* 0x0000000000127805 */ /* 0x000fe4000001ff00 */
[----:B0-----:R-:W-:Y:S01]  /*0a70*/  MOV R15, UR5 ;  /* 0x00000005000f7c02 */ /* 0x001fe20008000f00 */
[----:B------:R0:W5:Y:S04]  /*0a80*/  @!P4 LDG.E.128 R24, desc[UR8][R40.64] ;  /* 0x000000082818c981 */ /* 0x000168000c1e1d00 */
[----:B------:R-:W4:Y:S01]  /*0a90*/  @!P0 LDG.E.128 R16, desc[UR8][R48.64] ;  /* 0x0000000830108981 */ /* 0x000f22000c1e1d00 */
[----:B------:R-:W-:Y:S01]  /*0aa0*/  ISETP.GE.AND P0, PT, R13, UR53, PT ;  /* 0x000000350d007c0c */ /* 0x000fe2000bf06270 */
[----:B------:R-:W-:Y:S01]  /*0ab0*/  IMAD.U32 R14, RZ, RZ, UR4 ;  /* 0x00000004ff0e7e24 */ /* 0x000fe2000f8e00ff */
[----:B------:R-:W-:Y:S01]  /*0ac0*/  ISETP.GE.AND P6, PT, R55, UR53, PT ;  /* 0x0000003537007c0c */ /* 0x000fe2000bfc6270 */
[----:B------:R1:W4:Y:S04]  /*0ad0*/  @!P3 LDG.E.128 R32, desc[UR8][R42.64] ;  /* 0x000000082a20b981 */ /* 0x000328000c1e1d00 */
[----:B------:R-:W4:Y:S04]  /*0ae0*/  LDG.E R15, desc[UR8][R14.64] ;  /* 0x000000080e0f7981 */ /* 0x000f28000c1e1900 */
[----:B------:R2:W4:Y:S02]  /*0af0*/  @!P2 LDG.E.128 R28, desc[UR8][R44.64] ;  /* 0x000000082c1ca981 */ /* 0x000524000c1e1d00 */
[----:B------:R-:W-:-:S02]  /*0b00*/  @P0 LOP3.LUT R12, R12, 0x800, RZ, 0xfc, !PT ;  /* 0x000008000c0c0812 */ /* 0x000fc400078efcff */
[----:B------:R-:W5:Y:S01]  /*0b10*/  @!P0 LDG.E.128 R36, desc[UR8][R50.64] ;  /* 0x0000000832248981 */ /* 0x000f62000c1e1d00 */
[----:B------:R-:W-:Y:S02]  /*0b20*/  ISETP.GE.AND P0, PT, R54, UR53, PT ;  /* 0x0000003536007c0c */ /* 0x000fe4000bf06270 */
[----:B0-----:R-:W-:Y:S02]  /*0b30*/  CS2R R40, SRZ ;  /* 0x0000000000287805 */ /* 0x001fe4000001ff00 */
[----:B-1----:R-:W-:Y:S01]  /*0b40*/  CS2R R42, SRZ ;  /* 0x00000000002a7805 */ /* 0x002fe2000001ff00 */
[----:B------:R0:W5:Y:S01]  /*0b50*/  @!P1 LDG.E.128 R20, desc[UR8][R46.64] ;  /* 0x000000082e149981 */ /* 0x000162000c1e1d00 */
[----:B------:R-:W-:Y:S02]  /*0b60*/  ISETP.GE.AND P3, PT, R62, UR53, PT ;  /* 0x000000353e007c0c */ /* 0x000fe4000bf66270 */
[----:B--2---:R-:W-:Y:S02]  /*0b70*/  CS2R R44, SRZ ;  /* 0x00000000002c7805 */ /* 0x004fe4000001ff00 */
[----:B------:R-:W-:-:S02]  /*0b80*/  LOP3.LUT R12, R12, 0xfffffbff, RZ, 0xc0, !PT ;  /* 0xfffffbff0c0c7812 */ /* 0x000fc400078ec0ff */
[----:B0-----:R-:W-:Y:S02]  /*0b90*/  CS2R R46, SRZ ;  /* 0x00000000002e7805 */ /* 0x001fe4000001ff00 */
[----:B------:R-:W-:Y:S01]  /*0ba0*/  @P0 LOP3.LUT R12, R12, 0x400, RZ, 0xfc, !PT ;  /* 0x000004000c0c0812 */ /* 0x000fe200078efcff */
[----:B------:R-:W2:Y:S01]  /*0bb0*/  @!P0 LDG.E.128 R40, desc[UR8][R52.64] ;  /* 0x0000000834288981 */ /* 0x000ea2000c1e1d00 */
[----:B------:R-:W-:Y:S02]  /*0bc0*/  ISETP.GE.AND P5, PT, R58, UR53, PT ;  /* 0x000000353a007c0c */ /* 0x000fe4000bfa6270 */
[----:B------:R-:W-:Y:S01]  /*0bd0*/  ISETP.GE.AND P4, PT, R59, UR53, PT ;  /* 0x000000353b007c0c */ /* 0x000fe2000bf86270 */
[----:B------:R0:W2:Y:S01]  /*0be0*/  @!P6 LDG.E.128 R44, desc[UR8][R56.64] ;  /* 0x00000008382ce981 */ /* 0x0000a2000c1e1d00 */
[----:B------:R-:W-:Y:S02]  /*0bf0*/  CS2R R58, SRZ ;  /* 0x00000000003a7805 */ /* 0x000fe4000001ff00 */
[----:B------:R-:W-:-:S02]  /*0c00*/  ISETP.GE.AND P0, PT, R78, UR53, PT ;  /* 0x000000354e007c0c */ /* 0x000fc4000bf06270 */
[----:B------:R-:W-:Y:S02]  /*0c10*/  ISETP.GE.AND P1, PT, R70, UR53, PT ;  /* 0x0000003546007c0c */ /* 0x000fe4000bf26270 */
[----:B0-----:R-:W-:Y:S02]  /*0c20*/  CS2R R56, SRZ ;  /* 0x0000000000387805 */ /* 0x001fe4000001ff00 */
[----:B------:R-:W-:Y:S02]  /*0c30*/  CS2R R70, SRZ ;  /* 0x0000000000467805 */ /* 0x000fe4000001ff00 */
[----:B------:R-:W-:Y:S02]  /*0c40*/  CS2R R48, SRZ ;  /* 0x0000000000307805 */ /* 0x000fe4000001ff00 */
[----:B------:R-:W-:Y:S02]  /*0c50*/  CS2R R50, SRZ ;  /* 0x0000000000327805 */ /* 0x000fe4000001ff00 */
[----:B------:R-:W-:Y:S01]  /*0c60*/  CS2R R52, SRZ ;  /* 0x0000000000347805 */ /* 0x000fe2000001ff00 */
[----:B------:R0:W2:Y:S01]  /*0c70*/  @!P3 LDG.E.128 R56, desc[UR8][R68.64] ;  /* 0x000000084438b981 */ /* 0x0000a2000c1e1d00 */
[----:B------:R-:W-:-:S02]  /*0c80*/  CS2R R54, SRZ ;  /* 0x0000000000367805 */ /* 0x000fc4000001ff00 */
[----:B------:R-:W-:Y:S02]  /*0c90*/  ISETP.GE.AND P2, PT, R66, UR53, PT ;  /* 0x0000003542007c0c */ /* 0x000fe4000bf46270 */
[----:B------:R-:W-:Y:S01]  /*0ca0*/  CS2R R62, SRZ ;  /* 0x00000000003e7805 */ /* 0x000fe2000001ff00 */
[----:B------:R1:W2:Y:S01]  /*0cb0*/  @!P5 LDG.E.128 R48, desc[UR8][R60.64] ;  /* 0x000000083c30d981 */ /* 0x0002a2000c1e1d00 */
[----:B0-----:R-:W-:-:S03]  /*0cc0*/  CS2R R68, SRZ ;  /* 0x0000000000447805 */ /* 0x001fc6000001ff00 */
[----:B------:R0:W2:Y:S01]  /*0cd0*/  @!P4 LDG.E.128 R52, desc[UR8][R64.64] ;  /* 0x000000084034c981 */ /* 0x0000a2000c1e1d00 */
[----:B------:R-:W-:Y:S02]  /*0ce0*/  CS2R R66, SRZ ;  /* 0x0000000000427805 */ /* 0x000fe4000001ff00 */
[----:B-1----:R-:W-:Y:S01]  /*0cf0*/  CS2R R60, SRZ ;  /* 0x00000000003c7805 */ /* 0x002fe2000001ff00 */
[----:B------:R-:W2:Y:S05]  /*0d00*/  @!P0 LDG.E.128 R68, desc[UR8][R76.64] ;  /* 0x000000084c448981 */ /* 0x000eaa000c1e1d00 */
[----:B------:R1:W2:Y:S01]  /*0d10*/  @!P2 LDG.E.128 R60, desc[UR8][R72.64] ;  /* 0x00000008483ca981 */ /* 0x0002a2000c1e1d00 */
[----:B0-----:R-:W-:-:S06]  /*0d20*/  CS2R R64, SRZ ;  /* 0x0000000000407805 */ /* 0x001fcc000001ff00 */
[----:B------:R-:W2:Y:S01]  /*0d30*/  @!P1 LDG.E.128 R64, desc[UR8][R74.64] ;  /* 0x000000084a409981 */ /* 0x000ea2000c1e1d00 */
[----:B------:R-:W-:-:S04]  /*0d40*/  LOP3.LUT R12, R12, 0xfffffdff, RZ, 0xc0, !PT ;  /* 0xfffffdff0c0c7812 */ /* 0x000fc800078ec0ff */
[----:B------:R-:W-:Y:S02]  /*0d50*/  @P6 LOP3.LUT R12, R12, 0x200, RZ, 0xfc, !PT ;  /* 0x000002000c0c6812 */ /* 0x000fe400078efcff */
[----:B------:R-:W-:Y:S02]  /*0d60*/  P2R R87, PR, RZ, 0x40 ;  /* 0x00000040ff577803 */ /* 0x000fe40000000000 */
[C---:B------:R-:W-:Y:S02]  /*0d70*/  LOP3.LUT P6, RZ, R12.reuse, 0x40000, RZ, 0xc0, !PT ;  /* 0x000400000cff7812 */ /* 0x040fe400078cc0ff */
[----:B------:R-:W-:-:S04]  /*0d80*/  LOP3.LUT R12, R12, 0xfffffeff, RZ, 0xc0, !PT ;  /* 0xfffffeff0c0c7812 */ /* 0x000fc800078ec0ff */
[----:B------:R-:W-:-:S04]  /*0d90*/  @P5 LOP3.LUT R12, R12, 0x100, RZ, 0xfc, !PT ;  /* 0x000001000c0c5812 */ /* 0x000fc800078efcff */
[----:B------:R-:W-:-:S04]  /*0da0*/  LOP3.LUT R12, R12, 0xffffff7f, RZ, 0xc0, !PT ;  /* 0xffffff7f0c0c7812 */ /* 0x000fc800078ec0ff */
[----:B------:R-:W-:Y:S02]  /*0db0*/  @P4 LOP3.LUT R12, R12, 0x80, RZ, 0xfc, !PT ;  /* 0x000000800c0c4812 */ /* 0x000fe400078efcff */
[----:B------:R-:W-:Y:S01]  /*0dc0*/  P2R R85, PR, RZ, 0x10 ;  /* 0x00000010ff557803 */ /* 0x000fe20000000000 */
[----:B------:R-:W0:Y:S01]  /*0dd0*/  S2UR UR4, SR_CgaCtaId ;  /* 0x00000000000479c3 */ /* 0x000e220000008800 */
[C---:B------:R-:W-:Y:S02]  /*0de0*/  LOP3.LUT P4, RZ, R12.reuse, 0x1000, RZ, 0xc0, !PT ;  /* 0x000010000cff7812 */ /* 0x040fe4000788c0ff */
[----:B------:R-:W-:Y:S02]  /*0df0*/  SHF.R.S32.HI R0, RZ, 0x4, R3 ;  /* 0x00000004ff007819 */ /* 0x000fe40000011403 */
[----:B------:R-:W-:Y:S02]  /*0e00*/  P2R R84, PR, RZ, 0x10 ;  /* 0x00000010ff547803 */ /* 0x000fe40000000000 */
[----:B------:R-:W-:-:S02]  /*0e10*/  LOP3.LUT P4, RZ, R12, 0x2000, RZ, 0xc0, !PT ;  /* 0x000020000cff7812 */ /* 0x000fc4000788c0ff */
[----:B------:R-:W-:Y:S02]  /*0e20*/  SGXT R0, R0, 0x1 ;  /* 0x000000010000781a */ /* 0x000fe40000000200 */
[----:B------:R-:W-:Y:S02]  /*0e30*/  LOP3.LUT R13, R176, 0x38, RZ, 0xc0, !PT ;  /* 0x00000038b00d7812 */ /* 0x000fe400078ec0ff */
[----:B------:R-:W-:Y:S02]  /*0e40*/  P2R R83, PR, RZ, 0x10 ;  /* 0x00000010ff537803 */ /* 0x000fe40000000000 */
[----:B------:R-:W-:Y:S02]  /*0e50*/  LOP3.LUT P4, RZ, R12, 0x4000, RZ, 0xc0, !PT ;  /* 0x000040000cff7812 */ /* 0x000fe4000788c0ff */
[----:B-1----:R-:W-:Y:S02]  /*0e60*/  LOP3.LUT R72, R13, 0x48, R0, 0x78, !PT ;  /* 0x000000480d487812 */ /* 0x002fe400078e7800 */
[----:B------:R-:W-:-:S02]  /*0e70*/  LOP3.LUT R0, R3, 0x20, RZ, 0xc0, !PT ;  /* 0x0000002003007812 */ /* 0x000fc400078ec0ff */
[----:B------:R-:W-:Y:S02]  /*0e80*/  LOP3.LUT R2, R3, 0x40, RZ, 0xc0, !PT ;  /* 0x0000004003027812 */ /* 0x000fe400078ec0ff */
[----:B------:R-:W-:Y:S02]  /*0e90*/  P2R R82, PR, RZ, 0x10 ;  /* 0x00000010ff527803 */ /* 0x000fe40000000000 */
[----:B------:R-:W-:Y:S02]  /*0ea0*/  LOP3.LUT P4, RZ, R12, 0x8000, RZ, 0xc0, !PT ;  /* 0x000080000cff7812 */ /* 0x000fe4000788c0ff */
[----:B------:R-:W-:Y:S02]  /*0eb0*/  SHF.R.U32.HI R0, RZ, 0x1, R0 ;  /* 0x00000001ff007819 */ /* 0x000fe40000011600 */
[----:B------:R-:W-:Y:S02]  /*0ec0*/  SHF.R.U32.HI R13, RZ, 0x1, R2 ;  /* 0x00000001ff0d7819 */ /* 0x000fe40000011602 */
[----:B------:R-:W-:-:S02]  /*0ed0*/  SHF.R.U32.HI R73, RZ, 0x5, R3 ;  /* 0x00000005ff497819 */ /* 0x000fc40000011603 */
[----:B------:R-:W-:Y:S02]  /*0ee0*/  P2R R81, PR, RZ, 0x10 ;  /* 0x00000010ff517803 */ /* 0x000fe40000000000 */
[----:B------:R-:W-:Y:S02]  /*0ef0*/  LOP3.LUT R72, R13, R72, R0, 0x96, !PT ;  /* 0x000000480d487212 */ /* 0x000fe400078e9600 */
[----:B------:R-:W-:Y:S02]  /*0f00*/  LOP3.LUT P4, RZ, R12, 0x10000, RZ, 0xc0, !PT ;  /* 0x000100000cff7812 */ /* 0x000fe4000788c0ff */
[----:B------:R-:W-:Y:S02]  /*0f10*/  SHF.R.U32.HI R217, RZ, 0x5, R2 ;  /* 0x00000005ffd97819 */ /* 0x000fe40000011602 */
[----:B------:R-:W-:Y:S01]  /*0f20*/  SGXT.U32 R218, R73, 0x1 ;  /* 0x0000000149da781a */ /* 0x000fe20000000000 */
[----:B------:R-:W-:Y:S01]  /*0f30*/  UMOV UR6, 0x400 ;  /* 0x0000040000067882 */ /* 0x000fe20000000000 */
[----:B------:R-:W-:Y:S01]  /*0f40*/  P2R R80, PR, RZ, 0x10 ;  /* 0x00000010ff507803 */ /* 0x000fe20000000000 */
[----:B------:R-:W-:Y:S01]  /*0f50*/  IMAD.SHL.U32 R216, R72, 0x2, RZ ;  /* 0x0000000248d87824 */ /* 0x000fe200078e00ff */
[----:B------:R-:W-:Y:S01]  /*0f60*/  LOP3.LUT P4, RZ, R12, 0x20000, RZ, 0xc0, !PT ;  /* 0x000200000cff7812 */ /* 0x000fe2000788c0ff */
[----:B0-----:R-:W-:Y:S01]  /*0f70*/  UPRMT UR6, UR4, 0x654, UR6 ;  /* 0x0000065404067896 */ /* 0x001fe20008000006 */
[----:B------:R-:W-:-:S04]  /*0f80*/  LOP3.LUT R79, R79, R217, R218, 0xfe, !PT ;  /* 0x000000d94f4f7212 */ /* 0x000fc800078efeda */
[----:B------:R-:W-:Y:S02]  /*0f90*/  LEA R79, R79, R216, 0x8 ;  /* 0x000000d84f4f7211 */ /* 0x000fe400078e40ff */
[--C-:B------:R-:W-:Y:S02]  /*0fa0*/  SHF.R.U32.HI R179, RZ, 0x2, R3.reuse ;  /* 0x00000002ffb37819 */ /* 0x100fe40000011603 */
[----:B------:R-:W-:Y:S02]  /*0fb0*/  SHF.R.U32.HI R14, RZ, 0x1, R3 ;  /* 0x00000001ff0e7819 */ /* 0x000fe40000011603 */
[----:B------:R-:W-:Y:S01]  /*0fc0*/  SGXT.U32 R179, R179, 0x3 ;  /* 0x00000003b3b3781a */ /* 0x000fe20000000000 */
[----:B------:R-:W-:Y:S01]  /*0fd0*/  UIMAD.WIDE UR4, UR7, 0x2aaaaaab, URZ ;  /* 0x2aaaaaab070478a5 */ /* 0x000fe2000f8e023f */
[----:B------:R-:W-:Y:S02]  /*0fe0*/  SGXT.U32 R2, R14, 0x4 ;  /* 0x000000040e02781a */ /* 0x000fe40000000000 */
[----:B------:R-:W-:-:S02]  /*0ff0*/  LOP3.LUT R179, R13, R179, R0, 0xfe, !PT ;  /* 0x000000b30db37212 */ /* 0x000fc400078efe00 */
[----:B------:R-:W-:Y:S02]  /*1000*/  LOP3.LUT R12, R12, 0xffffffbf, RZ, 0xc0, !PT ;  /* 0xffffffbf0c0c7812 */ /* 0x000fe400078ec0ff */
[----:B------:R-:W-:Y:S01]  /*1010*/  LOP3.LUT R0, R13, R2, R0, 0xfe, !PT ;  /* 0x000000020d007212 */ /* 0x000fe200078efe00 */
[----:B------:R-:W-:Y:S01]  /*1020*/  ULDC UR4, c[0x0][0x298] ;  /* 0x0000a60000047ab9 */ /* 0x000fe20000000800 */
[----:B------:R-:W-:Y:S02]  /*1030*/  SHF.R.U32.HI R2, RZ, 0x3, R219 ;  /* 0x00000003ff027819 */ /* 0x000fe400000116db */
[----:B------:R-:W-:Y:S01]  /*1040*/  @P3 LOP3.LUT R12, R12, 0x40, RZ, 0xfc, !PT ;  /* 0x000000400c0c3812 */ /* 0x000fe200078efcff */
[----:B------:R-:W-:Y:S02]  /*1050*/  ULEA.HI UR11, UR5, UR5, URZ, 0x1 ;  /* 0x00000005050b7291 */ /* 0x000fe4000f8f083f */
[----:B------:R-:W-:Y:S01]  /*1060*/  IMAD R2, R2, UR4, RZ ;  /* 0x0000000402027c24 */ /* 0x000fe2000f8e02ff */
[----:B------:R-:W-:Y:S01]  /*1070*/  ULDC.64 UR4, c[0x0][0x238] ;  /* 0x00008e0000047ab9 */ /* 0x000fe20000000a00 */
[----:B------:R-:W-:Y:S01]  /*1080*/  LOP3.LUT R12, R12, 0xffffffdf, RZ, 0xc0, !PT ;  /* 0xffffffdf0c0c7812 */ /* 0x000fe200078ec0ff */
[----:B------:R-:W-:-:S03]  /*1090*/  UIMAD.WIDE UR4, UR10, 0x4, UR4 ;  /* 0x000000040a0478a5 */ /* 0x000fc6000f8e0204 */
[----:B------:R-:W-:Y:S01]  /*10a0*/  @P2 LOP3.LUT R12, R12, 0x20, RZ, 0xfc, !PT ;  /* 0x000000200c0c2812 */ /* 0x000fe200078efcff */
[----:B------:R-:W-:Y:S01]  /*10b0*/  IMAD R233, R233, UR11, R2 ;  /* 0x0000000be9e97c24 */ /* 0x000fe2000f8e0202 */
[----:B------:R-:W-:Y:S01]  /*10c0*/  LOP3.LUT R2, R217, R218, RZ, 0xfc, !PT ;  /* 0x000000dad9027212 */ /* 0x000fe200078efcff */
[----:B------:R-:W-:Y:S01]  /*10d0*/  IMAD.U32 R230, RZ, RZ, UR4 ;  /* 0x00000004ffe67e24 */ /* 0x000fe2000f8e00ff */
[----:B------:R-:W-:Y:S01]  /*10e0*/  LOP3.LUT R12, R12, 0xffffffef, RZ, 0xc0, !PT ;  /* 0xffffffef0c0c7812 */ /* 0x000fe200078ec0ff */
[----:B------:R-:W-:Y:S03]  /*10f0*/  STL [R1+0x70], R216 ;  /* 0x000070d801007387 */ /* 0x000fe60000100800 */
[----:B------:R-:W-:-:S04]  /*1100*/  @P1 LOP3.LUT R12, R12, 0x10, RZ, 0xfc, !PT ;  /* 0x000000100c0c1812 */ /* 0x000fc800078efcff */
[----:B------:R-:W-:Y:S02]  /*1110*/  LOP3.LUT R12, R12, 0xfffffff7, RZ, 0xc0, !PT ;  /* 0xfffffff70c0c7812 */ /* 0x000fe400078ec0ff */
[----:B---3--:R-:W-:Y:S02]  /*1120*/  SEL R4, R4, RZ, !P4 ;  /* 0x000000ff04047207 */ /* 0x008fe40006000000 */
[----:B------:R-:W-:Y:S02]  /*1130*/  SEL R5, R5, RZ, !P4 ;  /* 0x000000ff05057207 */ /* 0x000fe40006000000 */
[----:B------:R-:W-:Y:S02]  /*1140*/  SEL R6, R6, RZ, !P4 ;  /* 0x000000ff06067207 */ /* 0x000fe40006000000 */
[----:B------:R-:W-:-:S05]  /*1150*/  SEL R7, R7, RZ, !P4 ;  /* 0x000000ff07077207 */ /* 0x000fca0006000000 */
[----:B------:R0:W-:Y:S02]  /*1160*/  STS.128 [R79+UR6+0x400], R4 ;  /* 0x000400044f007988 */ /* 0x0001e40008000c06 */
[----:B0-----:R-:W0:Y:S01]  /*1170*/  LDC.64 R4, c[0x0][0x2a0] ;  /* 0x0000a800ff047b82 */ /* 0x001e220000000a00 */
[----:B------:R-:W-:Y:S02]  /*1180*/  ISETP.NE.AND P4, PT, R80, RZ, PT ;  /* 0x000000ff5000720c */ /* 0x000fe40003f85270 */
[----:B------:R-:W-:-:S05]  /*1190*/  MOV R6, UR11 ;  /* 0x0000000b00067c02 */ /* 0x000fca0008000f00 */
[----:B------:R1:W-:Y:S01]  /*11a0*/  STL [R1+0x18], R6 ;  /* 0x0000180601007387 */ /* 0x0003e20000100800 */
[----:B0-----:R-:W-:-:S04]  /*11b0*/  IMAD R215, R0, R5, RZ ;  /* 0x0000000500d77224 */ /* 0x001fc800078e02ff */
[----:B------:R-:W-:Y:S01]  /*11c0*/  IMAD R5, R5, 0x40, R215 ;  /* 0x0000004005057824 */ /* 0x000fe200078e02d7 */
[----:B----4-:R-:W-:-:S03]  /*11d0*/  R2UR UR7, R15 ;  /* 0x000000000f0772ca */ /* 0x010fc600000e0000 */
[----:B------:R-:W-:Y:S01]  /*11e0*/  IMAD R214, R4, UR11, R5 ;  /* 0x0000000b04d67c24 */ /* 0x000fe2000f8e0205 */
[----:B-----5:R-:W-:Y:S02]  /*11f0*/  SEL R24, R24, RZ, !P4 ;  /* 0x000000ff18187207 */ /* 0x020fe40006000000 */
[----:B------:R-:W-:Y:S02]  /*1200*/  SEL R25, R25, RZ, !P4 ;  /* 0x000000ff19197207 */ /* 0x000fe40006000000 */
[----:B------:R-:W-:Y:S02]  /*1210*/  SEL R26, R26, RZ, !P4 ;  /* 0x000000ff1a1a7207 */ /* 0x000fe40006000000 */
[----:B------:R-:W-:Y:S02]  /*1220*/  SEL R27, R27, RZ, !P4 ;  /* 0x000000ff1b1b7207 */ /* 0x000fe40006000000 */
[----:B------:R-:W-:Y:S01]  /*1230*/  ISETP.NE.AND P4, PT, R81, RZ, PT ;  /* 0x000000ff5100720c */ /* 0x000fe20003f85270 */
[----:B------:R-:W-:Y:S01]  /*1240*/  UIADD3 UR4, UR7, -UR53, URZ ;  /* 0x8000003507047290 */ /* 0x000fe2000fffe03f */
[----:B------:R-:W-:-:S02]  /*1250*/  LOP3.LUT R5, R3, 0x8, R176, 0x48, !PT ;  /* 0x0000000803057812 */ /* 0x000fc400078e48b0 */
[----:B------:R-:W-:Y:S01]  /*1260*/  LOP3.LUT R176, R176, 0x8, RZ, 0xc0, !PT ;  /* 0x00000008b0b07812 */ /* 0x000fe200078ec0ff */
[----:B------:R-:W-:Y:S01]  /*1270*/  UIADD3 UR52, UR4, 0xf, URZ ;  /* 0x0000000f04347890 */ /* 0x000fe2000fffe03f */
[----:B-1----:R-:W-:Y:S02]  /*1280*/  LOP3.LUT R6, R2, 0x8, R3, 0xf8, !PT ;  /* 0x0000000802067812 */ /* 0x002fe400078ef803 */
[----:B------:R-:W-:Y:S02]  /*1290*/  SEL R32, R32, RZ, !P4 ;  /* 0x000000ff20207207 */ /* 0x000fe40006000000 */
[----:B------:R-:W-:Y:S02]  /*12a0*/  SEL R33, R33, RZ, !P4 ;  /* 0x000000ff21217207 */ /* 0x000fe40006000000 */
[----:B------:R-:W-:Y:S02]  /*12b0*/  SEL R34, R34, RZ, !P4 ;  /* 0x000000ff22227207 */ /* 0x000fe40006000000 */
[----:B------:R-:W-:-:S02]  /*12c0*/  SEL R35, R35, RZ, !P4 ;  /* 0x000000ff23237207 */ /* 0x000fc40006000000 */
[C---:B------:R-:W-:Y:S02]  /*12d0*/  LOP3.LUT R2, R239.reuse, 0x30, RZ, 0xfc, !PT ;  /* 0x00000030ef027812 */ /* 0x040fe400078efcff */
[----:B------:R-:W-:Y:S02]  /*12e0*/  ISETP.NE.AND P4, PT, R82, RZ, PT ;  /* 0x000000ff5200720c */ /* 0x000fe40003f85270 */
[----:B------:R-:W-:Y:S01]  /*12f0*/  LOP3.LUT R2, R239, 0x20, RZ, 0xfc, !PT ;  /* 0x00000020ef027812 */ /* 0x000fe200078efcff */
[----:B------:R-:W-:Y:S01]  /*1300*/  ULOP3.LUT UR52, UR52, 0xffffffc0, URZ, 0xc0, !UPT ;  /* 0xffffffc034347892 */ /* 0x000fe2000f8ec03f */
[----:B------:R-:W-:Y:S01]  /*1310*/  LOP3.LUT R2, R176, 0x2, RZ, 0xfc, !PT ;  /* 0x00000002b0027812 */ /* 0x000fe200078efcff */
[----:B------:R-:W-:Y:S01]  /*1320*/  IMAD.SHL.U32 R2, R0, 0x20, RZ ;  /* 0x0000002000027824 */ /* 0x000fe200078e00ff */
[----:B------:R-:W-:Y:S02]  /*1330*/  SEL R28, R28, RZ, !P4 ;  /* 0x000000ff1c1c7207 */ /* 0x000fe40006000000 */
[----:B------:R-:W-:-:S02]  /*1340*/  SEL R29, R29, RZ, !P4 ;  /* 0x000000ff1d1d7207 */ /* 0x000fc40006000000 */
[----:B------:R-:W-:Y:S02]  /*1350*/  SEL R30, R30, RZ, !P4 ;  /* 0x000000ff1e1e7207 */ /* 0x000fe40006000000 */
[----:B------:R-:W-:Y:S01]  /*1360*/  SEL R31, R31, RZ, !P4 ;  /* 0x000000ff1f1f7207 */ /* 0x000fe20006000000 */
[----:B------:R-:W-:Y:S01]  /*1370*/  UISETP.GE.AND UP0, UPT, UR52, 0x1, UPT ;  /* 0x000000013400788c */ /* 0x000fe2000bf06270 */
[----:B------:R-:W-:Y:S01]  /*1380*/  ISETP.NE.AND P4, PT, R83, RZ, PT ;  /* 0x000000ff5300720c */ /* 0x000fe20003f85270 */
[----:B------:R-:W-:Y:S01]  /*1390*/  STL [R1+0x8], R2 ;  /* 0x0000080201007387 */ /* 0x000fe20000100800 */
[----:B------:R-:W-:Y:S02]  /*13a0*/  @P0 LOP3.LUT R12, R12, 0x8, RZ, 0xfc, !PT ;  /* 0x000000080c0c0812 */ /* 0x000fe400078efcff */
[----:B------:R-:W-:Y:S02]  /*13b0*/  P2R R86, PR, RZ, 0x20 ;  /* 0x00000020ff567803 */ /* 0x000fe40000000000 */
[----:B------:R-:W-:-:S02]  /*13c0*/  SEL R8, R8, RZ, !P6 ;  /* 0x000000ff08087207 */ /* 0x000fc40007000000 */
[----:B------:R-:W-:Y:S02]  /*13d0*/  SEL R9, R9, RZ, !P6 ;  /* 0x000000ff09097207 */ /* 0x000fe40007000000 */
[----:B------:R-:W-:Y:S02]  /*13e0*/  SEL R10, R10, RZ, !P6 ;  /* 0x000000ff0a0a7207 */ /* 0x000fe40007000000 */
[----:B------:R-:W-:Y:S02]  /*13f0*/  SEL R11, R11, RZ, !P6 ;  /* 0x000000ff0b0b7207 */ /* 0x000fe40007000000 */
[----:B------:R-:W-:Y:S02]  /*1400*/  SEL R20, R20, RZ, !P4 ;  /* 0x000000ff14147207 */ /* 0x000fe40006000000 */
[----:B------:R-:W-:Y:S02]  /*1410*/  SEL R21, R21, RZ, !P4 ;  /* 0x000000ff15157207 */ /* 0x000fe40006000000 */
[----:B------:R-:W-:-:S02]  /*1420*/  SEL R22, R22, RZ, !P4 ;  /* 0x000000ff16167207 */ /* 0x000fc40006000000 */
[----:B------:R-:W-:Y:S02]  /*1430*/  SEL R23, R23, RZ, !P4 ;  /* 0x000000ff17177207 */ /* 0x000fe40006000000 */
[C---:B------:R-:W-:Y:S02]  /*1440*/  LOP3.LUT P5, RZ, R12.reuse, 0x800, RZ, 0xc0, !PT ;  /* 0x000008000cff7812 */ /* 0x040fe400078ac0ff */
[----:B------:R-:W-:Y:S02]  /*1450*/  LOP3.LUT P6, RZ, R12, 0x400, RZ, 0xc0, !PT ;  /* 0x000004000cff7812 */ /* 0x000fe400078cc0ff */
[----:B------:R-:W-:Y:S02]  /*1460*/  ISETP.NE.AND P4, PT, R84, RZ, PT ;  /* 0x000000ff5400720c */ /* 0x000fe40003f85270 */
[----:B--2---:R-:W-:Y:S02]  /*1470*/  SEL R68, R68, RZ, !P0 ;  /* 0x000000ff44447207 */ /* 0x004fe40004000000 */
[----:B------:R-:W-:-:S02]  /*1480*/  SEL R69, R69, RZ, !P0 ;  /* 0x000000ff45457207 */ /* 0x000fc40004000000 */
[----:B------:R-:W-:Y:S02]  /*1490*/  SEL R70, R70, RZ, !P0 ;  /* 0x000000ff46467207 */ /* 0x000fe40004000000 */
[----:B------:R-:W-:Y:S02]  /*14a0*/  SEL R71, R71, RZ, !P0 ;  /* 0x000000ff47477207 */ /* 0x000fe40004000000 */
[----:B------:R-:W-:Y:S02]  /*14b0*/  PLOP3.LUT P0, PT, PT, PT, UP0, 0x40, 0x0 ;  /* 0x000000000000781c */ /* 0x000fe40003f0e808 */
[----:B------:R-:W-:Y:S02]  /*14c0*/  SEL R16, R16, RZ, !P4 ;  /* 0x000000ff10107207 */ /* 0x000fe40006000000 */
[----:B------:R-:W-:Y:S02]  /*14d0*/  SEL R17, R17, RZ, !P4 ;  /* 0x000000ff11117207 */ /* 0x000fe40006000000 */
        /* <DEDUP_REMOVED lines=8> */
[----:B------:R-:W-:Y:S02]  /*1560*/  SEL R42, R42, RZ, !P6 ;  /* 0x000000ff2a2a7207 */ /* 0x000fe40007000000 */
[----:B------:R-:W-:Y:S02]  /*1570*/  SEL R43, R43, RZ, !P6 ;  /* 0x000000ff2b2b7207 */ /* 0x000fe40007000000 */
[----:B------:R-:W-:Y:S02]  /*1580*/  ISETP.NE.AND P4, PT, R85, RZ, PT ;  /* 0x000000ff5500720c */ /* 0x000fe40003f85270 */
[----:B------:R-:W-:Y:S02]  /*1590*/  ISETP.NE.AND P5, PT, R86, RZ, PT ;  /* 0x000000ff5600720c */ /* 0x000fe40003fa5270 */
[----:B------:R-:W-:-:S02]  /*15a0*/  ISETP.NE.AND P6, PT, R87, RZ, PT ;  /* 0x000000ff5700720c */ /* 0x000fc40003fc5270 */
        /* <DEDUP_REMOVED lines=23> */
[----:B------:R-:W-:Y:S01]  /*1720*/  SEL R67, R67, RZ, !P1 ;  /* 0x000000ff43437207 */ /* 0x000fe20004800000 */
[----:B------:R0:W-:Y:S01]  /*1730*/  STS.128 [R79+UR6], R8 ;  /* 0x000000084f007988 */ /* 0x0001e20008000c06 */
[----:B------:R-:W-:Y:S01]  /*1740*/  SHF.R.U32.HI R238, RZ, 0x5, R3 ;  /* 0x00000005ffee7819 */ /* 0x000fe20000011603 */
[----:B------:R-:W-:Y:S01]  /*1750*/  IMAD R215, R4, UR11, R215 ;  /* 0x0000000b04d77c24 */ /* 0x000fe2000f8e02d7 */
[----:B------:R-:W-:Y:S01]  /*1760*/  MOV R231, UR5 ;  /* 0x0000000500e77c02 */ /* 0x000fe20008000f00 */
[----:B------:R-:W-:Y:S01]  /*1770*/  STS.128 [R79+UR6+0x800], R24 ;  /* 0x000800184f007988 */ /* 0x000fe20008000c06 */
[----:B------:R-:W-:-:S03]  /*1780*/  LOP3.LUT R3, R239, 0x38, RZ, 0xfc, !PT ;  /* 0x00000038ef037812 */ /* 0x000fc600078efcff */
[----:B------:R-:W-:Y:S01]  /*1790*/  STS.128 [R79+UR6+0xc00], R32 ;  /* 0x000c00204f007988 */ /* 0x000fe20008000c06 */
[----:B------:R-:W-:-:S03]  /*17a0*/  LOP3.LUT R3, R176, 0x1, RZ, 0xfc, !PT ;  /* 0x00000001b0037812 */ /* 0x000fc600078efcff */
[----:B------:R-:W-:Y:S01]  /*17b0*/  STS.128 [R79+UR6+0x1000], R28 ;  /* 0x0010001c4f007988 */ /* 0x000fe20008000c06 */
[----:B------:R-:W-:-:S03]  /*17c0*/  MOV R248, 0x3f800000 ;  /* 0x3f80000000f87802 */ /* 0x000fc60000000f00 */
[----:B------:R-:W-:Y:S01]  /*17d0*/  STS.128 [R79+UR6+0x1400], R20 ;  /* 0x001400144f007988 */ /* 0x000fe20008000c06 */
[----:B------:R-:W-:-:S03]  /*17e0*/  IMAD.MOV.U32 R243, RZ, RZ, 0x3f800000 ;  /* 0x3f800000fff37424 */ /* 0x000fc600078e00ff */
[----:B------:R1:W-:Y:S01]  /*17f0*/  STS.128 [R79+UR6+0x1800], R16 ;  /* 0x001800104f007988 */ /* 0x0003e20008000c06 */
[----:B------:R-:W-:-:S03]  /*1800*/  MOV R246, 0x3f800000 ;  /* 0x3f80000000f67802 */ /* 0x000fc60000000f00 */
[----:B------:R2:W-:Y:S01]  /*1810*/  STS.128 [R79+UR6+0x1c00], R36 ;  /* 0x001c00244f007988 */ /* 0x0005e20008000c06 */
[----:B------:R-:W-:-:S03]  /*1820*/  IMAD.MOV.U32 R247, RZ, RZ, 0x3f800000 ;  /* 0x3f800000fff77424 */ /* 0x000fc600078e00ff */
[----:B------:R3:W-:Y:S01]  /*1830*/  STS.128 [R79+UR6+0x2000], R40 ;  /* 0x002000284f007988 */ /* 0x0007e20008000c06 */
[----:B------:R-:W-:-:S03]  /*1840*/  IMAD.MOV.U32 R14, RZ, RZ, -0x800000 ;  /* 0xff800000ff0e7424 */ /* 0x000fc600078e00ff */
[----:B------:R4:W-:Y:S01]  /*1850*/  STS.128 [R79+UR6+0x2400], R44 ;  /* 0x0024002c4f007988 */ /* 0x0009e20008000c06 */
[----:B0-----:R-:W-:-:S03]  /*1860*/  MOV R10, 0xff800000 ;  /* 0xff800000000a7802 */ /* 0x001fc60000000f00 */
[----:B------:R0:W-:Y:S01]  /*1870*/  STS.128 [R79+UR6+0x2800], R48 ;  /* 0x002800304f007988 */ /* 0x0001e20008000c06 */
[----:B-1----:R-:W-:-:S03]  /*1880*/  IMAD.MOV.U32 R17, RZ, RZ, -0x800000 ;  /* 0xff800000ff117424 */ /* 0x002fc600078e00ff */
[----:B------:R1:W-:Y:S01]  /*1890*/  STS.128 [R79+UR6+0x2c00], R52 ;  /* 0x002c00344f007988 */ /* 0x0003e20008000c06 */
[----:B------:R-:W-:-:S03]  /*18a0*/  MOV R16, 0xff800000 ;  /* 0xff80000000107802 */ /* 0x000fc60000000f00 */
[----:B------:R5:W-:Y:S01]  /*18b0*/  STS.128 [R79+UR6+0x3000], R56 ;  /* 0x003000384f007988 */ /* 0x000be20008000c06 */
[----:B------:R-:W-:-:S03]  /*18c0*/  CS2R R88, SRZ ;  /* 0x0000000000587805 */ /* 0x000fc6000001ff00 */
[----:B------:R0:W-:Y:S01]  /*18d0*/  STS.128 [R79+UR6+0x3400], R60 ;  /* 0x0034003c4f007988 */ /* 0x0001e20008000c06 */
[----:B------:R-:W-:-:S03]  /*18e0*/  CS2R R90, SRZ ;  /* 0x00000000005a7805 */ /* 0x000fc6000001ff00 */
[----:B------:R0:W-:Y:S01]  /*18f0*/  STS.128 [R79+UR6+0x3800], R64 ;  /* 0x003800404f007988 */ /* 0x0001e20008000c06 */
[----:B------:R-:W-:-:S03]  /*1900*/  CS2R R92, SRZ ;  /* 0x00000000005c7805 */ /* 0x000fc6000001ff00 */
[----:B------:R0:W-:Y:S01]  /*1910*/  STS.128 [R79+UR6+0x3c00], R68 ;  /* 0x003c00444f007988 */ /* 0x0001e20008000c06 */
[----:B------:R-:W-:Y:S02]  /*1920*/  CS2R R94, SRZ ;  /* 0x00000000005e7805 */ /* 0x000fe4000001ff00 */
[----:B------:R-:W-:Y:S02]  /*1930*/  CS2R R96, SRZ ;  /* 0x0000000000607805 */ /* 0x000fe4000001ff00 */
[----:B------:R-:W-:Y:S02]  /*1940*/  CS2R R98, SRZ ;  /* 0x0000000000627805 */ /* 0x000fe4000001ff00 */
[----:B------:R-:W-:Y:S02]  /*1950*/  CS2R R100, SRZ ;  /* 0x0000000000647805 */ /* 0x000fe4000001ff00 */
[----:B------:R-:W-:Y:S02]  /*1960*/  CS2R R102, SRZ ;  /* 0x0000000000667805 */ /* 0x000fe4000001ff00 */
[----:B------:R-:W-:-:S02]  /*1970*/  CS2R R104, SRZ ;  /* 0x0000000000687805 */ /* 0x000fc4000001ff00 */
        /* <DEDUP_REMOVED lines=29> */
[----:B--2---:R-:W-:-:S02]  /*1b50*/  CS2R R36, SRZ ;  /* 0x0000000000247805 */ /* 0x004fc4000001ff00 */
[----:B------:R-:W-:Y:S02]  /*1b60*/  CS2R R38, SRZ ;  /* 0x0000000000267805 */ /* 0x000fe4000001ff00 */
[----:B---3--:R-:W-:Y:S02]  /*1b70*/  CS2R R40, SRZ ;  /* 0x0000000000287805 */ /* 0x008fe4000001ff00 */
[----:B------:R-:W-:Y:S02]  /*1b80*/  CS2R R42, SRZ ;  /* 0x00000000002a7805 */ /* 0x000fe4000001ff00 */
[----:B----4-:R-:W-:Y:S02]  /*1b90*/  CS2R R44, SRZ ;  /* 0x00000000002c7805 */ /* 0x010fe4000001ff00 */
[----:B------:R-:W-:Y:S02]  /*1ba0*/  CS2R R46, SRZ ;  /* 0x00000000002e7805 */ /* 0x000fe4000001ff00 */
[----:B0-----:R-:W-:-:S02]  /*1bb0*/  CS2R R48, SRZ ;  /* 0x0000000000307805 */ /* 0x001fc4000001ff00 */
[----:B------:R-:W-:Y:S02]  /*1bc0*/  CS2R R50, SRZ ;  /* 0x0000000000327805 */ /* 0x000fe4000001ff00 */
[----:B-1----:R-:W-:Y:S02]  /*1bd0*/  CS2R R52, SRZ ;  /* 0x0000000000347805 */ /* 0x002fe4000001ff00 */
[----:B------:R-:W-:Y:S02]  /*1be0*/  CS2R R54, SRZ ;  /* 0x0000000000367805 */ /* 0x000fe4000001ff00 */
[----:B-----5:R-:W-:Y:S02]  /*1bf0*/  CS2R R56, SRZ ;  /* 0x0000000000387805 */ /* 0x020fe4000001ff00 */
        /* <DEDUP_REMOVED lines=15> */
[----:B------:R-:W-:Y:S02]  /*1cf0*/  LOP3.LUT R238, R238, 0x7fffffc, RZ, 0xc0, !PT ;  /* 0x07fffffceeee7812 */ /* 0x000fe400078ec0ff */
[----:B------:R-:W-:Y:S02]  /*1d00*/  LOP3.LUT R4, R239, 0x28, RZ, 0xfc, !PT ;  /* 0x00000028ef047812 */ /* 0x000fe400078efcff */
[C---:B------:R-:W-:Y:S02]  /*1d10*/  LOP3.LUT R251, R176.reuse, 0x3, RZ, 0xfc, !PT ;  /* 0x00000003b0fb7812 */ /* 0x040fe400078efcff */
[C---:B------:R-:W-:Y:S02]  /*1d20*/  LOP3.LUT R250, R176.reuse, 0x4, RZ, 0xfc, !PT ;  /* 0x00000004b0fa7812 */ /* 0x040fe400078efcff */
[----:B------:R-:W-:-:S02]  /*1d30*/  LOP3.LUT R249, R176, 0x5, RZ, 0xfc, !PT ;  /* 0x00000005b0f97812 */ /* 0x000fc400078efcff */
[C---:B------:R-:W-:Y:S02]  /*1d40*/  LOP3.LUT R245, R176.reuse, 0x6, RZ, 0xfc, !PT ;  /* 0x00000006b0f57812 */ /* 0x040fe400078efcff */
[----:B------:R-:W-:Y:S02]  /*1d50*/  LOP3.LUT R244, R176, 0x7, RZ, 0xfc, !PT ;  /* 0x00000007b0f47812 */ /* 0x000fe400078efcff */
[----:B------:R-:W-:Y:S01]  /*1d60*/  LOP3.LUT R3, R179, 0x8, RZ, 0xfc, !PT ;  /* 0x00000008b3037812 */ /* 0x000fe200078efcff */
[----:B------:R-:W-:Y:S06]  /*1d70*/  @P0 BRA `(.L_x_0) ;  /* 0x000000a0002c0947 */ /* 0x000fec0003800000 */
[----:B------:R-:W-:Y:S01]  /*1d80*/  MOV R0, UR6 ;  /* 0x0000000600007c02 */ /* 0x000fe20008000f00 */
[----:B------:R-:W-:Y:S01]  /*1d90*/  UIADD3 UR12, UR6, 0x8000, URZ ;  /* 0x00008000060c7890 */ /* 0x000fe2000fffe03f */
[----:B------:R-:W-:Y:S01]  /*1da0*/  R2UR UR14, R230 ;  /* 0x00000000e60e72ca */ /* 0x000fe200000e0000 */
[----:B------:R-:W-:Y:S01]  /*1db0*/  UMOV UR18, 0x800002 ;  /* 0x0080000200127882 */ /* 0x000fe20000000000 */
[----:B------:R-:W-:Y:S01]  /*1dc0*/  SHF.R.U32.HI R0, RZ, 0x4, R0 ;  /* 0x00000004ff007819 */ /* 0x000fe20000011600 */
[----:B------:R-:W-:Y:S01]  /*1dd0*/  USHF.R.U32.HI UR12, URZ, 0x4, UR12 ;  /* 0x000000043f0c7899 */ /* 0x000fe2000801160c */
[----:B------:R-:W-:Y:S01]  /*1de0*/  R2UR UR15, R231 ;  /* 0x00000000e70f72ca */ /* 0x000fe200000e0000 */
[----:B------:R-:W-:Y:S01]  /*1df0*/  UMOV UR19, 0x40000040 ;  /* 0x4000004000137882 */ /* 0x000fe20000000000 */
[----:B------:R-:W-:Y:S01]  /*1e00*/  LOP3.LUT R0, R0, 0x3fff, RZ, 0xc0, !PT ;  /* 0x00003fff00007812 */ /* 0x000fe200078ec0ff */
[----:B------:R-:W-:Y:S01]  /*1e10*/  ULOP3.LUT UR42, UR12, 0x3fff, URZ, 0xc0, !UPT ;  /* 0x00003fff0c2a7892 */ /* 0x000fe2000f8ec03f */
[----:B------:R-:W-:Y:S01]  /*1e20*/  LEA R217, R239, R233, 0x3 ;  /* 0x000000e9efd97211 */ /* 0x000fe200078e18ff */
[----:B------:R-:W-:Y:S01]  /*1e30*/  UMOV UR22, 0x800004 ;  /* 0x0080000400167882 */ /* 0x000fe20000000000 */
[----:B------:R-:W-:Y:S01]  /*1e40*/  IADD3 R228, P0, R0, 0x4000002, RZ ;  /* 0x0400000200e47810 */ /* 0x000fe20007f1e0ff */
[----:B------:R-:W-:Y:S01]  /*1e50*/  UMOV UR23, 0x40000040 ;  /* 0x4000004000177882 */ /* 0x000fe20000000000 */
[----:B------:R-:W-:Y:S01]  /*1e60*/  UMOV UR26, 0x800006 ;  /* 0x00800006001a7882 */ /* 0x000fe20000000000 */
[----:B------:R-:W-:Y:S01]  /*1e70*/  UMOV UR27, 0x40000040 ;  /* 0x40000040001b7882 */ /* 0x000fe20000000000 */
[----:B------:R-:W-:Y:S01]  /*1e80*/  UMOV UR30, 0x800080 ;  /* 0x00800080001e7882 */ /* 0x000fe20000000000 */
[----:B------:R-:W-:Y:S01]  /*1e90*/  IMAD.X R229, RZ, RZ, 0x40000040, P0 ;  /* 0x40000040ffe57424 */ /* 0x000fe200000e06ff */
[----:B------:R-:W-:Y:S01]  /*1ea0*/  IADD3 R226, P0, R0, 0x4000004, RZ ;  /* 0x0400000400e27810 */ /* 0x000fe20007f1e0ff */
[----:B------:R-:W-:Y:S01]  /*1eb0*/  UMOV UR31, 0x40000040 ;  /* 0x40000040001f7882 */ /* 0x000fe20000000000 */
[----:B------:R-:W-:Y:S01]  /*1ec0*/  UMOV UR34, 0x800082 ;  /* 0x0080008200227882 */ /* 0x000fe20000000000 */
[----:B------:R-:W-:Y:S01]  /*1ed0*/  UMOV UR35, 0x40000040 ;  /* 0x4000004000237882 */ /* 0x000fe20000000000 */
[----:B------:R-:W-:Y:S01]  /*1ee0*/  IADD3.X R227, RZ, 0x40000040, RZ, P0, !PT ;  /* 0x40000040ffe37810 */ /* 0x000fe200007fe4ff */
[----:B------:R-:W-:Y:S01]  /*1ef0*/  UMOV UR38, 0x800084 ;  /* 0x0080008400267882 */ /* 0x000fe20000000000 */
[----:B------:R-:W-:Y:S01]  /*1f00*/  IADD3 R224, P0, R0, 0x4000006, RZ ;  /* 0x0400000600e07810 */ /* 0x000fe20007f1e0ff */
[----:B------:R-:W-:Y:S01]  /*1f10*/  UMOV UR39, 0x40000040 ;  /* 0x4000004000277882 */ /* 0x000fe20000000000 */
[----:B------:R-:W-:Y:S01]  /*1f20*/  LEA R181, R6, R216, 0x8 ;  /* 0x000000d806b57211 */ /* 0x000fe200078e40ff */
[----:B------:R-:W-:Y:S01]  /*1f30*/  IMAD R180, R5, 0x2, R2 ;  /* 0x0000000205b47824 */ /* 0x000fe200078e0202 */
[----:B------:R-:W-:Y:S01]  /*1f40*/  LEA R241, R179, UR6, 0x3 ;  /* 0x00000006b3f17c11 */ /* 0x000fe2000f8e18ff */
[----:B------:R-:W-:Y:S01]  /*1f50*/  IMAD.X R225, RZ, RZ, 0x40000040, P0 ;  /* 0x40000040ffe17424 */ /* 0x000fe200000e06ff */
[----:B------:R-:W-:Y:S01]  /*1f60*/  IADD3 R222, P0, R0, 0x4000400, RZ ;  /* 0x0400040000de7810 */ /* 0x000fe20007f1e0ff */
[----:B------:R-:W-:Y:S01]  /*1f70*/  IMAD.MOV.U32 R248, RZ, RZ, 0x3f800000 ;  /* 0x3f800000fff87424 */ /* 0x000fe200078e00ff */
[----:B------:R-:W-:Y:S01]  /*1f80*/  LEA R178, R3, UR6, 0x3 ;  /* 0x0000000603b27c11 */ /* 0x000fe2000f8e18ff */
[----:B------:R-:W-:Y:S01]  /*1f90*/  IMAD.MOV.U32 R16, RZ, RZ, -0x800000 ;  /* 0xff800000ff107424 */ /* 0x000fe200078e00ff */
[----:B------:R-:W-:Y:S01]  /*1fa0*/  IADD3.X R223, RZ, 0x40000040, RZ, P0, !PT ;  /* 0x40000040ffdf7810 */ /* 0x000fe200007fe4ff */
[----:B------:R-:W-:Y:S01]  /*1fb0*/  IMAD.MOV.U32 R10, RZ, RZ, -0x800000 ;  /* 0xff800000ff0a7424 */ /* 0x000fe200078e00ff */
[----:B------:R-:W-:Y:S01]  /*1fc0*/  IADD3 R206, P0, R0, 0x4000402, RZ ;  /* 0x0400040200ce7810 */ /* 0x000fe20007f1e0ff */
[----:B------:R-:W-:Y:S01]  /*1fd0*/  IMAD.MOV.U32 R246, RZ, RZ, 0x3f800000 ;  /* 0x3f800000fff67424 */ /* 0x000fe200078e00ff */
[----:B------:R-:W-:-:S02]  /*1fe0*/  MOV R17, 0xff800000 ;  /* 0xff80000000117802 */ /* 0x000fc40000000f00 */
[----:B------:R-:W-:Y:S02]  /*1ff0*/  CS2R R88, SRZ ;  /* 0x0000000000587805 */ /* 0x000fe4000001ff00 */
[----:B------:R-:W-:Y:S01]  /*2000*/  MOV R14, 0xff800000 ;  /* 0xff800000000e7802 */ /* 0x000fe20000000f00 */
[----:B------:R-:W-:Y:S01]  /*2010*/  IMAD.X R207, RZ, RZ, 0x40000040, P0 ;  /* 0x40000040ffcf7424 */ /* 0x000fe200000e06ff */
[----:B------:R-:W-:Y:S02]  /*2020*/  IADD3 R200, P0, R0, 0x4000404, RZ ;  /* 0x0400040400c87810 */ /* 0x000fe40007f1e0ff */
[----:B------:R-:W-:Y:S02]  /*2030*/  CS2R R90, SRZ ;  /* 0x00000000005a7805 */ /* 0x000fe4000001ff00 */
[----:B------:R-:W-:Y:S02]  /*2040*/  MOV R243, 0x3f800000 ;  /* 0x3f80000000f37802 */ /* 0x000fe40000000f00 */
[----:B------:R-:W-:-:S02]  /*2050*/  CS2R R92, SRZ ;  /* 0x00000000005c7805 */ /* 0x000fc4000001ff00 */
[----:B------:R-:W-:Y:S02]  /*2060*/  IADD3.X R201, RZ, 0x40000040, RZ, P0, !PT ;  /* 0x40000040ffc97810 */ /* 0x000fe400007fe4ff */
[----:B------:R-:W-:Y:S02]  /*2070*/  CS2R R94, SRZ ;  /* 0x00000000005e7805 */ /* 0x000fe4000001ff00 */
[----:B------:R-:W-:Y:S02]  /*2080*/  IADD3 R198, P0, R0, 0x4000406, RZ ;  /* 0x0400040600c67810 */ /* 0x000fe40007f1e0ff */
[----:B------:R-:W-:Y:S02]  /*2090*/  CS2R R96, SRZ ;  /* 0x0000000000607805 */ /* 0x000fe4000001ff00 */
[----:B------:R-:W-:Y:S02]  /*20a0*/  MOV R247, 0x3f800000 ;  /* 0x3f80000000f77802 */ /* 0x000fe40000000f00 */
[----:B------:R-:W-:-:S02]  /*20b0*/  CS2R R98, SRZ ;  /* 0x0000000000627805 */ /* 0x000fc4000001ff00 */
[----:B------:R-:W-:Y:S01]  /*20c0*/  CS2R R100, SRZ ;  /* 0x0000000000647805 */ /* 0x000fe2000001ff00 */
[----:B------:R-:W-:Y:S01]  /*20d0*/  IMAD.X R199, RZ, RZ, 0x40000040, P0 ;  /* 0x40000040ffc77424 */ /* 0x000fe200000e06ff */
[----:B------:R-:W-:Y:S02]  /*20e0*/  IADD3 R196, P0, R0, 0x4000200, RZ ;  /* 0x0400020000c47810 */ /* 0x000fe40007f1e0ff */
[----:B------:R-:W-:Y:S02]  /*20f0*/  CS2R R102, SRZ ;  /* 0x0000000000667805 */ /* 0x000fe4000001ff00 */
[----:B------:R-:W-:Y:S02]  /*2100*/  CS2R R104, SRZ ;  /* 0x0000000000687805 */ /* 0x000fe4000001ff00 */
[----:B------:R-:W-:Y:S02]  /*2110*/  CS2R R106, SRZ ;  /* 0x00000000006a7805 */ /* 0x000fe4000001ff00 */
[----:B------:R-:W-:-:S02]  /*2120*/  IADD3.X R197, RZ, 0x40000040, RZ, P0, !PT ;  /* 0x40000040ffc57810 */ /* 0x000fc400007fe4ff */
[----:B------:R-:W-:Y:S02]  /*2130*/  CS2R R108, SRZ ;  /* 0x00000000006c7805 */ /* 0x000fe4000001ff00 */
[----:B------:R-:W-:Y:S02]  /*2140*/  IADD3 R194, P0, R0, 0x4000202, RZ ;  /* 0x0400020200c27810 */ /* 0x000fe40007f1e0ff */
[----:B------:R-:W-:Y:S02]  /*2150*/  CS2R R110, SRZ ;  /* 0x00000000006e7805 */ /* 0x000fe4000001ff00 */
[----:B------:R-:W-:Y:S02]  /*2160*/  CS2R R112, SRZ ;  /* 0x0000000000707805 */ /* 0x000fe4000001ff00 */
[----:B------:R-:W-:Y:S02]  /*2170*/  CS2R R114, SRZ ;  /* 0x0000000000727805 */ /* 0x000fe4000001ff00 */
[----:B------:R-:W-:Y:S01]  /*2180*/  CS2R R116, SRZ ;  /* 0x0000000000747805 */ /* 0x000fe2000001ff00 */
[----:B------:R-:W-:Y:S01]  /*2190*/  IMAD.X R195, RZ, RZ, 0x40000040, P0 ;  /* 0x40000040ffc37424 */ /* 0x000fe200000e06ff */
[----:B------:R-:W-:-:S02]  /*21a0*/  IADD3 R192, P0, R0, 0x4000204, RZ ;  /* 0x0400020400c07810 */ /* 0x000fc40007f1e0ff */
[----:B------:R-:W-:Y:S02]  /*21b0*/  CS2R R118, SRZ ;  /* 0x0000000000767805 */ /* 0x000fe4000001ff00 */
[----:B------:R-:W-:Y:S02]  /*21c0*/  CS2R R120, SRZ ;  /* 0x0000000000787805 */ /* 0x000fe4000001ff00 */
[----:B------:R-:W-:Y:S02]  /*21d0*/  CS2R R122, SRZ ;  /* 0x00000000007a7805 */ /* 0x000fe4000001ff00 */
[----:B------:R-:W-:Y:S02]  /*21e0*/  IADD3.X R193, RZ, 0x40000040, RZ, P0, !PT ;  /* 0x40000040ffc17810 */ /* 0x000fe400007fe4ff */
[----:B------:R-:W-:Y:S02]  /*21f0*/  CS2R R124, SRZ ;  /* 0x00000000007c7805 */ /* 0x000fe4000001ff00 */
[----:B------:R-:W-:-:S02]  /*2200*/  IADD3 R190, P0, R0, 0x4000206, RZ ;  /* 0x0400020600be7810 */ /* 0x000fc40007f1e0ff */
[----:B------:R-:W-:Y:S02]  /*2210*/  CS2R R126, SRZ ;  /* 0x00000000007e7805 */ /* 0x000fe4000001ff00 */
[----:B------:R-:W-:Y:S02]  /*2220*/  CS2R R128, SRZ ;  /* 0x0000000000807805 */ /* 0x000fe4000001ff00 */
[----:B------:R-:W-:Y:S02]  /*2230*/  CS2R R130, SRZ ;  /* 0x0000000000827805 */ /* 0x000fe4000001ff00 */
[----:B------:R-:W-:Y:S01]  /*2240*/  CS2R R132, SRZ ;  /* 0x0000000000847805 */ /* 0x000fe2000001ff00 */
[----:B------:R-:W-:Y:S01]  /*2250*/  IMAD.X R191, RZ, RZ, 0x40000040, P0 ;  /* 0x40000040ffbf7424 */ /* 0x000fe200000e06ff */
[----:B------:R-:W-:Y:S02]  /*2260*/  IADD3 R188, P0, R0, 0x4000600, RZ ;  /* 0x0400060000bc7810 */ /* 0x000fe40007f1e0ff */
[----:B------:R-:W-:-:S02]  /*2270*/  CS2R R134, SRZ ;  /* 0x0000000000867805 */ /* 0x000fc4000001ff00 */
[----:B------:R-:W-:Y:S02]  /*2280*/  CS2R R136, SRZ ;  /* 0x0000000000887805 */ /* 0x000fe4000001ff00 */
[----:B------:R-:W-:Y:S02]  /*2290*/  CS2R R138, SRZ ;  /* 0x00000000008a7805 */ /* 0x000fe4000001ff00 */
[----:B------:R-:W-:Y:S02]  /*22a0*/  IADD3.X R189, RZ, 0x40000040, RZ, P0, !PT ;  /* 0x40000040ffbd7810 */ /* 0x000fe400007fe4ff */
[----:B------:R-:W-:Y:S02]  /*22b0*/  CS2R R140, SRZ ;  /* 0x00000000008c7805 */ /* 0x000fe4000001ff00 */
[----:B------:R-:W-:Y:S02]  /*22c0*/  IADD3 R186, P0, R0, 0x4000602, RZ ;  /* 0x0400060200ba7810 */ /* 0x000fe40007f1e0ff */
[----:B------:R-:W-:-:S02]  /*22d0*/  CS2R R142, SRZ ;  /* 0x00000000008e7805 */ /* 0x000fc4000001ff00 */
[----:B------:R-:W-:Y:S02]  /*22e0*/  CS2R R144, SRZ ;  /* 0x0000000000907805 */ /* 0x000fe4000001ff00 */
[----:B------:R-:W-:Y:S02]  /*22f0*/  CS2R R146, SRZ ;  /* 0x0000000000927805 */ /* 0x000fe4000001ff00 */
[----:B------:R-:W-:Y:S01]  /*2300*/  CS2R R148, SRZ ;  /* 0x0000000000947805 */ /* 0x000fe2000001ff00 */
[----:B------:R-:W-:Y:S01]  /*2310*/  IMAD.X R187, RZ, RZ, 0x40000040, P0 ;  /* 0x40000040ffbb7424 */ /* 0x000fe200000e06ff */
[----:B------:R-:W-:Y:S02]  /*2320*/  IADD3 R184, P0, R0, 0x4000604, RZ ;  /* 0x0400060400b87810 */ /* 0x000fe40007f1e0ff */
[----:B------:R-:W-:Y:S02]  /*2330*/  CS2R R150, SRZ ;  /* 0x0000000000967805 */ /* 0x000fe4000001ff00 */
[----:B------:R-:W-:-:S02]  /*2340*/  CS2R R24, SRZ ;  /* 0x0000000000187805 */ /* 0x000fc4000001ff00 */
[----:B------:R-:W-:Y:S02]  /*2350*/  CS2R R26, SRZ ;  /* 0x00000000001a7805 */ /* 0x000fe4000001ff00 */
[----:B------:R-:W-:Y:S02]  /*2360*/  IADD3.X R185, RZ, 0x40000040, RZ, P0, !PT ;  /* 0x40000040ffb97810 */ /* 0x000fe400007fe4ff */
[----:B------:R-:W-:Y:S02]  /*2370*/  CS2R R28, SRZ ;  /* 0x00000000001c7805 */ /* 0x000fe4000001ff00 */
[----:B------:R-:W-:Y:S02]  /*2380*/  IADD3 R182, P0, R0, 0x4000606, RZ ;  /* 0x0400060600b67810 */ /* 0x000fe40007f1e0ff */
[----:B------:R-:W-:Y:S02]  /*2390*/  CS2R R30, SRZ ;  /* 0x00000000001e7805 */ /* 0x000fe4000001ff00 */
[----:B------:R-:W-:-:S02]  /*23a0*/  CS2R R32, SRZ ;  /* 0x0000000000207805 */ /* 0x000fc4000001ff00 */
[----:B------:R-:W-:Y:S02]  /*23b0*/  CS2R R34, SRZ ;  /* 0x0000000000227805 */ /* 0x000fe4000001ff00 */
[----:B------:R-:W-:Y:S01]  /*23c0*/  CS2R R36, SRZ ;  /* 0x0000000000247805 */ /* 0x000fe2000001ff00 */
[----:B------:R-:W-:Y:S01]  /*23d0*/  IMAD.X R183, RZ, RZ, 0x40000040, P0 ;  /* 0x40000040ffb77424 */ /* 0x000fe200000e06ff */
        /* <DEDUP_REMOVED lines=20> */
[----:B------:R-:W-:Y:S01]  /*2520*/  CS2R R78, SRZ ;  /* 0x00000000004e7805 */ /* 0x000fe2000001ff00 */
[----:B------:R-:W-:Y:S01]  /*2530*/  UMOV UR43, URZ ;  /* 0x0000003f002b7c82 */ /* 0x000fe20008000000 */
[----:B------:R-:W-:-:S02]  /*2540*/  CS2R R80, SRZ ;  /* 0x0000000000507805 */ /* 0x000fc4000001ff00 */
[----:B------:R-:W-:Y:S02]  /*2550*/  CS2R R82, SRZ ;  /* 0x0000000000527805 */ /* 0x000fe4000001ff00 */
[----:B------:R-:W-:Y:S02]  /*2560*/  CS2R R84, SRZ ;  /* 0x0000000000547805 */ /* 0x000fe4000001ff00 */
[----:B------:R-:W-:Y:S01]  /*2570*/  CS2R R86, SRZ ;  /* 0x0000000000567805 */ /* 0x000fe2000001ff00 */
[----:B------:R-:W-:Y:S01]  /*2580*/  VIADD R218, R217, 0x40 ;  /* 0x00000040d9da7836 */ /* 0x000fe20000000000 */
[----:B------:R-:W-:Y:S01]  /*2590*/  LOP3.LUT R232, R0, 0x4000000, RZ, 0xfc, !PT ;  /* 0x0400000000e87812 */ /* 0x000fe200078efcff */
[----:B------:R-:W-:Y:S01]  /*25a0*/  UMOV UR10, 0x800086 ;  /* 0x00800086000a7882 */ /* 0x000fe20000000000 */
[----:B------:R-:W-:Y:S01]  /*25b0*/  UMOV UR11, 0x40000040 ;  /* 0x40000040000b7882 */ /* 0x000fe20000000000 */
[----:B------:R-:W-:Y:S01]  /*25c0*/  UMOV UR48, UR14 ;  /* 0x0000000e00307c82 */ /* 0x000fe20008000000 */
[----:B------:R-:W-:Y:S01]  /*25d0*/  UMOV UR49, UR15 ;  /* 0x0000000f00317c82 */ /* 0x000fe20008000000 */
[----:B------:R-:W-:-:S02]  /*25e0*/  ULOP3.LUT UR46, UR42, 0x800000, URZ, 0xfc, !UPT ;  /* 0x008000002a2e7892 */ /* 0x000fc4000f8efc3f */
[----:B------:R-:W-:Y:S02]  /*25f0*/  ULOP3.LUT UR14, UR42, 0x1000000, URZ, 0xfc, !UPT ;  /* 0x010000002a0e7892 */ /* 0x000fe4000f8efc3f */
[----:B------:R-:W-:Y:S02]  /*2600*/  UIADD3.64 UR18, UR42, UR18, URZ ;  /* 0x000000122a127297 */ /* 0x000fe4000fffe03f */
[----:B------:R-:W-:Y:S02]  /*2610*/  UIADD3.64 UR22, UR42, UR22, URZ ;  /* 0x000000162a167297 */ /* 0x000fe4000fffe03f */
[----:B------:R-:W-:Y:S02]  /*2620*/  UIADD3.64 UR26, UR42, UR26, URZ ;  /* 0x0000001a2a1a7297 */ /* 0x000fe4000fffe03f */
[----:B------:R-:W-:Y:S02]  /*2630*/  UIADD3.64 UR30, UR42, UR30, URZ ;  /* 0x0000001e2a1e7297 */ /* 0x000fe4000fffe03f */
[----:B------:R-:W-:-:S02]  /*2640*/  UIADD3.64 UR34, UR42, UR34, URZ ;  /* 0x000000222a227297 */ /* 0x000fc4000fffe03f */
[----:B------:R-:W-:Y:S01]  /*2650*/  UIADD3.64 UR38, UR42, UR38, URZ ;  /* 0x000000262a267297 */ /* 0x000fe2000fffe03f */
[----:B------:R-:W-:Y:S01]  /*2660*/  UMOV UR7, URZ ;  /* 0x0000003f00077c82 */ /* 0x000fe20008000000 */
[----:B------:R-:W-:Y:S01]  /*2670*/  ULDC UR5, c[0x0][0x240] ;  /* 0x0000900000057ab9 */ /* 0x000fe20000000800 */
[----:B------:R-:W-:Y:S01]  /*2680*/  UIADD3.64 UR42, UR42, UR10, URZ ;  /* 0x0000000a2a2a7297 */ /* 0x000fe2000fffe03f */
[----:B------:R-:W-:Y:S01]  /*2690*/  UMOV UR47, 0x40000040 ;  /* 0x40000040002f7882 */ /* 0x000fe20000000000 */
[----:B------:R-:W-:-:S10]  /*26a0*/  UMOV UR15, 0xc0000010 ;  /* 0xc0000010000f7882 */ /* 0x000fd40000000000 */
.L_x_17:
[----:B------:R-:W-:Y:S01]  /*26b0*/  IMAD.U32 R2, RZ, RZ, UR48 ;  /* 0x00000030ff027e24 */ /* 0x000fe2000f8e00ff */
[----:B------:R-:W-:Y:S01]  /*26c0*/  MOV R3, UR49 ;  /* 0x0000003100037c02 */ /* 0x000fe20008000f00 */
[----:B------:R-:W0:Y:S01]  /*26d0*/  S2R R0, SR_TID.X ;  /* 0x0000000000007919 */ /* 0x000e220000002100 */
[----:B------:R-:W-:Y:S01]  /*26e0*/  UIADD3 UR10, UR7, 0x10, URZ ;  /* 0x00000010070a7890 */ /* 0x000fe2000fffe03f */
[----:B------:R-:W-:Y:S02]  /*26f0*/  ULDC UR12, c[0x0][0x29c] ;  /* 0x0000a700000c7ab9 */ /* 0x000fe40000000800 */
[----:B------:R1:W2:Y:S01]  /*2700*/  LDG.E R6, desc[UR8][R2.64] ;  /* 0x0000000802067981 */ /* 0x0002a2000c1e1900 */
[----:B------:R-:W-:Y:S01]  /*2710*/  UISETP.GT.AND UP0, UPT, UR10, UR4, UPT ;  /* 0x000000040a00728c */ /* 0x000fe2000bf04270 */
[----:B------:R-:W-:-:S05]  /*2720*/  ULDC UR11, c[0x0][0x290] ;  /* 0x0000a400000b7ab9 */ /* 0x000fca0000000800 */
[----:B------:R-:W-:Y:S02]  /*2730*/  PLOP3.LUT P0, PT, PT, PT, UP0, 0x40, 0x0 ;  /* 0x000000000000781c */ /* 0x000fe40003f0e808 */
[----:B------:R-:W-:Y:S02]  /*2740*/  IADD3 R177, R239, UR7, RZ ;  /* 0x00000007efb17c10 */ /* 0x000fe4000fffe0ff */
[----:B0-----:R-:W-:-:S04]  /*2750*/  SHF.L.U32 R0, R0, 0x1, RZ ;  /* 0x0000000100007819 */ /* 0x001fc800000006ff */
[----:B------:R-:W-:-:S05]  /*2760*/  LOP3.LUT R0, R0, 0x6, RZ, 0xc0, !PT ;  /* 0x0000000600007812 */ /* 0x000fca00078ec0ff */
[----:B------:R-:W-:-:S04]  /*2770*/  VIADD R15, R0, UR7 ;  /* 0x00000007000f7c36 */ /* 0x000fc80008000000 */
[C---:B-1----:R-:W-:Y:S01]  /*2780*/  VIADD R2, R15.reuse, 0x1 ;  /* 0x000000010f027836 */ /* 0x042fe20000000000 */
[----:B------:R-:W-:Y:S01]  /*2790*/  IADD3 R3, R15, 0x8, RZ ;  /* 0x000000080f037810 */ /* 0x000fe20007ffe0ff */
[----:B------:R-:W-:Y:S02]  /*27a0*/  VIADD R5, R15, 0x9 ;  /* 0x000000090f057836 */ /* 0x000fe40000000000 */
[C---:B--2---:R-:W-:Y:S02]  /*27b0*/  IMAD R4, R6.reuse, UR12, R215 ;  /* 0x0000000c06047c24 */ /* 0x044fe4000f8e02d7 */
[C---:B------:R-:W-:Y:S02]  /*27c0*/  IMAD R0, R6.reuse, UR12, R214 ;  /* 0x0000000c06007c24 */ /* 0x040fe4000f8e02d6 */
[C---:B------:R-:W-:Y:S02]  /*27d0*/  IMAD R7, R6.reuse, UR11, R217 ;  /* 0x0000000b06077c24 */ /* 0x040fe4000f8e02d9 */
[----:B------:R-:W-:Y:S01]  /*27e0*/  IMAD R168, R6, UR11, R218 ;  /* 0x0000000b06a87c24 */ /* 0x000fe2000f8e02da */
[----:B------:R-:W-:Y:S01]  /*27f0*/  IADD3 R173, R176, R4, RZ ;  /* 0x00000004b0ad7210 */ /* 0x000fe20007ffe0ff */
[----:B------:R-:W-:Y:S01]  /*2800*/  IMAD.IADD R172, R176, 0x1, R0 ;  /* 0x00000001b0ac7824 */ /* 0x000fe200078e0200 */
[----:B------:R-:W-:Y:S06]  /*2810*/  @P0 BRA `(.L_x_1) ;  /* 0x00000000005c0947 */ /* 0x000fec0003800000 */
[----:B------:R-:W-:Y:S01]  /*2820*/  ISETP.GE.AND P0, PT, R177, UR4, PT ;  /* 0x00000004b1007c0c */ /* 0x000fe2000bf06270 */
[----:B------:R-:W-:Y:S01]  /*2830*/  ULDC.64 UR10, c[0x0][0x228] ;  /* 0x00008a00000a7ab9 */ /* 0x000fe20000000a00 */
[----:B------:R-:W-:Y:S02]  /*2840*/  MOV R6, 0x2 ;  /* 0x0000000200067802 */ /* 0x000fe40000000f00 */
[----:B------:R-:W-:Y:S02]  /*2850*/  CS2R R20, SRZ ;  /* 0x0000000000147805 */ /* 0x000fe4000001ff00 */
[----:B------:R-:W-:Y:S01]  /*2860*/  CS2R R22, SRZ ;  /* 0x0000000000167805 */ /* 0x000fe2000001ff00 */
[----:B------:R-:W-:-:S06]  /*2870*/  IMAD.WIDE R6, R7, R6, UR10 ;  /* 0x0000000a07067e25 */ /* 0x000fcc000f8e0206 */
[----:B------:R0:W2:Y:S01]  /*2880*/  @!P0 LDG.E.128 R20, desc[UR8][R6.64] ;  /* 0x0000000806148981 */ /* 0x0000a2000c1e1d00 */
[----:B------:R-:W-:Y:S01]  /*2890*/  IADD3 R8, R177, 0x8, RZ ;  /* 0x00000008b1087810 */ /* 0x000fe20007ffe0ff */
[----:B------:R-:W-:Y:S01]  /*28a0*/  IMAD.MOV.U32 R9, RZ, RZ, 0x2 ;  /* 0x00000002ff097424 */ /* 0x000fe200078e00ff */
[----:B------:R-:W-:-:S03]  /*28b0*/  CS2R R170, SRZ ;  /* 0x0000000000aa7805 */ /* 0x000fc6000001ff00 */
[----:B0-----:R-:W-:Y:S01]  /*28c0*/  IMAD.WIDE R6, R168, R9, UR10 ;  /* 0x0000000aa8067e25 */ /* 0x001fe2000f8e0209 */
[----:B------:R-:W-:Y:S02]  /*28d0*/  CS2R R168, SRZ ;  /* 0x0000000000a87805 */ /* 0x000fe4000001ff00 */
[----:B--2---:R-:W-:Y:S02]  /*28e0*/  SEL R20, R20, RZ, !P0 ;  /* 0x000000ff14147207 */ /* 0x004fe40004000000 */
[----:B------:R-:W-:Y:S02]  /*28f0*/  SEL R21, R21, RZ, !P0 ;  /* 0x000000ff15157207 */ /* 0x000fe40004000000 */
[----:B------:R-:W-:Y:S02]  /*2900*/  SEL R22, R22, RZ, !P0 ;  /* 0x000000ff16167207 */ /* 0x000fe40004000000 */
[----:B------:R-:W-:Y:S02]  /*2910*/  SEL R23, R23, RZ, !P0 ;  /* 0x000000ff17177207 */ /* 0x000fe40004000000 */
[----:B------:R-:W-:-:S13]  /*2920*/  ISETP.GE.AND P0, PT, R8, UR4, PT ;  /* 0x0000000408007c0c */ /* 0x000fda000bf06270 */
[----:B------:R-:W2:Y:S02]  /*2930*/  @!P0 LDG.E.128 R168, desc[UR8][R6.64] ;  /* 0x0000000806a88981 */ /* 0x000ea4000c1e1d00 */
[----:B--2---:R-:W-:Y:S02]  /*2940*/  SEL R168, R168, RZ, !P0 ;  /* 0x000000ffa8a87207 */ /* 0x004fe40004000000 */
[----:B------:R-:W-:Y:S02]  /*2950*/  SEL R169, R169, RZ, !P0 ;  /* 0x000000ffa9a97207 */ /* 0x000fe40004000000 */
[----:B------:R-:W-:Y:S02]  /*2960*/  SEL R170, R170, RZ, !P0 ;  /* 0x000000ffaaaa7207 */ /* 0x000fe40004000000 */
[----:B------:R-:W-:Y:S01]  /*2970*/  SEL R171, R171, RZ, !P0 ;  /* 0x000000ffabab7207 */ /* 0x000fe20004000000 */
[----:B------:R-:W-:Y:S06]  /*2980*/  BRA `(.L_x_2) ;  /* 0x00000000001c7947 */ /* 0x000fec0003800000 */
.L_x_1:
[----:B------:R-:W-:Y:S01]  /*2990*/  MOV R169, 0x2 ;  /* 0x0000000200a97802 */ /* 0x000fe20000000f00 */
[----:B------:R-:W-:Y:S01]  /*29a0*/  IMAD.MOV.U32 R20, RZ, RZ, 0x2 ;  /* 0x00000002ff147424 */ /* 0x000fe200078e00ff */
[----:B------:R-:W-:-:S03]  /*29b0*/  ULDC.64 UR10, c[0x0][0x228] ;  /* 0x00008a00000a7ab9 */ /* 0x000fc60000000a00 */
[----:B------:R-:W-:-:S04]  /*29c0*/  IMAD.WIDE R20, R7, R20, UR10 ;  /* 0x0000000a07147e25 */ /* 0x000fc8000f8e0214 */
[----:B------:R-:W-:Y:S02]  /*29d0*/  IMAD.WIDE R168, R168, R169, UR10 ;  /* 0x0000000aa8a87e25 */ /* 0x000fe4000f8e02a9 */
[----:B------:R-:W5:Y:S04]  /*29e0*/  LDG.E.128 R20, desc[UR8][R20.64] ;  /* 0x0000000814147981 */ /* 0x000f68000c1e1d00 */
[----:B------:R-:W5:Y:S02]  /*29f0*/  LDG.E.128 R168, desc[UR8][R168.64] ;  /* 0x00000008a8a87981 */ /* 0x000f64000c1e1d00 */
.L_x_2:
[----:B------:R-:W-:Y:S01]  /*2a00*/  BAR.SYNC.DEFER_BLOCKING 0x0 ;  /* 0x0000000000007b1d */ /* 0x000fe20000010000 */
[----:B------:R-:W-:Y:S02]  /*2a10*/  MOV R7, RZ ;  /* 0x000000ff00077202 */ /* 0x000fe40000000f00 */
[----:B------:R-:W-:Y:S02]  /*2a20*/  R2UR UR54, R228 ;  /* 0x00000000e43672ca */ /* 0x000fe400000e0000 */
[----:B------:R-:W-:Y:S02]  /*2a30*/  R2UR UR13, R7 ;  /* 0x00000000070d72ca */ /* 0x000fe400000e0000 */
[----:B------:R-:W-:Y:S01]  /*2a40*/  MOV R7, 0x40000040 ;  /* 0x4000004000077802 */ /* 0x000fe20000000f00 */
[----:B------:R-:W0:Y:S01]  /*2a50*/  SHFL.IDX PT, R6, R238, RZ, 0x1f ;  /* 0x00001fffee067589 */ /* 0x000e2200000e0000 */
[----:B------:R-:W-:Y:S02]  /*2a60*/  R2UR UR55, R229 ;  /* 0x00000000e53772ca */ /* 0x000fe400000e0000 */
[----:B------:R-:W-:-:S02]  /*2a70*/  R2UR UR51, R7 ;  /* 0x00000000073372ca */ /* 0x000fc400000e0000 */
[----:B------:R-:W-:Y:S02]  /*2a80*/  R2UR UR56, R226 ;  /* 0x00000000e23872ca */ /* 0x000fe400000e0000 */
[----:B------:R-:W-:Y:S02]  /*2a90*/  R2UR UR57, R227 ;  /* 0x00000000e33972ca */ /* 0x000fe400000e0000 */
[----:B------:R-:W-:Y:S02]  /*2aa0*/  R2UR UR58, R224 ;  /* 0x00000000e03a72ca */ /* 0x000fe400000e0000 */
[----:B------:R-:W-:Y:S02]  /*2ab0*/  R2UR UR59, R225 ;  /* 0x00000000e13b72ca */ /* 0x000fe400000e0000 */
[----:B------:R-:W-:Y:S02]  /*2ac0*/  R2UR UR60, R222 ;  /* 0x00000000de3c72ca */ /* 0x000fe400000e0000 */
[----:B------:R-:W-:Y:S01]  /*2ad0*/  R2UR UR61, R223 ;  /* 0x00000000df3d72ca */ /* 0x000fe200000e0000 */
[----:B-----5:R1:W-:Y:S01]  /*2ae0*/  STS.128 [R181+UR6+0x8000], R20 ;  /* 0x00800014b5007988 */ /* 0x0203e20008000c06 */
[----:B------:R-:W-:-:S02]  /*2af0*/  R2UR UR32, R206 ;  /* 0x00000000ce2072ca */ /* 0x000fc400000e0000 */
[----:B------:R-:W-:Y:S01]  /*2b00*/  R2UR UR33, R207 ;  /* 0x00000000cf2172ca */ /* 0x000fe200000e0000 */
[----:B------:R-:W-:Y:S01]  /*2b10*/  STS.128 [R181+UR6+0x8400], R168 ;  /* 0x008400a8b5007988 */ /* 0x000fe20008000c06 */
[----:B------:R-:W-:Y:S01]  /*2b20*/  ISETP.GE.AND P0, PT, R2, UR4, PT ;  /* 0x0000000402007c0c */ /* 0x000fe2000bf06270 */
[----:B------:R2:W-:Y:S06]  /*2b30*/  MEMBAR.ALL.CTA ;  /* 0x0000000000007992 */ /* 0x0005ec0000008000 */
[----:B--2---:R-:W2:Y:S01]  /*2b40*/  FENCE.VIEW.ASYNC.S ;  /* 0x00000000000073c6 */ /* 0x004ea20000000000 */
[----:B0-----:R-:W-:-:S05]  /*2b50*/  IMAD.SHL.U32 R6, R6, 0x80, RZ ;  /* 0x0000008006067824 */ /* 0x001fca00078e00ff */
[----:B------:R-:W-:-:S04]  /*2b60*/  LOP3.LUT R6, R6, 0x180, RZ, 0xc0, !PT ;  /* 0x0000018006067812 */ /* 0x000fc800078ec0ff */
[----:B------:R-:W-:Y:S01]  /*2b70*/  R2UR UR12, R6 ;  /* 0x00000000060c72ca */ /* 0x000fe200000e0000 */
[----:B------:R-:W-:-:S05]  /*2b80*/  IMAD.MOV.U32 R6, RZ, RZ, R232 ;  /* 0x000000ffff067224 */ /* 0x000fca00078e00e8 */
[----:B------:R-:W-:-:S07]  /*2b90*/  R2UR UR50, R6 ;  /* 0x00000000063272ca */ /* 0x000fce00000e0000 */
[----:B------:R-:W-:Y:S01]  /*2ba0*/  UIADD3.64 UR16, UR12, UR54, URZ ;  /* 0x000000360c107297 */ /* 0x000fe2000fffe03f */
[----:B--2---:R-:W-:Y:S01]  /*2bb0*/  BAR.SYNC.DEFER_BLOCKING 0x0 ;  /* 0x0000000000007b1d */ /* 0x004fe20000010000 */
[----:B------:R-:W-:Y:S02]  /*2bc0*/  UIADD3.64 UR20, UR12, UR56, URZ ;  /* 0x000000380c147297 */ /* 0x000fe4000fffe03f */
[----:B------:R-:W-:Y:S02]  /*2bd0*/  UIADD3.64 UR24, UR12, UR58, URZ ;  /* 0x0000003a0c187297 */ /* 0x000fe4000fffe03f */
[----:B------:R-:W-:Y:S02]  /*2be0*/  UIADD3.64 UR44, UR50, UR12, URZ ;  /* 0x0000000c322c7297 */ /* 0x000fe4000fffe03f */
[----:B------:R-:W-:Y:S02]  /*2bf0*/  UIADD3.64 UR28, UR12, UR60, URZ ;  /* 0x0000003c0c1c7297 */ /* 0x000fe4000fffe03f */
[----:B------:R-:W-:Y:S01]  /*2c00*/  UIADD3.64 UR32, UR12, UR32, URZ ;  /* 0x000000200c207297 */ /* 0x000fe2000fffe03f */
[----:B------:R-:W-:-:S06]  /*2c10*/  WARPGROUP.ARRIVE ;  /* 0x00000000000079c5 */ /* 0x000fcc0000000000 */
[----:B------:R-:W-:Y:S04]  /*2c20*/  HGMMA.64x16x16.F32.BF16 R160, gdesc[UR44], RZ, !UPT ;  /* 0x002000002ca079f0 */ /* 0x000fe8000c7018ff */
[----:B------:R-:W-:Y:S01]  /*2c30*/  HGMMA.64x16x16.F32.BF16 R160, gdesc[UR16], R160 ;  /* 0x0020000010a079f0 */ /* 0x000fe200087018a0 */
[----:B------:R-:W-:Y:S02]  /*2c40*/  R2UR UR16, R200 ;  /* 0x00000000c81072ca */ /* 0x000fe400000e0000 */
[----:B------:R-:W-:-:S13]  /*2c50*/  R2UR UR17, R201 ;  /* 0x00000000c91172ca */ /* 0x000fda00000e0000 */
[----:B------:R-:W-:Y:S01]  /*2c60*/  UIADD3.64 UR36, UR12, UR16, URZ ;  /* 0x000000100c247297 */ /* 0x000fe2000fffe03f */
[----:B------:R-:W-:Y:S02]  /*2c70*/  R2UR UR16, R198 ;  /* 0x00000000c61072ca */ /* 0x000fe400000e0000 */
[----:B------:R-:W-:-:S13]  /*2c80*/  R2UR UR17, R199 ;  /* 0x00000000c71172ca */ /* 0x000fda00000e0000 */
[----:B------:R-:W-:Y:S01]  /*2c90*/  UIADD3.64 UR40, UR12, UR16, URZ ;  /* 0x000000100c287297 */ /* 0x000fe2000fffe03f */
[----:B------:R-:W-:Y:S02]  /*2ca0*/  R2UR UR16, R196 ;  /* 0x00000000c41072ca */ /* 0x000fe400000e0000 */
[----:B------:R-:W-:-:S13]  /*2cb0*/  R2UR UR17, R197 ;  /* 0x00000000c51172ca */ /* 0x000fda00000e0000 */
[----:B------:R-:W-:Y:S01]  /*2cc0*/  UIADD3.64 UR44, UR12, UR16, URZ ;  /* 0x000000100c2c7297 */ /* 0x000fe2000fffe03f */
[----:B------:R-:W-:Y:S02]  /*2cd0*/  R2UR UR16, R194 ;  /* 0x00000000c21072ca */ /* 0x000fe400000e0000 */
[----:B------:R-:W-:Y:S01]  /*2ce0*/  R2UR UR17, R195 ;  /* 0x00000000c31172ca */ /* 0x000fe200000e0000 */
[----:B------:R-:W-:Y:S01]  /*2cf0*/  HGMMA.64x16x16.F32.BF16 R160, gdesc[UR20], R160 ;  /* 0x0020000014a079f0 */ /* 0x000fe200087018a0 */
[----:B------:R-:W-:Y:S02]  /*2d00*/  R2UR UR20, R192 ;  /* 0x00000000c01472ca */ /* 0x000fe400000e0000 */
[----:B------:R-:W-:-:S09]  /*2d10*/  R2UR UR21, R193 ;  /* 0x00000000c11572ca */ /* 0x000fd200000e0000 */
[----:B------:R-:W-:-:S04]  /*2d20*/  UIADD3.64 UR16, UR12, UR16, URZ ;  /* 0x000000100c107297 */ /* 0x000fc8000fffe03f */
[----:B------:R-:W-:Y:S01]  /*2d30*/  UIADD3.64 UR20, UR12, UR20, URZ ;  /* 0x000000140c147297 */ /* 0x000fe2000fffe03f */
[----:B------:R-:W-:Y:S04]  /*2d40*/  HGMMA.64x16x16.F32.BF16 R160, gdesc[UR24], R160 ;  /* 0x0020000018a079f0 */ /* 0x000fe800087018a0 */
[----:B------:R-:W-:Y:S04]  /*2d50*/  HGMMA.64x16x16.F32.BF16 R160, gdesc[UR28], R160 ;  /* 0x002000001ca079f0 */ /* 0x000fe800087018a0 */
[----:B------:R-:W-:Y:S04]  /*2d60*/  HGMMA.64x16x16.F32.BF16 R160, gdesc[UR32], R160 ;  /* 0x0020000020a079f0 */ /* 0x000fe800087018a0 */
[----:B------:R-:W-:Y:S04]  /*2d70*/  HGMMA.64x16x16.F32.BF16 R160, gdesc[UR36], R160 ;  /* 0x0020000024a079f0 */ /* 0x000fe800087018a0 */
[----:B------:R-:W-:Y:S04]  /*2d80*/  HGMMA.64x16x16.F32.BF16 R160, gdesc[UR40], R160 ;  /* 0x0020000028a079f0 */ /* 0x000fe800087018a0 */
[----:B------:R-:W-:Y:S04]  /*2d90*/  HGMMA.64x16x16.F32.BF16 R152, gdesc[UR44], RZ, !UPT ;  /* 0x002000002c9879f0 */ /* 0x000fe8000c7018ff */
[----:B------:R-:W-:Y:S01]  /*2da0*/  HGMMA.64x16x16.F32.BF16 R152, gdesc[UR16], R152 ;  /* 0x00200000109879f0 */ /* 0x000fe20008701898 */
[----:B------:R-:W-:-:S02]  /*2db0*/  R2UR UR16, R190 ;  /* 0x00000000be1072ca */ /* 0x000fc400000e0000 */
        /* <DEDUP_REMOVED lines=10> */
[----:B------:R-:W-:-:S12]  /*2e60*/  HGMMA.64x16x16.F32.BF16 R152, gdesc[UR20], R152 ;  /* 0x00200000149879f0 */ /* 0x000fd80008701898 */
[----:B------:R-:W-:Y:S01]  /*2e70*/  UIADD3.64 UR36, UR12, UR16, URZ ;  /* 0x000000100c247297 */ /* 0x000fe2000fffe03f */
[----:B------:R-:W-:Y:S02]  /*2e80*/  R2UR UR16, R182 ;  /* 0x00000000b61072ca */ /* 0x000fe400000e0000 */
[----:B------:R-:W-:-:S13]  /*2e90*/  R2UR UR17, R183 ;  /* 0x00000000b71172ca */ /* 0x000fda00000e0000 */
[----:B------:R-:W-:Y:S01]  /*2ea0*/  UIADD3.64 UR40, UR12, UR16, URZ ;  /* 0x000000100c287297 */ /* 0x000fe2000fffe03f */
[----:B------:R-:W-:Y:S04]  /*2eb0*/  HGMMA.64x16x16.F32.BF16 R152, gdesc[UR24], R152 ;  /* 0x00200000189879f0 */ /* 0x000fe80008701898 */
[----:B------:R-:W-:Y:S04]  /*2ec0*/  HGMMA.64x16x16.F32.BF16 R152, gdesc[UR28], R152 ;  /* 0x002000001c9879f0 */ /* 0x000fe80008701898 */
[----:B------:R-:W-:Y:S04]  /*2ed0*/  HGMMA.64x16x16.F32.BF16 R152, gdesc[UR32], R152 ;  /* 0x00200000209879f0 */ /* 0x000fe80008701898 */
[----:B------:R-:W-:Y:S04]  /*2ee0*/  HGMMA.64x16x16.F32.BF16 R152, gdesc[UR36], R152 ;  /* 0x00200000249879f0 */ /* 0x000fe80008701898 */
[----:B------:R-:W-:Y:S03]  /*2ef0*/  HGMMA.64x16x16.F32.BF16 R152, gdesc[UR40], R152, gsb0 ;  /* 0x00200000289879f0 */ /* 0x000fe60008001898 */
[----:B------:R-:W-:-:S02]  /*2f00*/  WARPGROUP.DEPBAR.LE gsb0, 0x0 ;  /* 0x00008000000079c5 */ /* 0x000fc40000010000 */
[----:B------:R-:W-:Y:S02]  /*2f10*/  FSEL R161, R161, -INF , !P0 ;  /* 0xff800000a1a17808 */ /* 0x000fe40004000000 */
[----:B------:R-:W-:Y:S02]  /*2f20*/  FSEL R163, R163, -INF , !P0 ;  /* 0xff800000a3a37808 */ /* 0x000fe40004000000 */
[----:B------:R-:W-:Y:S01]  /*2f30*/  FSEL R11, R153, -INF , !P0 ;  /* 0xff800000990b7808 */ /* 0x000fe20004000000 */
[----:B------:R-:W-:Y:S01]  /*2f40*/  FMUL R6, R161, UR5 ;  /* 0x00000005a1067c20 */ /* 0x000fe20008400000 */
[----:B------:R-:W-:Y:S01]  /*2f50*/  FSEL R2, R155, -INF , !P0 ;  /* 0xff8000009b027808 */ /* 0x000fe20004000000 */
[----:B------:R-:W-:Y:S01]  /*2f60*/  BAR.SYNC.DEFER_BLOCKING 0x0 ;  /* 0x0000000000007b1d */ /* 0x000fe20000010000 */
[----:B------:R-:W-:-:S04]  /*2f70*/  ISETP.GE.AND P0, PT, R3, UR4, PT ;  /* 0x0000000403007c0c */ /* 0x000fc8000bf06270 */
[----:B------:R-:W-:Y:S02]  /*2f80*/  FSEL R164, R164, -INF , !P0 ;  /* 0xff800000a4a47808 */ /* 0x000fe40004000000 */
[----:B------:R-:W-:Y:S02]  /*2f90*/  FSEL R166, R166, -INF , !P0 ;  /* 0xff800000a6a67808 */ /* 0x000fe40004000000 */
[----:B-1----:R-:W-:Y:S02]  /*2fa0*/  FSEL R22, R156, -INF , !P0 ;  /* 0xff8000009c167808 */ /* 0x002fe40004000000 */
[----:B------:R-:W-:Y:S01]  /*2fb0*/  FSEL R3, R158, -INF , !P0 ;  /* 0xff8000009e037808 */ /* 0x000fe20004000000 */
[----:B------:R-:W-:Y:S01]  /*2fc0*/  FMUL R158, R2, UR5 ;  /* 0x00000005029e7c20 */ /* 0x000fe20008400000 */
[----:B------:R-:W-:-:S04]  /*2fd0*/  ISETP.GE.AND P0, PT, R5, UR4, PT ;  /* 0x0000000405007c0c */ /* 0x000fc8000bf06270 */
[----:B------:R-:W-:Y:S02]  /*2fe0*/  FSEL R165, R165, -INF , !P0 ;  /* 0xff800000a5a57808 */ /* 0x000fe40004000000 */
[----:B------:R-:W-:Y:S02]  /*2ff0*/  FSEL R167, R167, -INF , !P0 ;  /* 0xff800000a7a77808 */ /* 0x000fe40004000000 */
[----:B------:R-:W-:Y:S02]  /*3000*/  FSEL R23, R157, -INF , !P0 ;  /* 0xff8000009d177808 */ /* 0x000fe40004000000 */
[----:B------:R-:W-:Y:S02]  /*3010*/  FSEL R159, R159, -INF , !P0 ;  /* 0xff8000009f9f7808 */ /* 0x000fe40004000000 */
[----:B------:R-:W-:-:S04]  /*3020*/  ISETP.GE.AND P0, PT, R15, UR4, PT ;  /* 0x000000040f007c0c */ /* 0x000fc8000bf06270 */
[----:B------:R-:W-:Y:S02]  /*3030*/  FSEL R160, R160, -INF , !P0 ;  /* 0xff800000a0a07808 */ /* 0x000fe40004000000 */
[----:B------:R-:W-:Y:S02]  /*3040*/  FSEL R7, R162, -INF , !P0 ;  /* 0xff800000a2077808 */ /* 0x000fe40004000000 */
[----:B------:R-:W-:Y:S01]  /*3050*/  FSEL R13, R152, -INF , !P0 ;  /* 0xff800000980d7808 */ /* 0x000fe20004000000 */
[----:B------:R-:W-:Y:S01]  /*3060*/  FMUL R5, R160, UR5 ;  /* 0x00000005a0057c20 */ /* 0x000fe20008400000 */
[----:B------:R-:W-:-:S04]  /*3070*/  FSEL R19, R154, -INF , !P0 ;  /* 0xff8000009a137808 */ /* 0x000fc80004000000 */
[----:B------:R-:W-:Y:S01]  /*3080*/  FMNMX R6, R5, R6, !PT ;  /* 0x0000000605067209 */ /* 0x000fe20007800000 */
[----:B------:R-:W-:-:S05]  /*3090*/  FMUL R5, R164, UR5 ;  /* 0x00000005a4057c20 */ /* 0x000fca0008400000 */
[----:B------:R-:W-:Y:S01]  /*30a0*/  FMNMX R6, R5, R6, !PT ;  /* 0x0000000605067209 */ /* 0x000fe20007800000 */
[----:B------:R-:W-:-:S05]  /*30b0*/  FMUL R5, R165, UR5 ;  /* 0x00000005a5057c20 */ /* 0x000fca0008400000 */
[----:B------:R-:W-:-:S05]  /*30c0*/  FMNMX R6, R5, R6, !PT ;  /* 0x0000000605067209 */ /* 0x000fca0007800000 */
[----:B------:R-:W0:Y:S02]  /*30d0*/  SHFL.BFLY PT, R5, R6, 0x2, 0x1f ;  /* 0x0c401f0006057f89 */ /* 0x000e2400000e0000 */
[----:B0-----:R-:W-:Y:S01]  /*30e0*/  FMNMX R9, R6, R5, !PT ;  /* 0x0000000506097209 */ /* 0x001fe20007800000 */
[----:B------:R-:W-:-:S04]  /*30f0*/  FMUL R6, R7, UR5 ;  /* 0x0000000507067c20 */ /* 0x000fc80008400000 */
[----:B------:R-:W0:Y:S02]  /*3100*/  SHFL.BFLY PT, R8, R9, 0x1, 0x1f ;  /* 0x0c201f0009087f89 */ /* 0x000e2400000e0000 */
[----:B0-----:R-:W-:Y:S01]  /*3110*/  FMNMX R8, R9, R8, !PT ;  /* 0x0000000809087209 */ /* 0x001fe20007800000 */
[----:B------:R-:W-:-:S03]  /*3120*/  FMUL R9, R163, UR5 ;  /* 0x00000005a3097c20 */ /* 0x000fc60008400000 */
[----:B------:R-:W-:Y:S02]  /*3130*/  FMNMX R5, R8, R17, !PT ;  /* 0x0000001108057209 */ /* 0x000fe40007800000 */
[----:B------:R-:W-:Y:S01]  /*3140*/  FMNMX R9, R6, R9, !PT ;  /* 0x0000000906097209 */ /* 0x000fe20007800000 */
[----:B------:R-:W-:Y:S02]  /*3150*/  FMUL R6, R166, UR5 ;  /* 0x00000005a6067c20 */ /* 0x000fe40008400000 */
[--C-:B------:R-:W-:Y:S01]  /*3160*/  FFMA R160, R160, UR5, -R5.reuse ;  /* 0x00000005a0a07c23 */ /* 0x100fe20008000805 */
[--C-:B------:R-:W-:Y:S01]  /*3170*/  FFMA R161, R161, UR5, -R5.reuse ;  /* 0x00000005a1a17c23 */ /* 0x100fe20008000805 */
[--C-:B------:R-:W-:Y:S01]  /*3180*/  FFMA R164, R164, UR5, -R5.reuse ;  /* 0x00000005a4a47c23 */ /* 0x100fe20008000805 */
[----:B------:R-:W-:Y:S01]  /*3190*/  FMNMX R9, R6, R9, !PT ;  /* 0x0000000906097209 */ /* 0x000fe20007800000 */
[----:B------:R-:W-:Y:S01]  /*31a0*/  FMUL R6, R167, UR5 ;  /* 0x00000005a7067c20 */ /* 0x000fe20008400000 */
[----:B------:R-:W-:Y:S01]  /*31b0*/  FMUL R160, R160, 1.4426950216293334961 ;  /* 0x3fb8aa3ba0a07820 */ /* 0x000fe20000400000 */
[----:B------:R-:W-:Y:S01]  /*31c0*/  FMUL R161, R161, 1.4426950216293334961 ;  /* 0x3fb8aa3ba1a17820 */ /* 0x000fe20000400000 */
[----:B------:R-:W-:Y:S01]  /*31d0*/  FMUL R164, R164, 1.4426950216293334961 ;  /* 0x3fb8aa3ba4a47820 */ /* 0x000fe20000400000 */
[----:B------:R-:W-:Y:S01]  /*31e0*/  FFMA R165, R165, UR5, -R5 ;  /* 0x00000005a5a57c23 */ /* 0x000fe20008000805 */
[----:B------:R-:W-:Y:S01]  /*31f0*/  FMNMX R18, R6, R9, !PT ;  /* 0x0000000906127209 */ /* 0x000fe20007800000 */
[----:B------:R-:W-:Y:S01]  /*3200*/  FADD R17, -R5, R17 ;  /* 0x0000001105117221 */ /* 0x000fe20000000100 */
[----:B------:R-:W-:Y:S01]  /*3210*/  FSETP.GEU.AND P0, PT, R160, -126, PT ;  /* 0xc2fc0000a000780b */ /* 0x000fe20003f0e000 */
[----:B------:R-:W-:-:S02]  /*3220*/  FMUL R165, R165, 1.4426950216293334961 ;  /* 0x3fb8aa3ba5a57820 */ /* 0x000fc40000400000 */
[----:B------:R-:W0:Y:S01]  /*3230*/  SHFL.BFLY PT, R9, R18, 0x2, 0x1f ;  /* 0x0c401f0012097f89 */ /* 0x000e2200000e0000 */
[----:B------:R-:W-:-:S09]  /*3240*/  FMUL R17, R17, 1.4426950216293334961 ;  /* 0x3fb8aa3b11117820 */ /* 0x000fd20000400000 */
[----:B------:R-:W-:-:S04]  /*3250*/  @!P0 FMUL R160, R160, 0.5 ;  /* 0x3f000000a0a08820 */ /* 0x000fc80000400000 */
[----:B------:R-:W1:Y:S01]  /*3260*/  MUFU.EX2 R8, R160 ;  /* 0x000000a000087308 */ /* 0x000e620000000800 */
[----:B0-----:R-:W-:Y:S01]  /*3270*/  FMNMX R20, R18, R9, !PT ;  /* 0x0000000912147209 */ /* 0x001fe20007800000 */
[----:B------:R-:W-:-:S04]  /*3280*/  FMUL R18, R11, UR5 ;  /* 0x000000050b127c20 */ /* 0x000fc80008400000 */
[----:B------:R-:W0:Y:S01]  /*3290*/  SHFL.BFLY PT, R9, R20, 0x1, 0x1f ;  /* 0x0c201f0014097f89 */ /* 0x000e2200000e0000 */
[----:B-1----:R-:W-:Y:S01]  /*32a0*/  @!P0 FMUL R8, R8, R8 ;  /* 0x0000000808088220 */ /* 0x002fe20000400000 */
[----:B------:R-:W-:-:S13]  /*32b0*/  FSETP.GEU.AND P0, PT, R161, -126, PT ;  /* 0xc2fc0000a100780b */ /* 0x000fda0003f0e000 */
[----:B------:R-:W-:-:S04]  /*32c0*/  @!P0 FMUL R161, R161, 0.5 ;  /* 0x3f000000a1a18820 */ /* 0x000fc80000400000 */
[----:B------:R-:W1:Y:S01]  /*32d0*/  MUFU.EX2 R152, R161 ;  /* 0x000000a100987308 */ /* 0x000e620000000800 */
[----:B0-----:R-:W-:-:S04]  /*32e0*/  FMNMX R9, R20, R9, !PT ;  /* 0x0000000914097209 */ /* 0x001fc80007800000 */
[----:B------:R-:W-:-:S05]  /*32f0*/  FMNMX R6, R9, R16, !PT ;  /* 0x0000001009067209 */ /* 0x000fca0007800000 */
[--C-:B------:R-:W-:Y:S01]  /*3300*/  FFMA R7, R7, UR5, -R6.reuse ;  /* 0x0000000507077c23 */ /* 0x100fe20008000806 */
[----:B-1----:R-:W-:Y:S01]  /*3310*/  @!P0 FMUL R152, R152, R152 ;  /* 0x0000009898988220 */ /* 0x002fe20000400000 */
[--C-:B------:R-:W-:Y:S01]  /*3320*/  FFMA R163, R163, UR5, -R6.reuse ;  /* 0x00000005a3a37c23 */ /* 0x100fe20008000806 */
[--C-:B------:R-:W-:Y:S01]  /*3330*/  FFMA R166, R166, UR5, -R6.reuse ;  /* 0x00000005a6a67c23 */ /* 0x100fe20008000806 */
[----:B------:R-:W-:Y:S01]  /*3340*/  FMUL R7, R7, 1.4426950216293334961 ;  /* 0x3fb8aa3b07077820 */ /* 0x000fe20000400000 */
[----:B------:R-:W-:Y:S01]  /*3350*/  FFMA R167, R167, UR5, -R6 ;  /* 0x00000005a7a77c23 */ /* 0x000fe20008000806 */
[----:B------:R-:W-:Y:S01]  /*3360*/  FMUL R163, R163, 1.4426950216293334961 ;  /* 0x3fb8aa3ba3a37820 */ /* 0x000fe20000400000 */
[----:B------:R-:W-:Y:S01]  /*3370*/  FMUL R166, R166, 1.4426950216293334961 ;  /* 0x3fb8aa3ba6a67820 */ /* 0x000fe20000400000 */
[----:B------:R-:W-:Y:S01]  /*3380*/  FADD R16, -R6, R16 ;  /* 0x0000001006107221 */ /* 0x000fe20000000100 */
[----:B------:R-:W-:Y:S01]  /*3390*/  FSETP.GEU.AND P0, PT, R7, -126, PT ;  /* 0xc2fc00000700780b */ /* 0x000fe20003f0e000 */
[----:B------:R-:W-:Y:S01]  /*33a0*/  FMUL R167, R167, 1.4426950216293334961 ;  /* 0x3fb8aa3ba7a77820 */ /* 0x000fe20000400000 */
[----:B------:R-:W-:Y:S01]  /*33b0*/  FADD R209, R8, R152 ;  /* 0x0000009808d17221 */ /* 0x000fe20000000000 */
[----:B------:R-:W-:-:S10]  /*33c0*/  FMUL R16, R16, 1.4426950216293334961 ;  /* 0x3fb8aa3b10107820 */ /* 0x000fd40000400000 */
[----:B------:R-:W-:-:S04]  /*33d0*/  @!P0 FMUL R7, R7, 0.5 ;  /* 0x3f00000007078820 */ /* 0x000fc80000400000 */
[----:B------:R0:W1:Y:S02]  /*33e0*/  MUFU.EX2 R9, R7 ;  /* 0x0000000700097308 */ /* 0x0000640000000800 */
[----:B0-----:R-:W-:-:S05]  /*33f0*/  FMUL R7, R13, UR5 ;  /* 0x000000050d077c20 */ /* 0x001fca0008400000 */
[----:B------:R-:W-:Y:S01]  /*3400*/  FMNMX R18, R7, R18, !PT ;  /* 0x0000001207127209 */ /* 0x000fe20007800000 */
[----:B-1----:R-:W-:Y:S01]  /*3410*/  @!P0 FMUL R9, R9, R9 ;  /* 0x0000000909098220 */ /* 0x002fe20000400000 */
[----:B------:R-:W-:Y:S01]  /*3420*/  FSETP.GEU.AND P0, PT, R163, -126, PT ;  /* 0xc2fc0000a300780b */ /* 0x000fe20003f0e000 */
[----:B------:R-:W-:-:S05]  /*3430*/  FMUL R7, R22, UR5 ;  /* 0x0000000516077c20 */ /* 0x000fca0008400000 */
[----:B------:R-:W-:Y:S01]  /*3440*/  FMNMX R18, R7, R18, !PT ;  /* 0x0000001207127209 */ /* 0x000fe20007800000 */
[----:B------:R-:W-:-:S05]  /*3450*/  FMUL R7, R23, UR5 ;  /* 0x0000000517077c20 */ /* 0x000fca0008400000 */
[----:B------:R-:W-:Y:S01]  /*3460*/  FMNMX R156, R7, R18, !PT ;  /* 0x00000012079c7209 */ /* 0x000fe20007800000 */
[----:B------:R-:W-:-:S04]  /*3470*/  @!P0 FMUL R163, R163, 0.5 ;  /* 0x3f000000a3a38820 */ /* 0x000fc80000400000 */
[----:B------:R-:W0:Y:S01]  /*3480*/  MUFU.EX2 R153, R163 ;  /* 0x000000a300997308 */ /* 0x000e220000000800 */
[----:B------:R-:W1:Y:S01]  /*3490*/  SHFL.BFLY PT, R7, R156, 0x2, 0x1f ;  /* 0x0c401f009c077f89 */ /* 0x000e6200000e0000 */
[----:B0-----:R-:W-:Y:S01]  /*34a0*/  @!P0 FMUL R153, R153, R153 ;  /* 0x0000009999998220 */ /* 0x001fe20000400000 */
[----:B------:R-:W-:-:S03]  /*34b0*/  FSETP.GEU.AND P0, PT, R164, -126, PT ;  /* 0xc2fc0000a400780b */ /* 0x000fc60003f0e000 */
[----:B------:R-:W-:Y:S01]  /*34c0*/  FADD R213, R9, R153 ;  /* 0x0000009909d57221 */ /* 0x000fe20000000000 */
[----:B-1----:R-:W-:-:S09]  /*34d0*/  FMNMX R157, R156, R7, !PT ;  /* 0x000000079c9d7209 */ /* 0x002fd20007800000 */
[----:B------:R-:W-:Y:S01]  /*34e0*/  @!P0 FMUL R164, R164, 0.5 ;  /* 0x3f000000a4a48820 */ /* 0x000fe20000400000 */
[----:B------:R-:W0:Y:S03]  /*34f0*/  SHFL.BFLY PT, R18, R157, 0x1, 0x1f ;  /* 0x0c201f009d127f89 */ /* 0x000e2600000e0000 */
[----:B------:R-:W1:Y:S02]  /*3500*/  MUFU.EX2 R20, R164 ;  /* 0x000000a400147308 */ /* 0x000e640000000800 */
[----:B-1----:R-:W-:Y:S01]  /*3510*/  @!P0 FMUL R20, R20, R20 ;  /* 0x0000001414148220 */ /* 0x002fe20000400000 */
[----:B------:R-:W-:-:S03]  /*3520*/  FSETP.GEU.AND P0, PT, R165, -126, PT ;  /* 0xc2fc0000a500780b */ /* 0x000fc60003f0e000 */
[----:B------:R-:W-:Y:S01]  /*3530*/  FADD R209, R20, R209 ;  /* 0x000000d114d17221 */ /* 0x000fe20000000000 */
[----:B0-----:R-:W-:-:S04]  /*3540*/  FMNMX R7, R157, R18, !PT ;  /* 0x000000129d077209 */ /* 0x001fc80007800000 */
[----:B------:R-:W-:-:S05]  /*3550*/  FMNMX R7, R7, R14, !PT ;  /* 0x0000000e07077209 */ /* 0x000fca0007800000 */
[----:B------:R-:W-:Y:S01]  /*3560*/  @!P0 FMUL R165, R165, 0.5 ;  /* 0x3f000000a5a58820 */ /* 0x000fe20000400000 */
[--C-:B------:R-:W-:Y:S01]  /*3570*/  FFMA R11, R11, UR5, -R7.reuse ;  /* 0x000000050b0b7c23 */ /* 0x100fe20008000807 */
[--C-:B------:R-:W-:Y:S01]  /*3580*/  FFMA R13, R13, UR5, -R7.reuse ;  /* 0x000000050d0d7c23 */ /* 0x100fe20008000807 */
[--C-:B------:R-:W-:Y:S01]  /*3590*/  FFMA R22, R22, UR5, -R7.reuse ;  /* 0x0000000516167c23 */ /* 0x100fe20008000807 */
[----:B------:R-:W0:Y:S01]  /*35a0*/  MUFU.EX2 R154, R165 ;  /* 0x000000a5009a7308 */ /* 0x000e220000000800 */
[----:B------:R-:W-:Y:S01]  /*35b0*/  FMUL R160, R11, 1.4426950216293334961 ;  /* 0x3fb8aa3b0ba07820 */ /* 0x000fe20000400000 */
[----:B------:R-:W-:Y:S01]  /*35c0*/  FMUL R11, R19, UR5 ;  /* 0x00000005130b7c20 */ /* 0x000fe20008400000 */
[----:B------:R-:W-:Y:S01]  /*35d0*/  FMUL R13, R13, 1.4426950216293334961 ;  /* 0x3fb8aa3b0d0d7820 */ /* 0x000fe20000400000 */
[----:B------:R-:W-:Y:S01]  /*35e0*/  FFMA R23, R23, UR5, -R7 ;  /* 0x0000000517177c23 */ /* 0x000fe20008000807 */
[----:B------:R-:W-:Y:S02]  /*35f0*/  FADD R14, -R7, R14 ;  /* 0x0000000e070e7221 */ /* 0x000fe40000000100 */
[----:B------:R-:W-:Y:S01]  /*3600*/  FMNMX R158, R11, R158, !PT ;  /* 0x0000009e0b9e7209 */ /* 0x000fe20007800000 */
[----:B------:R-:W-:Y:S01]  /*3610*/  FMUL R11, R3, UR5 ;  /* 0x00000005030b7c20 */ /* 0x000fe20008400000 */
[----:B------:R-:W-:-:S04]  /*3620*/  FMUL R14, R14, 1.4426950216293334961 ;  /* 0x3fb8aa3b0e0e7820 */ /* 0x000fc80000400000 */
[----:B------:R-:W-:Y:S01]  /*3630*/  FMNMX R158, R11, R158, !PT ;  /* 0x0000009e0b9e7209 */ /* 0x000fe20007800000 */
[----:B------:R-:W-:Y:S01]  /*3640*/  FMUL R11, R159, UR5 ;  /* 0x000000059f0b7c20 */ /* 0x000fe20008400000 */
[----:B0-----:R-:W-:Y:S01]  /*3650*/  @!P0 FMUL R154, R154, R154 ;  /* 0x0000009a9a9a8220 */ /* 0x001fe20000400000 */
[----:B------:R-:W-:-:S03]  /*3660*/  FSETP.GEU.AND P0, PT, R166, -126, PT ;  /* 0xc2fc0000a600780b */ /* 0x000fc60003f0e000 */
[----:B------:R-:W-:Y:S01]  /*3670*/  FMNMX R11, R11, R158, !PT ;  /* 0x0000009e0b0b7209 */ /* 0x000fe20007800000 */
[----:B------:R-:W-:-:S04]  /*3680*/  FADD R209, R154, R209 ;  /* 0x000000d19ad17221 */ /* 0x000fc80000000000 */
[----:B------:R-:W0:Y:S05]  /*3690*/  SHFL.BFLY PT, R158, R11, 0x2, 0x1f ;  /* 0x0c401f000b9e7f89 */ /* 0x000e2a00000e0000 */
[----:B------:R-:W-:-:S04]  /*36a0*/  @!P0 FMUL R166, R166, 0.5 ;  /* 0x3f000000a6a68820 */ /* 0x000fc80000400000 */
[----:B------:R-:W1:Y:S02]  /*36b0*/  MUFU.EX2 R21, R166 ;  /* 0x000000a600157308 */ /* 0x000e640000000800 */
[----:B-1----:R-:W-:Y:S01]  /*36c0*/  @!P0 FMUL R21, R21, R21 ;  /* 0x0000001515158220 */ /* 0x002fe20000400000 */
[----:B------:R-:W-:Y:S02]  /*36d0*/  FSETP.GEU.AND P0, PT, R167, -126, PT ;  /* 0xc2fc0000a700780b */ /* 0x000fe40003f0e000 */
[----:B0-----:R-:W-:Y:S01]  /*36e0*/  FMNMX R158, R11, R158, !PT ;  /* 0x0000009e0b9e7209 */ /* 0x001fe20007800000 */
[----:B------:R-:W-:Y:S01]  /*36f0*/  FMUL R11, R22, 1.4426950216293334961 ;  /* 0x3fb8aa3b160b7820 */ /* 0x000fe20000400000 */
[----:B------:R-:W-:-:S09]  /*3700*/  FADD R213, R21, R213 ;  /* 0x000000d515d57221 */ /* 0x000fd20000000000 */
[----:B------:R-:W-:-:S04]  /*3710*/  @!P0 FMUL R167, R167, 0.5 ;  /* 0x3f000000a7a78820 */ /* 0x000fc80000400000 */
[----:B------:R-:W0:Y:S02]  /*3720*/  MUFU.EX2 R155, R167 ;  /* 0x000000a7009b7308 */ /* 0x000e240000000800 */
[----:B0-----:R-:W-:Y:S01]  /*3730*/  @!P0 FMUL R155, R155, R155 ;  /* 0x0000009b9b9b8220 */ /* 0x001fe20000400000 */
[----:B------:R-:W-:-:S03]  /*3740*/  FSETP.GEU.AND P0, PT, R13, -126, PT ;  /* 0xc2fc00000d00780b */ /* 0x000fc60003f0e000 */
[----:B------:R-:W-:-:S10]  /*3750*/  FADD R213, R155, R213 ;  /* 0x000000d59bd57221 */ /* 0x000fd40000000000 */
[----:B------:R-:W-:-:S04]  /*3760*/  @!P0 FMUL R13, R13, 0.5 ;  /* 0x3f0000000d0d8820 */ /* 0x000fc80000400000 */
[----:B------:R0:W1:Y:S02]  /*3770*/  MUFU.EX2 R18, R13 ;  /* 0x0000000d00127308 */ /* 0x0000640000000800 */
[----:B0-----:R-:W0:Y:S01]  /*3780*/  SHFL.BFLY PT, R13, R158, 0x1, 0x1f ;  /* 0x0c201f009e0d7f89 */ /* 0x001e2200000e0000 */
[----:B-1----:R-:W-:Y:S01]  /*3790*/  @!P0 FMUL R18, R18, R18 ;  /* 0x0000001212128220 */ /* 0x002fe20000400000 */
[----:B------:R-:W-:-:S13]  /*37a0*/  FSETP.GEU.AND P0, PT, R160, -126, PT ;  /* 0xc2fc0000a000780b */ /* 0x000fda0003f0e000 */
[----:B------:R-:W-:Y:S01]  /*37b0*/  @!P0 FMUL R160, R160, 0.5 ;  /* 0x3f000000a0a08820 */ /* 0x000fe20000400000 */
[----:B0-----:R-:W-:-:S03]  /*37c0*/  FMNMX R13, R158, R13, !PT ;  /* 0x0000000d9e0d7209 */ /* 0x001fc60007800000 */
[----:B------:R0:W1:Y:S01]  /*37d0*/  MUFU.EX2 R156, R160 ;  /* 0x000000a0009c7308 */ /* 0x0000620000000800 */
[----:B------:R-:W-:-:S05]  /*37e0*/  FMNMX R13, R13, R10, !PT ;  /* 0x0000000a0d0d7209 */ /* 0x000fca0007800000 */
[--C-:B------:R-:W-:Y:S01]  /*37f0*/  FFMA R19, R19, UR5, -R13.reuse ;  /* 0x0000000513137c23 */ /* 0x100fe2000800080d */
[--C-:B------:R-:W-:Y:S01]  /*3800*/  FFMA R2, R2, UR5, -R13.reuse ;  /* 0x0000000502027c23 */ /* 0x100fe2000800080d */
[--C-:B------:R-:W-:Y:S01]  /*3810*/  FFMA R3, R3, UR5, -R13.reuse ;  /* 0x0000000503037c23 */ /* 0x100fe2000800080d */
[----:B------:R-:W-:Y:S01]  /*3820*/  FFMA R159, R159, UR5, -R13 ;  /* 0x000000059f9f7c23 */ /* 0x000fe2000800080d */
[----:B0-----:R-:W-:Y:S01]  /*3830*/  FMUL R160, R19, 1.4426950216293334961 ;  /* 0x3fb8aa3b13a07820 */ /* 0x001fe20000400000 */
[----:B------:R-:W-:Y:S01]  /*3840*/  FMUL R2, R2, 1.4426950216293334961 ;  /* 0x3fb8aa3b02027820 */ /* 0x000fe20000400000 */
[----:B------:R-:W-:Y:S01]  /*3850*/  FMUL R3, R3, 1.4426950216293334961 ;  /* 0x3fb8aa3b03037820 */ /* 0x000fe20000400000 */
[----:B-1----:R-:W-:Y:S01]  /*3860*/  @!P0 FMUL R156, R156, R156 ;  /* 0x0000009c9c9c8220 */ /* 0x002fe20000400000 */
[----:B------:R-:W-:Y:S01]  /*3870*/  FADD R10, -R13, R10 ;  /* 0x0000000a0d0a7221 */ /* 0x000fe20000000100 */
[----:B------:R-:W-:Y:S02]  /*3880*/  FSETP.GEU.AND P0, PT, R160, -126, PT ;  /* 0xc2fc0000a000780b */ /* 0x000fe40003f0e000 */
[----:B------:R-:W-:Y:S01]  /*3890*/  FADD R208, R18, R156 ;  /* 0x0000009c12d07221 */ /* 0x000fe20000000000 */
[----:B------:R-:W-:-:S10]  /*38a0*/  FMUL R10, R10, 1.4426950216293334961 ;  /* 0x3fb8aa3b0a0a7820 */ /* 0x000fd40000400000 */
[----:B------:R-:W-:-:S04]  /*38b0*/  @!P0 FMUL R160, R160, 0.5 ;  /* 0x3f000000a0a08820 */ /* 0x000fc80000400000 */
[----:B------:R0:W1:Y:S02]  /*38c0*/  MUFU.EX2 R19, R160 ;  /* 0x000000a000137308 */ /* 0x0000640000000800 */
[----:B0-----:R-:W-:Y:S01]  /*38d0*/  FMUL R160, R23, 1.4426950216293334961 ;  /* 0x3fb8aa3b17a07820 */ /* 0x001fe20000400000 */
[----:B-1----:R-:W-:Y:S01]  /*38e0*/  @!P0 FMUL R19, R19, R19 ;  /* 0x0000001313138220 */ /* 0x002fe20000400000 */
[----:B------:R-:W-:-:S13]  /*38f0*/  FSETP.GEU.AND P0, PT, R2, -126, PT ;  /* 0xc2fc00000200780b */ /* 0x000fda0003f0e000 */
[----:B------:R-:W-:-:S04]  /*3900*/  @!P0 FMUL R2, R2, 0.5 ;  /* 0x3f00000002028820 */ /* 0x000fc80000400000 */
[----:B------:R0:W1:Y:S02]  /*3910*/  MUFU.EX2 R157, R2 ;  /* 0x00000002009d7308 */ /* 0x0000640000000800 */
[----:B0-----:R-:W-:Y:S01]  /*3920*/  FMUL R2, R159, 1.4426950216293334961 ;  /* 0x3fb8aa3b9f027820 */ /* 0x001fe20000400000 */
[----:B-1----:R-:W-:Y:S01]  /*3930*/  @!P0 FMUL R157, R157, R157 ;  /* 0x0000009d9d9d8220 */ /* 0x002fe20000400000 */
[----:B------:R-:W-:-:S13]  /*3940*/  FSETP.GEU.AND P0, PT, R11, -126, PT ;  /* 0xc2fc00000b00780b */ /* 0x000fda0003f0e000 */
[----:B------:R-:W-:-:S04]  /*3950*/  @!P0 FMUL R11, R11, 0.5 ;  /* 0x3f0000000b0b8820 */ /* 0x000fc80000400000 */
[----:B------:R0:W1:Y:S02]  /*3960*/  MUFU.EX2 R22, R11 ;  /* 0x0000000b00167308 */ /* 0x0000640000000800 */
[----:B0-----:R-:W-:Y:S02]  /*3970*/  VIADD R11, R176, UR7 ;  /* 0x00000007b00b7c36 */ /* 0x001fe40008000000 */
[----:B-1----:R-:W-:Y:S01]  /*3980*/  @!P0 FMUL R22, R22, R22 ;  /* 0x0000001616168220 */ /* 0x002fe20000400000 */
[----:B------:R-:W-:-:S03]  /*3990*/  FSETP.GEU.AND P0, PT, R160, -126, PT ;  /* 0xc2fc0000a000780b */ /* 0x000fc60003f0e000 */
[----:B------:R-:W-:-:S10]  /*39a0*/  FADD R208, R22, R208 ;  /* 0x000000d016d07221 */ /* 0x000fd40000000000 */
[----:B------:R-:W-:-:S04]  /*39b0*/  @!P0 FMUL R160, R160, 0.5 ;  /* 0x3f000000a0a08820 */ /* 0x000fc80000400000 */
[----:B------:R-:W0:Y:S02]  /*39c0*/  MUFU.EX2 R158, R160 ;  /* 0x000000a0009e7308 */ /* 0x000e240000000800 */
[----:B0-----:R-:W-:Y:S01]  /*39d0*/  @!P0 FMUL R158, R158, R158 ;  /* 0x0000009e9e9e8220 */ /* 0x001fe20000400000 */
[----:B------:R-:W-:-:S03]  /*39e0*/  FSETP.GEU.AND P0, PT, R3, -126, PT ;  /* 0xc2fc00000300780b */ /* 0x000fc60003f0e000 */
[----:B------:R-:W-:-:S10]  /*39f0*/  FADD R208, R158, R208 ;  /* 0x000000d09ed07221 */ /* 0x000fd40000000000 */
[----:B------:R-:W-:-:S04]  /*3a00*/  @!P0 FMUL R3, R3, 0.5 ;  /* 0x3f00000003038820 */ /* 0x000fc80000400000 */
[----:B------:R-:W0:Y:S02]  /*3a10*/  MUFU.EX2 R23, R3 ;  /* 0x0000000300177308 */ /* 0x000e240000000800 */
[----:B0-----:R-:W-:Y:S01]  /*3a20*/  @!P0 FMUL R23, R23, R23 ;  /* 0x0000001717178220 */ /* 0x001fe20000400000 */
[----:B------:R-:W-:-:S13]  /*3a30*/  FSETP.GEU.AND P0, PT, R2, -126, PT ;  /* 0xc2fc00000200780b */ /* 0x000fda0003f0e000 */
[----:B------:R-:W-:-:S04]  /*3a40*/  @!P0 FMUL R2, R2, 0.5 ;  /* 0x3f00000002028820 */ /* 0x000fc80000400000 */
[----:B------:R-:W0:Y:S02]  /*3a50*/  MUFU.EX2 R159, R2 ;  /* 0x00000002009f7308 */ /* 0x000e240000000800 */
[----:B0-----:R-:W-:Y:S01]  /*3a60*/  @!P0 FMUL R159, R159, R159 ;  /* 0x0000009f9f9f8220 */ /* 0x001fe20000400000 */
[----:B------:R-:W-:-:S13]  /*3a70*/  FSETP.GEU.AND P0, PT, R17, -126, PT ;  /* 0xc2fc00001100780b */ /* 0x000fda0003f0e000 */
[----:B------:R-:W-:-:S04]  /*3a80*/  @!P0 FMUL R17, R17, 0.5 ;  /* 0x3f00000011118820 */ /* 0x000fc80000400000 */
[----:B------:R-:W0:Y:S02]  /*3a90*/  MUFU.EX2 R169, R17 ;  /* 0x0000001100a97308 */ /* 0x000e240000000800 */
[----:B0-----:R-:W-:Y:S01]  /*3aa0*/  @!P0 FMUL R169, R169, R169 ;  /* 0x000000a9a9a98220 */ /* 0x001fe20000400000 */
[----:B------:R-:W-:-:S04]  /*3ab0*/  FSETP.GEU.AND P0, PT, R16, -126, PT ;  /* 0xc2fc00001000780b */ /* 0x000fc80003f0e000 */
[----:B------:R-:W-:Y:S04]  /*3ac0*/  STS [R241+0x8000], R169 ;  /* 0x008000a9f1007388 */ /* 0x000fe80000000800 */
[----:B------:R-:W-:Y:S05]  /*3ad0*/  STS [R241+0x8000], R169 ;  /* 0x008000a9f1007388 */ /* 0x000fea0000000800 */
[----:B------:R-:W-:-:S04]  /*3ae0*/  @!P0 FMUL R16, R16, 0.5 ;  /* 0x3f00000010108820 */ /* 0x000fc80000400000 */
[----:B------:R-:W0:Y:S02]  /*3af0*/  MUFU.EX2 R168, R16 ;  /* 0x0000001000a87308 */ /* 0x000e240000000800 */
[----:B0-----:R-:W-:Y:S01]  /*3b00*/  @!P0 FMUL R168, R168, R168 ;  /* 0x000000a8a8a88220 */ /* 0x001fe20000400000 */
[----:B------:R-:W-:-:S04]  /*3b10*/  FSETP.GEU.AND P0, PT, R14, -126, PT ;  /* 0xc2fc00000e00780b */ /* 0x000fc80003f0e000 */
[----:B------:R-:W-:Y:S04]  /*3b20*/  STS [R178+0x8000], R168 ;  /* 0x008000a8b2007388 */ /* 0x000fe80000000800 */
[----:B------:R-:W-:Y:S04]  /*3b30*/  STS [R178+0x8000], R168 ;  /* 0x008000a8b2007388 */ /* 0x000fe80000000800 */
[----:B------:R-:W-:Y:S01]  /*3b40*/  STS [R241+0x8000], R169 ;  /* 0x008000a9f1007388 */ /* 0x000fe20000000800 */
[----:B------:R-:W-:-:S03]  /*3b50*/  @!P0 FMUL R14, R14, 0.5 ;  /* 0x3f0000000e0e8820 */ /* 0x000fc60000400000 */
[----:B------:R-:W-:Y:S01]  /*3b60*/  STS [R241+0x8000], R169 ;  /* 0x008000a9f1007388 */ /* 0x000fe20000000800 */
[----:B------:R-:W0:Y:S03]  /*3b70*/  MUFU.EX2 R170, R14 ;  /* 0x0000000e00aa7308 */ /* 0x000e260000000800 */
[----:B------:R-:W-:Y:S04]  /*3b80*/  STS [R178+0x8000], R168 ;  /* 0x008000a8b2007388 */ /* 0x000fe80000000800 */
[----:B------:R-:W-:Y:S01]  /*3b90*/  STS [R178+0x8000], R168 ;  /* 0x008000a8b2007388 */ /* 0x000fe20000000800 */
[----:B------:R-:W-:Y:S01]  /*3ba0*/  BAR.SYNC.DEFER_BLOCKING 0x0 ;  /* 0x0000000000007b1d */ /* 0x000fe20000010000 */
[----:B0-----:R-:W-:Y:S01]  /*3bb0*/  @!P0 FMUL R170, R170, R170 ;  /* 0x000000aaaaaa8220 */ /* 0x001fe20000400000 */
[----:B------:R-:W-:-:S13]  /*3bc0*/  FSETP.GEU.AND P0, PT, R10, -126, PT ;  /* 0xc2fc00000a00780b */ /* 0x000fda0003f0e000 */
[----:B------:R-:W-:-:S04]  /*3bd0*/  @!P0 FMUL R10, R10, 0.5 ;  /* 0x3f0000000a0a8820 */ /* 0x000fc80000400000 */
[----:B------:R-:W0:Y:S01]  /*3be0*/  MUFU.EX2 R171, R10 ;  /* 0x0000000a00ab7308 */ /* 0x000e220000000800 */
[----:B------:R-:W1:Y:S04]  /*3bf0*/  LDS R3, [R241+0x8000] ;  /* 0x00800000f1037984 */ /* 0x000e680000000800 */
[----:B------:R-:W2:Y:S01]  /*3c00*/  LDS R2, [R178+0x8000] ;  /* 0x00800000b2027984 */ /* 0x000ea20000000800 */
[----:B------:R-:W-:Y:S01]  /*3c10*/  BAR.SYNC.DEFER_BLOCKING 0x0 ;  /* 0x0000000000007b1d */ /* 0x000fe20000010000 */
[----:B0-----:R-:W-:Y:S01]  /*3c20*/  @!P0 FMUL R171, R171, R171 ;  /* 0x000000ababab8220 */ /* 0x001fe20000400000 */
[----:B------:R-:W-:-:S04]  /*3c30*/  PLOP3.LUT P0, PT, PT, PT, UP0, 0x40, 0x0 ;  /* 0x000000000000781c */ /* 0x000fc80003f0e808 */
[----:B------:R-:W0:Y:S04]  /*3c40*/  SHFL.BFLY PT, R10, R209, 0x2, 0x1f ;  /* 0x0c401f00d10a7f89 */ /* 0x000e2800000e0000 */
[----:B------:R-:W-:Y:S04]  /*3c50*/  STS [R241+0x8000], R170 ;  /* 0x008000aaf1007388 */ /* 0x000fe80000000800 */
[----:B------:R-:W-:Y:S04]  /*3c60*/  STS [R241+0x8000], R170 ;  /* 0x008000aaf1007388 */ /* 0x000fe80000000800 */
[----:B------:R-:W-:Y:S01]  /*3c70*/  STS [R178+0x8000], R171 ;  /* 0x008000abb2007388 */ /* 0x000fe20000000800 */
[-C--:B-1----:R-:W-:Y:S01]  /*3c80*/  FMUL R88, R88, R3.reuse ;  /* 0x0000000358587220 */ /* 0x082fe20000400000 */
[-C--:B------:R-:W-:Y:S01]  /*3c90*/  FMUL R89, R89, R3.reuse ;  /* 0x0000000359597220 */ /* 0x080fe20000400000 */
[-C--:B------:R-:W-:Y:S01]  /*3ca0*/  FMUL R92, R92, R3.reuse ;  /* 0x000000035c5c7220 */ /* 0x080fe20000400000 */
[----:B------:R-:W-:Y:S01]  /*3cb0*/  STS [R178+0x8000], R171 ;  /* 0x008000abb2007388 */ /* 0x000fe20000000800 */
[-C--:B------:R-:W-:Y:S01]  /*3cc0*/  FMUL R93, R93, R3.reuse ;  /* 0x000000035d5d7220 */ /* 0x080fe20000400000 */
        /* <DEDUP_REMOVED lines=29> */
[----:B------:R-:W-:Y:S01]  /*3ea0*/  FMUL R149, R149, R3 ;  /* 0x0000000395957220 */ /* 0x000fe20000400000 */
[----:B------:R-:W-:Y:S01]  /*3eb0*/  BAR.SYNC.DEFER_BLOCKING 0x0 ;  /* 0x0000000000007b1d */ /* 0x000fe20000010000 */
[-C--:B--2---:R-:W-:Y:S01]  /*3ec0*/  FMUL R90, R90, R2.reuse ;  /* 0x000000025a5a7220 */ /* 0x084fe20000400000 */
        /* <DEDUP_REMOVED lines=22> */
[----:B------:R-:W-:Y:S01]  /*4030*/  LDS R3, [R241+0x8000] ;  /* 0x00800000f1037984 */ /* 0x000fe20000000800 */
        /* <DEDUP_REMOVED lines=9> */
[----:B0-----:R-:W-:Y:S01]  /*40d0*/  FADD R209, R209, R10 ;  /* 0x0000000ad1d17221 */ /* 0x001fe20000000000 */
[----:B------:R-:W0:Y:S04]  /*40e0*/  SHFL.BFLY PT, R2, R213, 0x2, 0x1f ;  /* 0x0c401f00d5027f89 */ /* 0x000e2800000e0000 */
[----:B------:R-:W1:Y:S04]  /*40f0*/  SHFL.BFLY PT, R10, R208, 0x2, 0x1f ;  /* 0x0c401f00d00a7f89 */ /* 0x000e6800000e0000 */
[----:B------:R-:W-:Y:S01]  /*4100*/  SHFL.BFLY PT, R216, R209, 0x1, 0x1f ;  /* 0x0c201f00d1d87f89 */ /* 0x000fe200000e0000 */
[----:B0-----:R-:W-:-:S03]  /*4110*/  FADD R213, R213, R2 ;  /* 0x00000002d5d57221 */ /* 0x001fc60000000000 */
[----:B------:R-:W0:Y:S01]  /*4120*/  LDS R2, [R178+0x8000] ;  /* 0x00800000b2027984 */ /* 0x000e220000000800 */
[----:B-1----:R-:W-:Y:S01]  /*4130*/  FADD R208, R208, R10 ;  /* 0x0000000ad0d07221 */ /* 0x002fe20000000000 */
        /* <DEDUP_REMOVED lines=32> */
[----:B------:R-:W-:Y:S01]  /*4340*/  FADD R3, R19, R157 ;  /* 0x0000009d13037221 */ /* 0x000fe20000000000 */
[----:B------:R-:W-:Y:S03]  /*4350*/  SHFL.BFLY PT, R221, R213, 0x1, 0x1f ;  /* 0x0c201f00d5dd7f89 */ /* 0x000fe600000e0000 */
[----:B------:R-:W-:Y:S01]  /*4360*/  FADD R3, R23, R3 ;  /* 0x0000000317037221 */ /* 0x000fe20000000000 */
[----:B------:R-:W-:Y:S01]  /*4370*/  SHFL.BFLY PT, R220, R208, 0x1, 0x1f ;  /* 0x0c201f00d0dc7f89 */ /* 0x000fe200000e0000 */
[-C--:B0-----:R-:W-:Y:S01]  /*4380*/  FMUL R26, R26, R2.reuse ;  /* 0x000000021a1a7220 */ /* 0x081fe20000400000 */
[-C--:B------:R-:W-:Y:S01]  /*4390*/  FMUL R27, R27, R2.reuse ;  /* 0x000000021b1b7220 */ /* 0x080fe20000400000 */
[----:B------:R-:W-:Y:S01]  /*43a0*/  FADD R205, R159, R3 ;  /* 0x000000039fcd7221 */ /* 0x000fe20000000000 */
[-C--:B------:R-:W-:Y:S01]  /*43b0*/  FMUL R30, R30, R2.reuse ;  /* 0x000000021e1e7220 */ /* 0x080fe20000400000 */
[-C--:B------:R-:W-:Y:S01]  /*43c0*/  FMUL R31, R31, R2.reuse ;  /* 0x000000021f1f7220 */ /* 0x080fe20000400000 */
[-C--:B------:R-:W-:Y:S01]  /*43d0*/  FMUL R34, R34, R2.reuse ;  /* 0x0000000222227220 */ /* 0x080fe20000400000 */
[-C--:B------:R-:W-:Y:S01]  /*43e0*/  FMUL R35, R35, R2.reuse ;  /* 0x0000000223237220 */ /* 0x080fe20000400000 */
[----:B------:R-:W0:Y:S01]  /*43f0*/  SHFL.BFLY PT, R3, R205, 0x2, 0x1f ;  /* 0x0c401f00cd037f89 */ /* 0x000e2200000e0000 */
        /* <DEDUP_REMOVED lines=23> */
[----:B0-----:R-:W-:Y:S01]  /*4570*/  FADD R205, R205, R3 ;  /* 0x00000003cdcd7221 */ /* 0x001fe20000000000 */
[-C--:B------:R-:W-:Y:S01]  /*4580*/  FMUL R83, R83, R2.reuse ;  /* 0x0000000253537220 */ /* 0x080fe20000400000 */
[-C--:B------:R-:W-:Y:S01]  /*4590*/  FMUL R86, R86, R2.reuse ;  /* 0x0000000256567220 */ /* 0x080fe20000400000 */
[----:B------:R-:W-:-:S02]  /*45a0*/  FMUL R87, R87, R2 ;  /* 0x0000000257577220 */ /* 0x000fc40000400000 */
[----:B------:R0:W1:Y:S01]  /*45b0*/  SHFL.BFLY PT, R219, R205, 0x1, 0x1f ;  /* 0x0c201f00cddb7f89 */ /* 0x00006200000e0000 */
[----:B------:R-:W-:Y:S05]  /*45c0*/  @P0 BRA `(.L_x_3) ;  /* 0x0000000400ac0947 */ /* 0x000fea0003800000 */
[----:B------:R-:W-:Y:S01]  /*45d0*/  ULDC.64 UR12, c[0x0][0x230] ;  /* 0x00008c00000c7ab9 */ /* 0x000fe20000000a00 */
[----:B------:R-:W-:Y:S01]  /*45e0*/  ISETP.GE.AND P0, PT, R11, UR4, PT ;  /* 0x000000040b007c0c */ /* 0x000fe2000bf06270 */
[----:B------:R-:W-:Y:S01]  /*45f0*/  IMAD.U32 R3, RZ, RZ, UR13 ;  /* 0x0000000dff037e24 */ /* 0x000fe2000f8e00ff */
[----:B------:R-:W-:Y:S02]  /*4600*/  MOV R2, UR12 ;  /* 0x0000000c00027c02 */ /* 0x000fe40008000f00 */
[----:B------:R-:W-:Y:S02]  /*4610*/  PRMT R164, RZ, 0x7610, R164 ;  /* 0x00007610ffa47816 */ /* 0x000fe400000000a4 */
[----:B------:R-:W-:Y:S01]  /*4620*/  PRMT R160, RZ, 0x7610, R160 ;  /* 0x00007610ffa07816 */ /* 0x000fe200000000a0 */
[----:B------:R-:W-:-:S04]  /*4630*/  IMAD.WIDE R16, R173, 0x2, R2 ;  /* 0x00000002ad107825 */ /* 0x000fc800078e0202 */
[----:B------:R-:W-:Y:S02]  /*4640*/  IMAD.WIDE R172, R172, 0x2, R2 ;  /* 0x00000002acac7825 */ /* 0x000fe400078e0202 */
[----:B------:R2:W3:Y:S01]  /*4650*/  @!P0 LDG.E.U16 R164, desc[UR8][R16.64] ;  /* 0x0000000810a48981 */ /* 0x0004e2000c1e1500 */
[----:B------:R-:W-:-:S03]  /*4660*/  LOP3.LUT R234, R176, 0x2, RZ, 0xfc, !PT ;  /* 0x00000002b0ea7812 */ /* 0x000fc600078efcff */
[----:B------:R-:W4:Y:S01]  /*4670*/  @!P0 LDG.E.U16 R160, desc[UR8][R172.64] ;  /* 0x00000008aca08981 */ /* 0x000f22000c1e1500 */
[----:B------:R-:W-:Y:S01]  /*4680*/  VIADD R10, R11, 0x2 ;  /* 0x000000020b0a7836 */ /* 0x000fe20000000000 */
[----:B------:R-:W-:Y:S02]  /*4690*/  PRMT R165, RZ, 0x7610, R165 ;  /* 0x00007610ffa57816 */ /* 0x000fe400000000a5 */
[----:B--2---:R-:W-:-:S05]  /*46a0*/  IADD3 R16, R234, R4, RZ ;  /* 0x00000004ea107210 */ /* 0x004fca0007ffe0ff */
[----:B------:R-:W-:Y:S01]  /*46b0*/  IMAD.WIDE R16, R16, 0x2, R2 ;  /* 0x0000000210107825 */ /* 0x000fe200078e0202 */
[----:B------:R-:W-:Y:S02]  /*46c0*/  PRMT R161, RZ, 0x7610, R161 ;  /* 0x00007610ffa17816 */ /* 0x000fe400000000a1 */
[----:B---3--:R-:W-:Y:S02]  /*46d0*/  SEL R164, R164, RZ, !P0 ;  /* 0x000000ffa4a47207 */ /* 0x008fe40004000000 */
[----:B----4-:R-:W-:Y:S02]  /*46e0*/  SEL R160, R160, RZ, !P0 ;  /* 0x000000ffa0a07207 */ /* 0x010fe40004000000 */
[----:B------:R-:W-:-:S13]  /*46f0*/  ISETP.GE.AND P0, PT, R10, UR4, PT ;  /* 0x000000040a007c0c */ /* 0x000fda000bf06270 */
[----:B------:R2:W3:Y:S02]  /*4700*/  @!P0 LDG.E.U16 R165, desc[UR8][R16.64] ;  /* 0x0000000810a58981 */ /* 0x0004e4000c1e1500 */
[----:B--2---:R-:W-:-:S05]  /*4710*/  IADD3 R16, R234, R0, RZ ;  /* 0x00000000ea107210 */ /* 0x004fca0007ffe0ff */
[----:B------:R-:W-:-:S05]  /*4720*/  IMAD.WIDE R16, R16, 0x2, R2 ;  /* 0x0000000210107825 */ /* 0x000fca00078e0202 */
[----:B------:R2:W4:Y:S01]  /*4730*/  @!P0 LDG.E.U16 R161, desc[UR8][R16.64] ;  /* 0x0000000810a18981 */ /* 0x000522000c1e1500 */
[----:B------:R-:W-:Y:S02]  /*4740*/  IADD3 R10, R11, 0x3, RZ ;  /* 0x000000030b0a7810 */ /* 0x000fe40007ffe0ff */
[----:B------:R-:W-:Y:S01]  /*4750*/  PRMT R14, RZ, 0x7610, R14 ;  /* 0x00007610ff0e7816 */ /* 0x000fe2000000000e */
[----:B--2---:R-:W-:-:S04]  /*4760*/  IMAD.IADD R16, R251, 0x1, R4 ;  /* 0x00000001fb107824 */ /* 0x004fc800078e0204 */
[----:B------:R-:W-:Y:S01]  /*4770*/  IMAD.WIDE R16, R16, 0x2, R2 ;  /* 0x0000000210107825 */ /* 0x000fe200078e0202 */
[----:B---3--:R-:W-:Y:S02]  /*4780*/  SEL R165, R165, RZ, !P0 ;  /* 0x000000ffa5a57207 */ /* 0x008fe40004000000 */
[----:B----4-:R-:W-:Y:S02]  /*4790*/  SEL R161, R161, RZ, !P0 ;  /* 0x000000ffa1a17207 */ /* 0x010fe40004000000 */
[----:B------:R-:W-:Y:S02]  /*47a0*/  ISETP.GE.AND P0, PT, R10, UR4, PT ;  /* 0x000000040a007c0c */ /* 0x000fe4000bf06270 */
[----:B------:R-:W-:-:S11]  /*47b0*/  PRMT R10, RZ, 0x7610, R10 ;  /* 0x00007610ff0a7816 */ /* 0x000fd6000000000a */
[----:B------:R2:W3:Y:S02]  /*47c0*/  @!P0 LDG.E.U16 R14, desc[UR8][R16.64] ;  /* 0x00000008100e8981 */ /* 0x0004e4000c1e1500 */
[----:B--2---:R-:W-:-:S04]  /*47d0*/  IMAD.IADD R16, R251, 0x1, R0 ;  /* 0x00000001fb107824 */ /* 0x004fc800078e0200 */
[----:B------:R-:W-:-:S05]  /*47e0*/  IMAD.WIDE R16, R16, 0x2, R2 ;  /* 0x0000000210107825 */ /* 0x000fca00078e0202 */
[----:B------:R2:W4:Y:S01]  /*47f0*/  @!P0 LDG.E.U16 R10, desc[UR8][R16.64] ;  /* 0x00000008100a8981 */ /* 0x000522000c1e1500 */
[----:B------:R-:W-:Y:S01]  /*4800*/  VIADD R162, R11, 0x4 ;  /* 0x000000040ba27836 */ /* 0x000fe20000000000 */
[----:B------:R-:W-:Y:S02]  /*4810*/  PRMT R166, RZ, 0x7610, R166 ;  /* 0x00007610ffa67816 */ /* 0x000fe400000000a6 */
[----:B--2---:R-:W-:-:S05]  /*4820*/  IADD3 R16, R250, R4, RZ ;  /* 0x00000004fa107210 */ /* 0x004fca0007ffe0ff */
[----:B------:R-:W-:Y:S01]  /*4830*/  IMAD.WIDE R16, R16, 0x2, R2 ;  /* 0x0000000210107825 */ /* 0x000fe200078e0202 */
[----:B---3--:R-:W-:Y:S02]  /*4840*/  SEL R14, R14, RZ, !P0 ;  /* 0x000000ff0e0e7207 */ /* 0x008fe40004000000 */
[----:B----4-:R-:W-:Y:S02]  /*4850*/  SEL R10, R10, RZ, !P0 ;  /* 0x000000ff0a0a7207 */ /* 0x010fe40004000000 */
[----:B------:R-:W-:Y:S02]  /*4860*/  ISETP.GE.AND P0, PT, R162, UR4, PT ;  /* 0x00000004a2007c0c */ /* 0x000fe4000bf06270 */
[----:B------:R-:W-:-:S11]  /*4870*/  PRMT R162, RZ, 0x7610, R162 ;  /* 0x00007610ffa27816 */ /* 0x000fd600000000a2 */
        /* <DEDUP_REMOVED lines=24> */
[----:B------:R2:W3:Y:S01]  /*4a00*/  @!P0 LDG.E.U16 R167, desc[UR8][R16.64] ;  /* 0x0000000810a78981 */ /* 0x0004e2000c1e1500 */
[----:B------:R-:W-:Y:S02]  /*4a10*/  IADD3 R174, R11, 0x1, RZ ;  /* 0x000000010bae7810 */ /* 0x000fe40007ffe0ff */
[----:B------:R-:W-:Y:S02]  /*4a20*/  LOP3.LUT R234, R176, 0x1, RZ, 0xfc, !PT ;  /* 0x00000001b0ea7812 */ /* 0x000fe400078efcff */
[----:B--2---:R-:W-:-:S05]  /*4a30*/  IADD3 R16, R245, R0, RZ ;  /* 0x00000000f5107210 */ /* 0x004fca0007ffe0ff */
[----:B------:R-:W-:-:S05]  /*4a40*/  IMAD.WIDE R16, R16, 0x2, R2 ;  /* 0x0000000210107825 */ /* 0x000fca00078e0202 */
[----:B------:R2:W4:Y:S01]  /*4a50*/  @!P0 LDG.E.U16 R173, desc[UR8][R16.64] ;  /* 0x0000000810ad8981 */ /* 0x000522000c1e1500 */
        /* <DEDUP_REMOVED lines=12> */
[----:B--2---:R-:W-:Y:S02]  /*4b20*/  IADD3 R16, R244, R0, RZ ;  /* 0x00000000f4107210 */ /* 0x004fe40007ffe0ff */
[----:B------:R-:W-:-:S03]  /*4b30*/  PRMT R0, RZ, 0x7610, R0 ;  /* 0x00007610ff007816 */ /* 0x000fc60000000000 */
        /* <DEDUP_REMOVED lines=8> */
[----:B------:R-:W2:Y:S01]  /*4bc0*/  @!P0 LDG.E.U16 R202, desc[UR8][R16.64] ;  /* 0x0000000810ca8981 */ /* 0x000ea2000c1e1500 */
[----:B------:R-:W-:Y:S02]  /*4bd0*/  PRMT R162, R162, 0x5410, R163 ;  /* 0x00005410a2a27816 */ /* 0x000fe400000000a3 */
[----:B------:R-:W-:Y:S02]  /*4be0*/  PRMT R165, R165, 0x5410, R14 ;  /* 0x00005410a5a57816 */ /* 0x000fe4000000000e */
[----:B------:R-:W-:Y:S02]  /*4bf0*/  PRMT R161, R161, 0x5410, R10 ;  /* 0x00005410a1a17816 */ /* 0x000fe4000000000a */
[----:B------:R-:W-:Y:S02]  /*4c00*/  PRMT R166, R166, 0x5410, R172 ;  /* 0x00005410a6a67816 */ /* 0x000fe400000000ac */
[----:B------:R-:W-:Y:S02]  /*4c10*/  PRMT R160, R160, 0x5410, R175 ;  /* 0x00005410a0a07816 */ /* 0x000fe400000000af */
[----:B------:R-:W-:-:S02]  /*4c20*/  PRMT R164, R164, 0x5410, R174 ;  /* 0x00005410a4a47816 */ /* 0x000fc400000000ae */
[----:B---3--:R-:W-:-:S04]  /*4c30*/  SEL R4, R0, RZ, !P0 ;  /* 0x000000ff00047207 */ /* 0x008fc80004000000 */
[----:B------:R-:W-:Y:S02]  /*4c40*/  PRMT R163, R173, 0x5410, R4 ;  /* 0x00005410ada37816 */ /* 0x000fe40000000004 */
[----:B--2---:R-:W-:-:S04]  /*4c50*/  SEL R0, R202, RZ, !P0 ;  /* 0x000000ffca007207 */ /* 0x004fc80004000000 */
[----:B------:R-:W-:Y:S01]  /*4c60*/  PRMT R167, R167, 0x5410, R0 ;  /* 0x00005410a7a77816 */ /* 0x000fe20000000000 */
[----:B------:R-:W-:Y:S06]  /*4c70*/  BRA `(.L_x_4) ;  /* 0x0000000000147947 */ /* 0x000fec0003800000 */
.L_x_3:
[----:B------:R-:W2:Y:S02]  /*4c80*/  LDC.64 R2, c[0x0][0x230] ;  /* 0x00008c00ff027b82 */ /* 0x000ea40000000a00 */
[----:B--2---:R-:W-:-:S04]  /*4c90*/  IMAD.WIDE R164, R173, 0x2, R2 ;  /* 0x00000002ada47825 */ /* 0x004fc800078e0202 */
[----:B------:R-:W-:Y:S02]  /*4ca0*/  IMAD.WIDE R160, R172, 0x2, R2 ;  /* 0x00000002aca07825 */ /* 0x000fe400078e0202 */
[----:B------:R-:W5:Y:S04]  /*4cb0*/  LDG.E.128 R164, desc[UR8][R164.64] ;  /* 0x00000008a4a47981 */ /* 0x000f68000c1e1d00 */
[----:B------:R-:W5:Y:S02]  /*4cc0*/  LDG.E.128 R160, desc[UR8][R160.64] ;  /* 0x00000008a0a07981 */ /* 0x000f64000c1e1d00 */
.L_x_4:
[----:B------:R-:W-:Y:S01]  /*4cd0*/  BAR.SYNC.DEFER_BLOCKING 0x0 ;  /* 0x0000000000007b1d */ /* 0x000fe20000010000 */
[----:B------:R-:W-:Y:S01]  /*4ce0*/  F2FP.BF16.F32.PACK_AB R152, R152, R8 ;  /* 0x000000089898723e */ /* 0x000fe200000010ff */
[----:B------:R-:W-:Y:S01]  /*4cf0*/  IMAD.U32 R8, RZ, RZ, UR48 ;  /* 0x00000030ff087e24 */ /* 0x000fe2000f8e00ff */
[----:B------:R-:W-:Y:S01]  /*4d00*/  F2FP.BF16.F32.PACK_AB R153, R153, R9 ;  /* 0x000000099999723e */ /* 0x000fe200000010ff */
[----:B------:R-:W-:Y:S01]  /*4d10*/  UIADD3 UR12, UR7, 0x20, URZ ;  /* 0x00000020070c7890 */ /* 0x000fe2000fffe03f */
[----:B------:R-:W-:Y:S01]  /*4d20*/  MOV R9, UR49 ;  /* 0x0000003100097c02 */ /* 0x000fe20008000f00 */
[----:B------:R-:W-:Y:S01]  /*4d30*/  ULDC UR13, c[0x0][0x29c] ;  /* 0x0000a700000d7ab9 */ /* 0x000fe20000000800 */
[----:B------:R-:W-:Y:S01]  /*4d40*/  F2FP.BF16.F32.PACK_AB R154, R154, R20 ;  /* 0x000000149a9a723e */ /* 0x000fe200000010ff */
[----:B------:R-:W-:Y:S01]  /*4d50*/  UISETP.GT.AND UP0, UPT, UR12, UR4, UPT ;  /* 0x000000040c00728c */ /* 0x000fe2000bf04270 */
[----:B------:R-:W-:Y:S01]  /*4d60*/  F2FP.BF16.F32.PACK_AB R155, R155, R21 ;  /* 0x000000159b9b723e */ /* 0x000fe200000010ff */
[----:B------:R-:W-:Y:S01]  /*4d70*/  ULDC UR16, c[0x0][0x290] ;  /* 0x0000a40000107ab9 */ /* 0x000fe20000000800 */
[----:B------:R-:W-:-:S02]  /*4d80*/  F2FP.BF16.F32.PACK_AB R156, R156, R18 ;  /* 0x000000129c9c723e */ /* 0x000fc400000010ff */
[----:B------:R-:W-:Y:S02]  /*4d90*/  F2FP.BF16.F32.PACK_AB R157, R157, R19 ;  /* 0x000000139d9d723e */ /* 0x000fe400000010ff */
[----:B------:R-:W-:Y:S02]  /*4da0*/  F2FP.BF16.F32.PACK_AB R158, R158, R22 ;  /* 0x000000169e9e723e */ /* 0x000fe400000010ff */
[----:B------:R-:W-:Y:S01]  /*4db0*/  F2FP.BF16.F32.PACK_AB R159, R159, R23 ;  /* 0x000000179f9f723e */ /* 0x000fe200000010ff */
[----:B-----5:R2:W-:Y:S04]  /*4dc0*/  STS.128 [R180+UR6+0x8000], R164 ;  /* 0x008000a4b4007988 */ /* 0x0205e80008000c06 */
[----:B------:R2:W-:Y:S01]  /*4dd0*/  STS.128 [R180+UR6+0x8800], R160 ;  /* 0x008800a0b4007988 */ /* 0x0005e20008000c06 */
[----:B------:R3:W-:Y:S06]  /*4de0*/  MEMBAR.ALL.CTA ;  /* 0x0000000000007992 */ /* 0x0007ec0000008000 */
[----:B---3--:R-:W3:Y:S02]  /*4df0*/  FENCE.VIEW.ASYNC.S ;  /* 0x00000000000073c6 */ /* 0x008ee40000000000 */
[----:B---3--:R-:W-:Y:S06]  /*4e00*/  BAR.SYNC.DEFER_BLOCKING 0x0 ;  /* 0x0000000000007b1d */ /* 0x008fec0000010000 */
[----:B------:R-:W3:Y:S01]  /*4e10*/  LDG.E R8, desc[UR8][R8.64+0x4] ;  /* 0x0000040808087981 */ /* 0x000ee2000c1e1900 */
[----:B------:R-:W-:-:S06]  /*4e20*/  WARPGROUP.ARRIVE ;  /* 0x00000000000079c5 */ /* 0x000fcc0000000000 */
[----:B------:R-:W-:-:S12]  /*4e30*/  HGMMA.64x128x16.F32.BF16 R88, R152, gdesc[UR12], R88 ;  /* 0x01e0000c98587df0 */ /* 0x000fd80008701858 */
[----:B------:R-:W-:Y:S01]  /*4e40*/  HGMMA.64x128x16.F32.BF16 R24, R156, gdesc[UR12], R24, gsb0 ;  /* 0x01e0000c9c187df0 */ /* 0x000fe20008001818 */
[----:B------:R-:W-:Y:S01]  /*4e50*/  PLOP3.LUT P0, PT, PT, PT, UP0, 0x40, 0x0 ;  /* 0x000000000000781c */ /* 0x000fe20003f0e808 */
[C---:B------:R-:W-:Y:S01]  /*4e60*/  VIADD R10, R15.reuse, 0x10 ;  /* 0x000000100f0a7836 */ /* 0x040fe20000000000 */
[----:B------:R-:W-:Y:S01]  /*4e70*/  IADD3 R14, R15, 0x11, RZ ;  /* 0x000000110f0e7810 */ /* 0x000fe20007ffe0ff */
[----:B------:R-:W-:Y:S01]  /*4e80*/  VIADD R174, R15, 0x18 ;  /* 0x000000180fae7836 */ /* 0x000fe20000000000 */
[----:B------:R-:W-:Y:S01]  /*4e90*/  IADD3 R175, R15, 0x19, RZ ;  /* 0x000000190faf7810 */ /* 0x000fe20007ffe0ff */
[----:B------:R-:W-:Y:S02]  /*4ea0*/  WARPGROUP.DEPBAR.LE gsb0, 0x0 ;  /* 0x00008000000079c5 */ /* 0x000fe40000010000 */
[C---:B---3--:R-:W-:Y:S02]  /*4eb0*/  IMAD R0, R8.reuse, UR13, R214 ;  /* 0x0000000d08007c24 */ /* 0x048fe4000f8e02d6 */
[----:B------:R-:W-:-:S02]  /*4ec0*/  IMAD R4, R8, UR13, R215 ;  /* 0x0000000d08047c24 */ /* 0x000fc4000f8e02d7 */
[C---:B------:R-:W-:Y:S02]  /*4ed0*/  IMAD R16, R8.reuse, UR16, R217 ;  /* 0x0000001008107c24 */ /* 0x040fe4000f8e02d9 */
[----:B------:R-:W-:Y:S01]  /*4ee0*/  IMAD R20, R8, UR16, R218 ;  /* 0x0000001008147c24 */ /* 0x000fe2000f8e02da */
[----:B------:R-:W-:Y:S01]  /*4ef0*/  IADD3 R172, R176, R0, RZ ;  /* 0x00000000b0ac7210 */ /* 0x000fe20007ffe0ff */
[----:B------:R-:W-:Y:S01]  /*4f00*/  IMAD.IADD R173, R176, 0x1, R4 ;  /* 0x00000001b0ad7824 */ /* 0x000fe200078e0204 */
[----:B--2---:R-:W-:Y:S06]  /*4f10*/  @P0 BRA `(.L_x_5) ;  /* 0x00000000005c0947 */ /* 0x004fec0003800000 */
[----:B------:R-:W-:Y:S01]  /*4f20*/  IADD3 R21, R177, 0x10, RZ ;  /* 0x00000010b1157810 */ /* 0x000fe20007ffe0ff */
[----:B------:R-:W-:Y:S01]  /*4f30*/  IMAD.MOV.U32 R9, RZ, RZ, 0x2 ;  /* 0x00000002ff097424 */ /* 0x000fe200078e00ff */
[----:B------:R-:W-:Y:S02]  /*4f40*/  CS2R R18, SRZ ;  /* 0x0000000000127805 */ /* 0x000fe4000001ff00 */
[----:B------:R-:W-:Y:S01]  /*4f50*/  ISETP.GE.AND P0, PT, R21, UR4, PT ;  /* 0x0000000415007c0c */ /* 0x000fe2000bf06270 */
[----:B------:R-:W-:Y:S01]  /*4f60*/  IMAD.WIDE R8, R16, R9, UR10 ;  /* 0x0000000a10087e25 */ /* 0x000fe2000f8e0209 */
[----:B------:R-:W-:-:S11]  /*4f70*/  CS2R R16, SRZ ;  /* 0x0000000000107805 */ /* 0x000fd6000001ff00 */
[----:B------:R2:W3:Y:S01]  /*4f80*/  @!P0 LDG.E.128 R16, desc[UR8][R8.64] ;  /* 0x0000000808108981 */ /* 0x0004e2000c1e1d00 */
[----:B------:R-:W-:Y:S01]  /*4f90*/  IADD3 R22, R177, 0x18, RZ ;  /* 0x00000018b1167810 */ /* 0x000fe20007ffe0ff */
[----:B--2---:R-:W-:-:S04]  /*4fa0*/  IMAD.MOV.U32 R8, RZ, RZ, 0x2 ;  /* 0x00000002ff087424 */ /* 0x004fc800078e00ff */
[----:B------:R-:W-:Y:S01]  /*4fb0*/  IMAD.WIDE R8, R20, R8, UR10 ;  /* 0x0000000a14087e25 */ /* 0x000fe2000f8e0208 */
[----:B------:R-:W-:Y:S02]  /*4fc0*/  CS2R R20, SRZ ;  /* 0x0000000000147805 */ /* 0x000fe4000001ff00 */
[----:B---3--:R-:W-:Y:S02]  /*4fd0*/  SEL R16, R16, RZ, !P0 ;  /* 0x000000ff10107207 */ /* 0x008fe40004000000 */
[----:B------:R-:W-:Y:S02]  /*4fe0*/  SEL R17, R17, RZ, !P0 ;  /* 0x000000ff11117207 */ /* 0x000fe40004000000 */
[----:B------:R-:W-:Y:S02]  /*4ff0*/  SEL R18, R18, RZ, !P0 ;  /* 0x000000ff12127207 */ /* 0x000fe40004000000 */
[----:B------:R-:W-:Y:S02]  /*5000*/  SEL R19, R19, RZ, !P0 ;  /* 0x000000ff13137207 */ /* 0x000fe40004000000 */
[----:B------:R-:W-:-:S02]  /*5010*/  ISETP.GE.AND P0, PT, R22, UR4, PT ;  /* 0x0000000416007c0c */ /* 0x000fc4000bf06270 */
[----:B------:R-:W-:-:S11]  /*5020*/  CS2R R22, SRZ ;  /* 0x0000000000167805 */ /* 0x000fd6000001ff00 */
[----:B------:R-:W2:Y:S02]  /*5030*/  @!P0 LDG.E.128 R20, desc[UR8][R8.64] ;  /* 0x0000000808148981 */ /* 0x000ea4000c1e1d00 */
[----:B--2---:R-:W-:Y:S02]  /*5040*/  SEL R20, R20, RZ, !P0 ;  /* 0x000000ff14147207 */ /* 0x004fe40004000000 */
[----:B------:R-:W-:Y:S02]  /*5050*/  SEL R21, R21, RZ, !P0 ;  /* 0x000000ff15157207 */ /* 0x000fe40004000000 */
[----:B------:R-:W-:Y:S02]  /*5060*/  SEL R22, R22, RZ, !P0 ;  /* 0x000000ff16167207 */ /* 0x000fe40004000000 */
[----:B------:R-:W-:Y:S01]  /*5070*/  SEL R23, R23, RZ, !P0 ;  /* 0x000000ff17177207 */ /* 0x000fe20004000000 */
[----:B------:R-:W-:Y:S06]  /*5080*/  BRA `(.L_x_6) ;  /* 0x0000000000187947 */ /* 0x000fec0003800000 */
.L_x_5:
[----:B------:R-:W-:Y:S01]  /*5090*/  MOV R21, 0x2 ;  /* 0x0000000200157802 */ /* 0x000fe20000000f00 */
[----:B------:R-:W-:-:S04]  /*50a0*/  IMAD.MOV.U32 R17, RZ, RZ, 0x2 ;  /* 0x00000002ff117424 */ /* 0x000fc800078e00ff */
[----:B------:R-:W-:-:S04]  /*50b0*/  IMAD.WIDE R16, R16, R17, UR10 ;  /* 0x0000000a10107e25 */ /* 0x000fc8000f8e0211 */
[----:B------:R-:W-:Y:S02]  /*50c0*/  IMAD.WIDE R20, R20, R21, UR10 ;  /* 0x0000000a14147e25 */ /* 0x000fe4000f8e0215 */
[----:B------:R-:W5:Y:S04]  /*50d0*/  LDG.E.128 R16, desc[UR8][R16.64] ;  /* 0x0000000810107981 */ /* 0x000f68000c1e1d00 */
[----:B------:R-:W5:Y:S02]  /*50e0*/  LDG.E.128 R20, desc[UR8][R20.64] ;  /* 0x0000000814147981 */ /* 0x000f64000c1e1d00 */
.L_x_6:
[----:B------:R-:W-:Y:S01]  /*50f0*/  BAR.SYNC.DEFER_BLOCKING 0x0 ;  /* 0x0000000000007b1d */ /* 0x000fe20000010000 */
[----:B------:R-:W-:Y:S02]  /*5100*/  MOV R9, RZ ;  /* 0x000000ff00097202 */ /* 0x000fe40000000f00 */
[----:B------:R-:W-:Y:S02]  /*5110*/  R2UR UR32, R206 ;  /* 0x00000000ce2072ca */ /* 0x000fe400000e0000 */
[----:B------:R-:W-:Y:S02]  /*5120*/  R2UR UR13, R9 ;  /* 0x00000000090d72ca */ /* 0x000fe400000e0000 */
[----:B------:R-:W-:Y:S01]  /*5130*/  R2UR UR33, R207 ;  /* 0x00000000cf2172ca */ /* 0x000fe200000e0000 */
[----:B------:R-:W2:Y:S01]  /*5140*/  SHFL.IDX PT, R8, R238, RZ, 0x1f ;  /* 0x00001fffee087589 */ /* 0x000ea200000e0000 */
[----:B------:R-:W-:Y:S02]  /*5150*/  R2UR UR36, R200 ;  /* 0x00000000c82472ca */ /* 0x000fe400000e0000 */
[----:B------:R-:W-:-:S02]  /*5160*/  R2UR UR37, R201 ;  /* 0x00000000c92572ca */ /* 0x000fc400000e0000 */
[----:B------:R-:W-:Y:S02]  /*5170*/  R2UR UR40, R198 ;  /* 0x00000000c62872ca */ /* 0x000fe400000e0000 */
[----:B------:R-:W-:Y:S02]  /*5180*/  R2UR UR41, R199 ;  /* 0x00000000c72972ca */ /* 0x000fe400000e0000 */
[----:B------:R-:W-:Y:S01]  /*5190*/  ISETP.GE.AND P0, PT, R10, UR4, PT ;  /* 0x000000040a007c0c */ /* 0x000fe2000bf06270 */
[----:B-----5:R3:W-:Y:S04]  /*51a0*/  STS.128 [R181+UR6+0x8000], R16 ;  /* 0x00800010b5007988 */ /* 0x0207e80008000c06 */
[----:B------:R4:W-:Y:S01]  /*51b0*/  STS.128 [R181+UR6+0x8400], R20 ;  /* 0x00840014b5007988 */ /* 0x0009e20008000c06 */
[----:B------:R5:W-:Y:S06]  /*51c0*/  MEMBAR.ALL.CTA ;  /* 0x0000000000007992 */ /* 0x000bec0000008000 */
[----:B-----5:R-:W5:Y:S01]  /*51d0*/  FENCE.VIEW.ASYNC.S ;  /* 0x00000000000073c6 */ /* 0x020f620000000000 */
[----:B--2---:R-:W-:-:S05]  /*51e0*/  IMAD.SHL.U32 R8, R8, 0x80, RZ ;  /* 0x0000008008087824 */ /* 0x004fca00078e00ff */
[----:B------:R-:W-:-:S04]  /*51f0*/  LOP3.LUT R8, R8, 0x180, RZ, 0xc0, !PT ;  /* 0x0000018008087812 */ /* 0x000fc800078ec0ff */
[----:B------:R-:W-:-:S13]  /*5200*/  R2UR UR12, R8 ;  /* 0x00000000080c72ca */ /* 0x000fda00000e0000 */
[----:B------:R-:W-:Y:S01]  /*5210*/  UIADD3.64 UR44, UR50, UR12, URZ ;  /* 0x0000000c322c7297 */ /* 0x000fe2000fffe03f */
[----:B0----5:R-:W-:Y:S01]  /*5220*/  BAR.SYNC.DEFER_BLOCKING 0x0 ;  /* 0x0000000000007b1d */ /* 0x021fe20000010000 */
[----:B------:R-:W-:Y:S02]  /*5230*/  UIADD3.64 UR16, UR54, UR12, URZ ;  /* 0x0000000c36107297 */ /* 0x000fe4000fffe03f */
[----:B------:R-:W-:Y:S02]  /*5240*/  UIADD3.64 UR20, UR56, UR12, URZ ;  /* 0x0000000c38147297 */ /* 0x000fe4000fffe03f */
[----:B------:R-:W-:Y:S02]  /*5250*/  UIADD3.64 UR24, UR58, UR12, URZ ;  /* 0x0000000c3a187297 */ /* 0x000fe4000fffe03f */
[----:B------:R-:W-:Y:S02]  /*5260*/  UIADD3.64 UR28, UR60, UR12, URZ ;  /* 0x0000000c3c1c7297 */ /* 0x000fe4000fffe03f */
[----:B------:R-:W-:-:S02]  /*5270*/  UIADD3.64 UR32, UR32, UR12, URZ ;  /* 0x0000000c20207297 */ /* 0x000fc4000fffe03f */
[----:B------:R-:W-:Y:S02]  /*5280*/  UIADD3.64 UR36, UR36, UR12, URZ ;  /* 0x0000000c24247297 */ /* 0x000fe4000fffe03f */
[----:B------:R-:W-:Y:S01]  /*5290*/  UIADD3.64 UR40, UR40, UR12, URZ ;  /* 0x0000000c28287297 */ /* 0x000fe2000fffe03f */
[----:B------:R-:W-:-:S06]  /*52a0*/  WARPGROUP.ARRIVE ;  /* 0x00000000000079c5 */ /* 0x000fcc0000000000 */
[----:B------:R-:W-:Y:S01]  /*52b0*/  HGMMA.64x16x16.F32.BF16 R160, gdesc[UR44], RZ, !UPT ;  /* 0x002000002ca079f0 */ /* 0x000fe2000c7018ff */
[----:B------:R-:W-:Y:S02]  /*52c0*/  R2UR UR44, R196 ;  /* 0x00000000c42c72ca */ /* 0x000fe400000e0000 */
[----:B------:R-:W-:-:S13]  /*52d0*/  R2UR UR45, R197 ;  /* 0x00000000c52d72ca */ /* 0x000fda00000e0000 */
[----:B------:R-:W-:Y:S01]  /*52e0*/  UIADD3.64 UR44, UR44, UR12, URZ ;  /* 0x0000000c2c2c7297 */ /* 0x000fe2000fffe03f */
[----:B------:R-:W-:Y:S01]  /*52f0*/  HGMMA.64x16x16.F32.BF16 R160, gdesc[UR16], R160 ;  /* 0x0020000010a079f0 */ /* 0x000fe200087018a0 */
        /* <DEDUP_REMOVED lines=23> */
[----:B------:R-:W-:Y:S04]  /*5470*/  HGMMA.64x16x16.F32.BF16 R160, gdesc[UR40], R160 ;  /* 0x0020000028a079f0 */ /* 0x000fe800087018a0 */
[----:B------:R-:W-:Y:S01]  /*5480*/  HGMMA.64x16x16.F32.BF16 R152, gdesc[UR44], RZ, !UPT ;  /* 0x002000002c9879f0 */ /* 0x000fe2000c7018ff */
[----:B------:R-:W-:Y:S02]  /*5490*/  R2UR UR40, R182 ;  /* 0x00000000b62872ca */ /* 0x000fe400000e0000 */
[----:B------:R-:W-:-:S13]  /*54a0*/  R2UR UR41, R183 ;  /* 0x00000000b72972ca */ /* 0x000fda00000e0000 */
[----:B------:R-:W-:Y:S01]  /*54b0*/  UIADD3.64 UR40, UR40, UR12, URZ ;  /* 0x0000000c28287297 */ /* 0x000fe2000fffe03f */
[----:B------:R-:W-:Y:S04]  /*54c0*/  HGMMA.64x16x16.F32.BF16 R152, gdesc[UR16], R152 ;  /* 0x00200000109879f0 */ /* 0x000fe80008701898 */
[----:B------:R-:W-:Y:S04]  /*54d0*/  HGMMA.64x16x16.F32.BF16 R152, gdesc[UR20], R152 ;  /* 0x00200000149879f0 */ /* 0x000fe80008701898 */
[----:B------:R-:W-:Y:S04]  /*54e0*/  HGMMA.64x16x16.F32.BF16 R152, gdesc[UR24], R152 ;  /* 0x00200000189879f0 */ /* 0x000fe80008701898 */
[----:B------:R-:W-:Y:S04]  /*54f0*/  HGMMA.64x16x16.F32.BF16 R152, gdesc[UR28], R152 ;  /* 0x002000001c9879f0 */ /* 0x000fe80008701898 */
[----:B------:R-:W-:Y:S04]  /*5500*/  HGMMA.64x16x16.F32.BF16 R152, gdesc[UR32], R152 ;  /* 0x00200000209879f0 */ /* 0x000fe80008701898 */
[----:B------:R-:W-:Y:S04]  /*5510*/  HGMMA.64x16x16.F32.BF16 R152, gdesc[UR36], R152 ;  /* 0x00200000249879f0 */ /* 0x000fe80008701898 */
[----:B------:R-:W-:Y:S03]  /*5520*/  HGMMA.64x16x16.F32.BF16 R152, gdesc[UR40], R152, gsb0 ;  /* 0x00200000289879f0 */ /* 0x000fe60008001898 */
[----:B------:R-:W-:-:S02]  /*5530*/  WARPGROUP.DEPBAR.LE gsb0, 0x0 ;  /* 0x00008000000079c5 */ /* 0x000fc40000010000 */
[----:B---3--:R-:W-:Y:S02]  /*5540*/  FSEL R16, R160, -INF , !P0 ;  /* 0xff800000a0107808 */ /* 0x008fe40004000000 */
[----:B------:R-:W-:Y:S02]  /*5550*/  FSEL R162, R162, -INF , !P0 ;  /* 0xff800000a2a27808 */ /* 0x000fe40004000000 */
[----:B------:R-:W-:Y:S02]  /*5560*/  FSEL R9, R152, -INF , !P0 ;  /* 0xff80000098097808 */ /* 0x000fe40004000000 */
[----:B------:R-:W-:Y:S02]  /*5570*/  FSEL R8, R154, -INF , !P0 ;  /* 0xff8000009a087808 */ /* 0x000fe40004000000 */
[----:B------:R-:W-:Y:S01]  /*5580*/  ISETP.GE.AND P0, PT, R14, UR4, PT ;  /* 0x000000040e007c0c */ /* 0x000fe2000bf06270 */
[----:B------:R-:W-:-:S03]  /*5590*/  FMUL R14, R16, UR5 ;  /* 0x00000005100e7c20 */ /* 0x000fc60008400000 */
[----:B------:R-:W-:Y:S02]  /*55a0*/  FSEL R19, R161, -INF , !P0 ;  /* 0xff800000a1137808 */ /* 0x000fe40004000000 */
[----:B------:R-:W-:Y:S02]  /*55b0*/  FSEL R18, R163, -INF , !P0 ;  /* 0xff800000a3127808 */ /* 0x000fe40004000000 */
[----:B----4-:R-:W-:Y:S01]  /*55c0*/  FSEL R20, R153, -INF , !P0 ;  /* 0xff80000099147808 */ /* 0x010fe20004000000 */
[----:B------:R-:W-:Y:S01]  /*55d0*/  FMUL R17, R19, UR5 ;  /* 0x0000000513117c20 */ /* 0x000fe20008400000 */
[----:B------:R-:W-:Y:S02]  /*55e0*/  FSEL R10, R155, -INF , !P0 ;  /* 0xff8000009b0a7808 */ /* 0x000fe40004000000 */
[----:B------:R-:W-:Y:S02]  /*55f0*/  ISETP.GE.AND P0, PT, R174, UR4, PT ;  /* 0x00000004ae007c0c */ /* 0x000fe4000bf06270 */
[----:B------:R-:W-:-:S02]  /*5600*/  FMNMX R14, R14, R17, !PT ;  /* 0x000000110e0e7209 */ /* 0x000fc40007800000 */
[----:B------:R-:W-:Y:S02]  /*5610*/  FSEL R21, R164, -INF , !P0 ;  /* 0xff800000a4157808 */ /* 0x000fe40004000000 */
[----:B------:R-:W-:Y:S02]  /*5620*/  FSEL R166, R166, -INF , !P0 ;  /* 0xff800000a6a67808 */ /* 0x000fe40004000000 */
[----:B------:R-:W-:Y:S01]  /*5630*/  FSEL R160, R156, -INF , !P0 ;  /* 0xff8000009ca07808 */ /* 0x000fe20004000000 */
        /* <DEDUP_REMOVED lines=8> */
[----:B------:R-:W-:-:S04]  /*56c0*/  FSEL R163, R159, -INF , !P0 ;  /* 0xff8000009fa37808 */ /* 0x000fc80004000000 */
[----:B------:R-:W-:-:S05]  /*56d0*/  FMNMX R14, R17, R14, !PT ;  /* 0x0000000e110e7209 */ /* 0x000fca0007800000 */
[----:B------:R-:W0:Y:S02]  /*56e0*/  SHFL.BFLY PT, R17, R14, 0x2, 0x1f ;  /* 0x0c401f000e117f89 */ /* 0x000e2400000e0000 */
[----:B0-----:R-:W-:-:S05]  /*56f0*/  FMNMX R17, R14, R17, !PT ;  /* 0x000000110e117209 */ /* 0x001fca0007800000 */
[----:B------:R-:W0:Y:S02]  /*5700*/  SHFL.BFLY PT, R14, R17, 0x1, 0x1f ;  /* 0x0c201f00110e7f89 */ /* 0x000e2400000e0000 */
[----:B0-----:R-:W-:-:S04]  /*5710*/  FMNMX R17, R17, R14, !PT ;  /* 0x0000000e11117209 */ /* 0x001fc80007800000 */
[----:B------:R-:W-:-:S05]  /*5720*/  FMNMX R17, R5, R17, !PT ;  /* 0x0000001105117209 */ /* 0x000fca0007800000 */
[--C-:B------:R-:W-:Y:S01]  /*5730*/  FFMA R16, R16, UR5, -R17.reuse ;  /* 0x0000000510107c23 */ /* 0x100fe20008000811 */
[--C-:B------:R-:W-:Y:S01]  /*5740*/  FFMA R19, R19, UR5, -R17.reuse ;  /* 0x0000000513137c23 */ /* 0x100fe20008000811 */
[--C-:B------:R-:W-:Y:S01]  /*5750*/  FFMA R21, R21, UR5, -R17.reuse ;  /* 0x0000000515157c23 */ /* 0x100fe20008000811 */
[--C-:B------:R-:W-:Y:S01]  /*5760*/  FFMA R165, R165, UR5, -R17.reuse ;  /* 0x00000005a5a57c23 */ /* 0x100fe20008000811 */
[----:B------:R-:W-:Y:S01]  /*5770*/  FMUL R14, R16, 1.4426950216293334961 ;  /* 0x3fb8aa3b100e7820 */ /* 0x000fe20000400000 */
[----:B------:R-:W-:Y:S01]  /*5780*/  FMUL R19, R19, 1.4426950216293334961 ;  /* 0x3fb8aa3b13137820 */ /* 0x000fe20000400000 */
[----:B------:R-:W-:Y:S01]  /*5790*/  FMUL R16, R162, UR5 ;  /* 0x00000005a2107c20 */ /* 0x000fe20008400000 */
[----:B------:R-:W-:Y:S01]  /*57a0*/  FMUL R21, R21, 1.4426950216293334961 ;  /* 0x3fb8aa3b15157820 */ /* 0x000fe20000400000 */
[----:B------:R-:W-:Y:S01]  /*57b0*/  FMUL R154, R165, 1.4426950216293334961 ;  /* 0x3fb8aa3ba59a7820 */ /* 0x000fe20000400000 */
[----:B------:R-:W-:Y:S01]  /*57c0*/  FSETP.GEU.AND P0, PT, R14, -126, PT ;  /* 0xc2fc00000e00780b */ /* 0x000fe20003f0e000 */
[----:B------:R-:W-:-:S04]  /*57d0*/  FADD R5, R5, -R17 ;  /* 0x8000001105057221 */ /* 0x000fc80000000000 */
[----:B------:R-:W-:-:S08]  /*57e0*/  FMUL R5, R5, 1.4426950216293334961 ;  /* 0x3fb8aa3b05057820 */ /* 0x000fd00000400000 */
[----:B------:R-:W-:-:S06]  /*57f0*/  @!P0 FMUL R14, R14, 0.5 ;  /* 0x3f0000000e0e8820 */ /* 0x000fcc0000400000 */
[----:B------:R-:W0:Y:S02]  /*5800*/  MUFU.EX2 R14, R14 ;  /* 0x0000000e000e7308 */ /* 0x000e240000000800 */
[----:B0-----:R-:W-:Y:S01]  /*5810*/  @!P0 FMUL R14, R14, R14 ;  /* 0x0000000e0e0e8220 */ /* 0x001fe20000400000 */
[----:B------:R-:W-:-:S13]  /*5820*/  FSETP.GEU.AND P0, PT, R19, -126, PT ;  /* 0xc2fc00001300780b */ /* 0x000fda0003f0e000 */
[----:B------:R-:W-:-:S04]  /*5830*/  @!P0 FMUL R19, R19, 0.5 ;  /* 0x3f00000013138820 */ /* 0x000fc80000400000 */
[----:B------:R0:W2:Y:S02]  /*5840*/  MUFU.EX2 R152, R19 ;  /* 0x0000001300987308 */ /* 0x0000a40000000800 */
[----:B0-----:R-:W-:-:S05]  /*5850*/  FMUL R19, R18, UR5 ;  /* 0x0000000512137c20 */ /* 0x001fca0008400000 */
[----:B------:R-:W-:Y:S01]  /*5860*/  FMNMX R16, R16, R19, !PT ;  /* 0x0000001310107209 */ /* 0x000fe20007800000 */
[----:B------:R-:W-:Y:S01]  /*5870*/  FMUL R19, R166, UR5 ;  /* 0x00000005a6137c20 */ /* 0x000fe20008400000 */
[----:B--2---:R-:W-:-:S04]  /*5880*/  @!P0 FMUL R152, R152, R152 ;  /* 0x0000009898988220 */ /* 0x004fc80000400000 */
[----:B------:R-:W-:Y:S01]  /*5890*/  FMNMX R16, R19, R16, !PT ;  /* 0x0000001013107209 */ /* 0x000fe20007800000 */
[----:B------:R-:W-:-:S05]  /*58a0*/  FMUL R19, R167, UR5 ;  /* 0x00000005a7137c20 */ /* 0x000fca0008400000 */
        /* <DEDUP_REMOVED lines=12> */
[----:B------:R-:W-:Y:S01]  /*5970*/  FMUL R158, R166, 1.4426950216293334961 ;  /* 0x3fb8aa3ba69e7820 */ /* 0x000fe20000400000 */
[----:B------:R-:W-:Y:S01]  /*5980*/  FMUL R155, R167, 1.4426950216293334961 ;  /* 0x3fb8aa3ba79b7820 */ /* 0x000fe20000400000 */
[----:B------:R-:W-:Y:S01]  /*5990*/  FADD R6, R6, -R19 ;  /* 0x8000001306067221 */ /* 0x000fe20000000000 */
[----:B------:R-:W-:-:S03]  /*59a0*/  FSETP.GEU.AND P0, PT, R16, -126, PT ;  /* 0xc2fc00001000780b */ /* 0x000fc60003f0e000 */
[----:B------:R-:W-:-:S10]  /*59b0*/  FMUL R6, R6, 1.4426950216293334961 ;  /* 0x3fb8aa3b06067820 */ /* 0x000fd40000400000 */
[----:B------:R-:W-:-:S06]  /*59c0*/  @!P0 FMUL R16, R16, 0.5 ;  /* 0x3f00000010108820 */ /* 0x000fcc0000400000 */
[----:B------:R-:W0:Y:S02]  /*59d0*/  MUFU.EX2 R16, R16 ;  /* 0x0000001000107308 */ /* 0x000e240000000800 */
[----:B0-----:R-:W-:Y:S01]  /*59e0*/  @!P0 FMUL R16, R16, R16 ;  /* 0x0000001010108220 */ /* 0x001fe20000400000 */
[----:B------:R-:W-:-:S13]  /*59f0*/  FSETP.GEU.AND P0, PT, R18, -126, PT ;  /* 0xc2fc00001200780b */ /* 0x000fda0003f0e000 */
[----:B------:R-:W-:-:S04]  /*5a00*/  @!P0 FMUL R18, R18, 0.5 ;  /* 0x3f00000012128820 */ /* 0x000fc80000400000 */
[----:B------:R0:W2:Y:S02]  /*5a10*/  MUFU.EX2 R153, R18 ;  /* 0x0000001200997308 */ /* 0x0000a40000000800 */
[----:B0-----:R-:W-:Y:S01]  /*5a20*/  FMUL R18, R9, UR5 ;  /* 0x0000000509127c20 */ /* 0x001fe20008400000 */
[----:B--2---:R-:W-:Y:S01]  /*5a30*/  @!P0 FMUL R153, R153, R153 ;  /* 0x0000009999998220 */ /* 0x004fe20000400000 */
[----:B------:R-:W-:-:S13]  /*5a40*/  FSETP.GEU.AND P0, PT, R21, -126, PT ;  /* 0xc2fc00001500780b */ /* 0x000fda0003f0e000 */
[----:B------:R-:W-:-:S04]  /*5a50*/  @!P0 FMUL R21, R21, 0.5 ;  /* 0x3f00000015158820 */ /* 0x000fc80000400000 */
[----:B------:R0:W2:Y:S02]  /*5a60*/  MUFU.EX2 R22, R21 ;  /* 0x0000001500167308 */ /* 0x0000a40000000800 */
[----:B0-----:R-:W-:-:S05]  /*5a70*/  FMUL R21, R20, UR5 ;  /* 0x0000000514157c20 */ /* 0x001fca0008400000 */
[----:B------:R-:W-:Y:S01]  /*5a80*/  FMNMX R18, R18, R21, !PT ;  /* 0x0000001512127209 */ /* 0x000fe20007800000 */
[----:B--2---:R-:W-:Y:S01]  /*5a90*/  @!P0 FMUL R22, R22, R22 ;  /* 0x0000001616168220 */ /* 0x004fe20000400000 */
[----:B------:R-:W-:Y:S01]  /*5aa0*/  FSETP.GEU.AND P0, PT, R154, -126, PT ;  /* 0xc2fc00009a00780b */ /* 0x000fe20003f0e000 */
[----:B------:R-:W-:-:S05]  /*5ab0*/  FMUL R21, R160, UR5 ;  /* 0x00000005a0157c20 */ /* 0x000fca0008400000 */
[----:B------:R-:W-:Y:S01]  /*5ac0*/  FMNMX R18, R21, R18, !PT ;  /* 0x0000001215127209 */ /* 0x000fe20007800000 */
[----:B------:R-:W-:-:S05]  /*5ad0*/  FMUL R21, R164, UR5 ;  /* 0x00000005a4157c20 */ /* 0x000fca0008400000 */
[----:B------:R-:W-:Y:S01]  /*5ae0*/  FMNMX R18, R21, R18, !PT ;  /* 0x0000001215127209 */ /* 0x000fe20007800000 */
[----:B------:R-:W-:-:S04]  /*5af0*/  @!P0 FMUL R154, R154, 0.5 ;  /* 0x3f0000009a9a8820 */ /* 0x000fc80000400000 */
[----:B------:R-:W0:Y:S02]  /*5b00*/  SHFL.BFLY PT, R21, R18, 0x2, 0x1f ;  /* 0x0c401f0012157f89 */ /* 0x000e2400000e0000 */
[----:B------:R-:W2:Y:S02]  /*5b10*/  MUFU.EX2 R154, R154 ;  /* 0x0000009a009a7308 */ /* 0x000ea40000000800 */
[----:B--2---:R-:W-:Y:S01]  /*5b20*/  @!P0 FMUL R154, R154, R154 ;  /* 0x0000009a9a9a8220 */ /* 0x004fe20000400000 */
[----:B------:R-:W-:Y:S02]  /*5b30*/  FSETP.GEU.AND P0, PT, R158, -126, PT ;  /* 0xc2fc00009e00780b */ /* 0x000fe40003f0e000 */
[----:B0-----:R-:W-:-:S05]  /*5b40*/  FMNMX R21, R18, R21, !PT ;  /* 0x0000001512157209 */ /* 0x001fca0007800000 */
[----:B------:R-:W0:Y:S06]  /*5b50*/  SHFL.BFLY PT, R18, R21, 0x1, 0x1f ;  /* 0x0c201f0015127f89 */ /* 0x000e2c00000e0000 */
[----:B------:R-:W-:-:S06]  /*5b60*/  @!P0 FMUL R158, R158, 0.5 ;  /* 0x3f0000009e9e8820 */ /* 0x000fcc0000400000 */
[----:B------:R-:W2:Y:S02]  /*5b70*/  MUFU.EX2 R158, R158 ;  /* 0x0000009e009e7308 */ /* 0x000ea40000000800 */
[----:B--2---:R-:W-:Y:S01]  /*5b80*/  @!P0 FMUL R158, R158, R158 ;  /* 0x0000009e9e9e8220 */ /* 0x004fe20000400000 */
[----:B------:R-:W-:Y:S02]  /*5b90*/  FSETP.GEU.AND P0, PT, R155, -126, PT ;  /* 0xc2fc00009b00780b */ /* 0x000fe40003f0e000 */
[----:B0-----:R-:W-:-:S04]  /*5ba0*/  FMNMX R21, R21, R18, !PT ;  /* 0x0000001215157209 */ /* 0x001fc80007800000 */
[----:B------:R-:W-:-:S05]  /*5bb0*/  FMNMX R21, R7, R21, !PT ;  /* 0x0000001507157209 */ /* 0x000fca0007800000 */
[--C-:B------:R-:W-:Y:S01]  /*5bc0*/  FFMA R9, R9, UR5, -R21.reuse ;  /* 0x0000000509097c23 */ /* 0x100fe20008000815 */
[--C-:B------:R-:W-:Y:S01]  /*5bd0*/  FFMA R20, R20, UR5, -R21.reuse ;  /* 0x0000000514147c23 */ /* 0x100fe20008000815 */
[----:B------:R-:W-:Y:S01]  /*5be0*/  @!P0 FMUL R155, R155, 0.5 ;  /* 0x3f0000009b9b8820 */ /* 0x000fe20000400000 */
[--C-:B------:R-:W-:Y:S01]  /*5bf0*/  FFMA R160, R160, UR5, -R21.reuse ;  /* 0x00000005a0a07c23 */ /* 0x100fe20008000815 */
[----:B------:R-:W-:Y:S01]  /*5c00*/  FMUL R9, R9, 1.4426950216293334961 ;  /* 0x3fb8aa3b09097820 */ /* 0x000fe20000400000 */
[----:B------:R-:W-:Y:S01]  /*5c10*/  FMUL R20, R20, 1.4426950216293334961 ;  /* 0x3fb8aa3b14147820 */ /* 0x000fe20000400000 */
[--C-:B------:R-:W-:Y:S01]  /*5c20*/  FFMA R164, R164, UR5, -R21.reuse ;  /* 0x00000005a4a47c23 */ /* 0x100fe20008000815 */
[----:B------:R-:W-:Y:S01]  /*5c30*/  FMUL R160, R160, 1.4426950216293334961 ;  /* 0x3fb8aa3ba0a07820 */ /* 0x000fe20000400000 */
[----:B------:R-:W0:Y:S01]  /*5c40*/  MUFU.EX2 R155, R155 ;  /* 0x0000009b009b7308 */ /* 0x000e220000000800 */
[----:B------:R-:W-:Y:S01]  /*5c50*/  FADD R7, R7, -R21 ;  /* 0x8000001507077221 */ /* 0x000fe20000000000 */
[----:B------:R-:W-:-:S03]  /*5c60*/  FMUL R159, R164, 1.4426950216293334961 ;  /* 0x3fb8aa3ba49f7820 */ /* 0x000fc60000400000 */
[----:B------:R-:W-:Y:S01]  /*5c70*/  FMUL R7, R7, 1.4426950216293334961 ;  /* 0x3fb8aa3b07077820 */ /* 0x000fe20000400000 */
        /* <DEDUP_REMOVED lines=28> */
[----:B------:R-:W-:Y:S02]  /*5e40*/  FADD R13, R13, -R23 ;  /* 0x800000170d0d7221 */ /* 0x000fe40000000000 */
        /* <DEDUP_REMOVED lines=9> */
[----:B------:R-:W-:-:S06]  /*5ee0*/  @!P0 FMUL R160, R160, 0.5 ;  /* 0x3f000000a0a08820 */ /* 0x000fcc0000400000 */
[----:B------:R-:W0:Y:S02]  /*5ef0*/  MUFU.EX2 R160, R160 ;  /* 0x000000a000a07308 */ /* 0x000e240000000800 */
[----:B0-----:R-:W-:Y:S01]  /*5f00*/  @!P0 FMUL R160, R160, R160 ;  /* 0x000000a0a0a08220 */ /* 0x001fe20000400000 */
[----:B------:R-:W-:-:S13]  /*5f10*/  FSETP.GEU.AND P0, PT, R159, -126, PT ;  /* 0xc2fc00009f00780b */ /* 0x000fda0003f0e000 */
[----:B------:R-:W-:-:S06]  /*5f20*/  @!P0 FMUL R159, R159, 0.5 ;  /* 0x3f0000009f9f8820 */ /* 0x000fcc0000400000 */
[----:B------:R-:W0:Y:S02]  /*5f30*/  MUFU.EX2 R159, R159 ;  /* 0x0000009f009f7308 */ /* 0x000e240000000800 */
[----:B0-----:R-:W-:Y:S01]  /*5f40*/  @!P0 FMUL R159, R159, R159 ;  /* 0x0000009f9f9f8220 */ /* 0x001fe20000400000 */
[----:B------:R-:W-:-:S13]  /*5f50*/  FSETP.GEU.AND P0, PT, R161, -126, PT ;  /* 0xc2fc0000a100780b */ /* 0x000fda0003f0e000 */
[----:B------:R-:W-:-:S04]  /*5f60*/  @!P0 FMUL R161, R161, 0.5 ;  /* 0x3f000000a1a18820 */ /* 0x000fc80000400000 */
[----:B------:R0:W2:Y:S02]  /*5f70*/  MUFU.EX2 R162, R161 ;  /* 0x000000a100a27308 */ /* 0x0000a40000000800 */
[----:B0-----:R-:W-:Y:S01]  /*5f80*/  FMUL R161, R163, 1.4426950216293334961 ;  /* 0x3fb8aa3ba3a17820 */ /* 0x001fe20000400000 */
[----:B------:R-:W-:-:S04]  /*5f90*/  FADD R163, R18, R156 ;  /* 0x0000009c12a37221 */ /* 0x000fc80000000000 */
[----:B------:R-:W-:Y:S01]  /*5fa0*/  FADD R163, R160, R163 ;  /* 0x000000a3a0a37221 */ /* 0x000fe20000000000 */
[----:B--2---:R-:W-:Y:S01]  /*5fb0*/  @!P0 FMUL R162, R162, R162 ;  /* 0x000000a2a2a28220 */ /* 0x004fe20000400000 */
[----:B------:R-:W-:Y:S02]  /*5fc0*/  FSETP.GEU.AND P0, PT, R161, -126, PT ;  /* 0xc2fc0000a100780b */ /* 0x000fe40003f0e000 */
[----:B------:R-:W-:-:S11]  /*5fd0*/  FADD R203, R159, R163 ;  /* 0x000000a39fcb7221 */ /* 0x000fd60000000000 */
[----:B------:R-:W-:-:S06]  /*5fe0*/  @!P0 FMUL R161, R161, 0.5 ;  /* 0x3f000000a1a18820 */ /* 0x000fcc0000400000 */
[----:B------:R-:W0:Y:S02]  /*5ff0*/  MUFU.EX2 R161, R161 ;  /* 0x000000a100a17308 */ /* 0x000e240000000800 */
[----:B0-----:R-:W-:Y:S01]  /*6000*/  @!P0 FMUL R161, R161, R161 ;  /* 0x000000a1a1a18220 */ /* 0x001fe20000400000 */
[----:B------:R-:W-:-:S13]  /*6010*/  FSETP.GEU.AND P0, PT, R5, -126, PT ;  /* 0xc2fc00000500780b */ /* 0x000fda0003f0e000 */
[----:B------:R-:W-:-:S04]  /*6020*/  @!P0 FMUL R5, R5, 0.5 ;  /* 0x3f00000005058820 */ /* 0x000fc80000400000 */
[----:B------:R0:W2:Y:S02]  /*6030*/  MUFU.EX2 R10, R5 ;  /* 0x00000005000a7308 */ /* 0x0000a40000000800 */
[----:B0-----:R-:W-:-:S04]  /*6040*/  FADD R5, R14, R152 ;  /* 0x000000980e057221 */ /* 0x001fc80000000000 */
[----:B------:R-:W-:Y:S01]  /*6050*/  FADD R5, R22, R5 ;  /* 0x0000000516057221 */ /* 0x000fe20000000000 */
[----:B--2---:R-:W-:Y:S01]  /*6060*/  @!P0 FMUL R10, R10, R10 ;  /* 0x0000000a0a0a8220 */ /* 0x004fe20000400000 */
[----:B------:R-:W-:-:S03]  /*6070*/  FSETP.GEU.AND P0, PT, R6, -126, PT ;  /* 0xc2fc00000600780b */ /* 0x000fc60003f0e000 */
        /* <DEDUP_REMOVED lines=10> */
[----:B------:R-:W-:Y:S01]  /*6120*/  @!P0 FMUL R6, R6, 0.5 ;  /* 0x3f00000006068820 */ /* 0x000fe20000400000 */
[-C--:B------:R-:W-:Y:S01]  /*6130*/  FMUL R108, R108, R10.reuse ;  /* 0x0000000a6c6c7220 */ /* 0x080fe20000400000 */
[-C--:B------:R-:W-:Y:S01]  /*6140*/  FMUL R109, R109, R10.reuse ;  /* 0x0000000a6d6d7220 */ /* 0x080fe20000400000 */
[-C--:B------:R-:W-:Y:S01]  /*6150*/  FMUL R112, R112, R10.reuse ;  /* 0x0000000a70707220 */ /* 0x080fe20000400000 */
[----:B------:R0:W2:Y:S01]  /*6160*/  MUFU.EX2 R9, R6 ;  /* 0x0000000600097308 */ /* 0x0000a20000000800 */
        /* <DEDUP_REMOVED lines=8> */
[----:B0-----:R-:W-:Y:S01]  /*61f0*/  FMUL R6, R13, 1.4426950216293334961 ;  /* 0x3fb8aa3b0d067820 */ /* 0x001fe20000400000 */
[----:B------:R-:W-:Y:S01]  /*6200*/  FADD R13, R16, R153 ;  /* 0x00000099100d7221 */ /* 0x000fe20000000000 */
[-C--:B------:R-:W-:Y:S01]  /*6210*/  FMUL R129, R129, R10.reuse ;  /* 0x0000000a81817220 */ /* 0x080fe20000400000 */
[-C--:B------:R-:W-:Y:S01]  /*6220*/  FMUL R132, R132, R10.reuse ;  /* 0x0000000a84847220 */ /* 0x080fe20000400000 */
[-C--:B------:R-:W-:Y:S01]  /*6230*/  FMUL R133, R133, R10.reuse ;  /* 0x0000000a85857220 */ /* 0x080fe20000400000 */
[----:B------:R-:W-:Y:S01]  /*6240*/  FADD R13, R158, R13 ;  /* 0x0000000d9e0d7221 */ /* 0x000fe20000000000 */
[----:B--2---:R-:W-:Y:S01]  /*6250*/  @!P0 FMUL R9, R9, R9 ;  /* 0x0000000909098220 */ /* 0x004fe20000400000 */
[----:B------:R-:W-:Y:S01]  /*6260*/  FSETP.GEU.AND P0, PT, R7, -126, PT ;  /* 0xc2fc00000700780b */ /* 0x000fe20003f0e000 */
        /* <DEDUP_REMOVED lines=9> */
[----:B------:R-:W-:Y:S01]  /*6300*/  FMUL R149, R149, R10 ;  /* 0x0000000a95957220 */ /* 0x000fe20000400000 */
[-C--:B------:R-:W-:Y:S01]  /*6310*/  FMUL R90, R90, R9.reuse ;  /* 0x000000095a5a7220 */ /* 0x080fe20000400000 */
[-C--:B------:R-:W-:Y:S01]  /*6320*/  FMUL R91, R91, R9.reuse ;  /* 0x000000095b5b7220 */ /* 0x080fe20000400000 */
[----:B------:R-:W-:Y:S01]  /*6330*/  @!P0 FMUL R7, R7, 0.5 ;  /* 0x3f00000007078820 */ /* 0x000fe20000400000 */
[-C--:B------:R-:W-:Y:S01]  /*6340*/  FMUL R94, R94, R9.reuse ;  /* 0x000000095e5e7220 */ /* 0x080fe20000400000 */
[-C--:B------:R-:W-:Y:S01]  /*6350*/  FMUL R95, R95, R9.reuse ;  /* 0x000000095f5f7220 */ /* 0x080fe20000400000 */
[-C--:B------:R-:W-:Y:S01]  /*6360*/  FMUL R98, R98, R9.reuse ;  /* 0x0000000962627220 */ /* 0x080fe20000400000 */
[----:B------:R2:W3:Y:S01]  /*6370*/  MUFU.EX2 R8, R7 ;  /* 0x0000000700087308 */ /* 0x0004e20000000800 */
        /* <DEDUP_REMOVED lines=8> */
[----:B--2---:R-:W-:Y:S01]  /*6400*/  FADD R7, R154, R5 ;  /* 0x000000059a077221 */ /* 0x004fe20000000000 */
[-C--:B------:R-:W-:Y:S01]  /*6410*/  FMUL R115, R115, R9.reuse ;  /* 0x0000000973737220 */ /* 0x080fe20000400000 */
[-C--:B------:R-:W-:Y:S01]  /*6420*/  FMUL R118, R118, R9.reuse ;  /* 0x0000000976767220 */ /* 0x080fe20000400000 */
[-C--:B------:R-:W-:Y:S01]  /*6430*/  FMUL R119, R119, R9.reuse ;  /* 0x0000000977777220 */ /* 0x080fe20000400000 */
[-C--:B------:R-:W-:Y:S01]  /*6440*/  FMUL R122, R122, R9.reuse ;  /* 0x000000097a7a7220 */ /* 0x080fe20000400000 */
[----:B------:R-:W2:Y:S01]  /*6450*/  SHFL.BFLY PT, R5, R7, 0x2, 0x1f ;  /* 0x0c401f0007057f89 */ /* 0x000ea200000e0000 */
[----:B---3--:R-:W-:Y:S01]  /*6460*/  @!P0 FMUL R8, R8, R8 ;  /* 0x0000000808088220 */ /* 0x008fe20000400000 */
[----:B------:R-:W-:Y:S01]  /*6470*/  FSETP.GEU.AND P0, PT, R6, -126, PT ;  /* 0xc2fc00000600780b */ /* 0x000fe20003f0e000 */
[----:B0-----:R-:W-:Y:S01]  /*6480*/  FADD R204, R204, R13 ;  /* 0x0000000dcccc7221 */ /* 0x001fe20000000000 */
[----:B------:R-:W-:Y:S01]  /*6490*/  FADD R13, R20, R157 ;  /* 0x0000009d140d7221 */ /* 0x000fe20000000000 */
[-C--:B------:R-:W-:Y:S01]  /*64a0*/  FMUL R123, R123, R9.reuse ;  /* 0x000000097b7b7220 */ /* 0x080fe20000400000 */
[-C--:B------:R-:W-:Y:S01]  /*64b0*/  FMUL R126, R126, R9.reuse ;  /* 0x000000097e7e7220 */ /* 0x080fe20000400000 */
[-C--:B------:R-:W-:Y:S01]  /*64c0*/  FMUL R127, R127, R9.reuse ;  /* 0x000000097f7f7220 */ /* 0x080fe20000400000 */
[----:B------:R-:W-:Y:S01]  /*64d0*/  FADD R13, R162, R13 ;  /* 0x0000000da20d7221 */ /* 0x000fe20000000000 */
[----:B------:R-:W-:Y:S01]  /*64e0*/  SHFL.BFLY PT, R212, R204, 0x1, 0x1f ;  /* 0x0c201f00ccd47f89 */ /* 0x000fe200000e0000 */
[-C--:B------:R-:W-:Y:S01]  /*64f0*/  FMUL R130, R130, R9.reuse ;  /* 0x0000000982827220 */ /* 0x080fe20000400000 */
[-C--:B------:R-:W-:Y:S01]  /*6500*/  FMUL R131, R131, R9.reuse ;  /* 0x0000000983837220 */ /* 0x080fe20000400000 */
[----:B------:R-:W-:Y:S01]  /*6510*/  FADD R202, R161, R13 ;  /* 0x0000000da1ca7221 */ /* 0x000fe20000000000 */
[-C--:B------:R-:W-:Y:S01]  /*6520*/  FMUL R134, R134, R9.reuse ;  /* 0x0000000986867220 */ /* 0x080fe20000400000 */
[-C--:B------:R-:W-:Y:S01]  /*6530*/  FMUL R135, R135, R9.reuse ;  /* 0x0000000987877220 */ /* 0x080fe20000400000 */
[----:B------:R-:W-:Y:S01]  /*6540*/  @!P0 FMUL R6, R6, 0.5 ;  /* 0x3f00000006068820 */ /* 0x000fe20000400000 */
[-C--:B------:R-:W-:Y:S01]  /*6550*/  FMUL R138, R138, R9.reuse ;  /* 0x000000098a8a7220 */ /* 0x080fe20000400000 */
[-C--:B------:R-:W-:Y:S01]  /*6560*/  FMUL R139, R139, R9.reuse ;  /* 0x000000098b8b7220 */ /* 0x080fe20000400000 */
[-C--:B------:R-:W-:Y:S01]  /*6570*/  FMUL R142, R142, R9.reuse ;  /* 0x000000098e8e7220 */ /* 0x080fe20000400000 */
[-C--:B------:R-:W-:Y:S01]  /*6580*/  FMUL R143, R143, R9.reuse ;  /* 0x000000098f8f7220 */ /* 0x080fe20000400000 */
[-C--:B------:R-:W-:Y:S01]  /*6590*/  FMUL R146, R146, R9.reuse ;  /* 0x0000000992927220 */ /* 0x080fe20000400000 */
[----:B------:R-:W0:Y:S01]  /*65a0*/  MUFU.EX2 R6, R6 ;  /* 0x0000000600067308 */ /* 0x000e220000000800 */
[-C--:B------:R-:W-:Y:S01]  /*65b0*/  FMUL R147, R147, R9.reuse ;  /* 0x0000000993937220 */ /* 0x080fe20000400000 */
[-C--:B------:R-:W-:Y:S01]  /*65c0*/  FMUL R150, R150, R9.reuse ;  /* 0x0000000996967220 */ /* 0x080fe20000400000 */
[----:B--2---:R-:W-:Y:S01]  /*65d0*/  FADD R5, R7, R5 ;  /* 0x0000000507057221 */ /* 0x004fe20000000000 */
[----:B------:R-:W-:Y:S01]  /*65e0*/  FMUL R151, R151, R9 ;  /* 0x0000000997977220 */ /* 0x000fe20000400000 */
[----:B------:R-:W2:Y:S01]  /*65f0*/  SHFL.BFLY PT, R7, R203, 0x2, 0x1f ;  /* 0x0c401f00cb077f89 */ /* 0x000ea200000e0000 */
        /* <DEDUP_REMOVED lines=9> */
[----:B0-----:R-:W-:Y:S01]  /*6690*/  @!P0 FMUL R6, R6, R6 ;  /* 0x0000000606068220 */ /* 0x001fe20000400000 */
[----:B------:R-:W-:Y:S01]  /*66a0*/  PLOP3.LUT P0, PT, PT, PT, UP0, 0x40, 0x0 ;  /* 0x000000000000781c */ /* 0x000fe20003f0e808 */
        /* <DEDUP_REMOVED lines=14> */
[----:B------:R-:W0:Y:S01]  /*6790*/  SHFL.BFLY PT, R7, R202, 0x2, 0x1f ;  /* 0x0c401f00ca077f89 */ /* 0x000e2200000e0000 */
[-C--:B------:R-:W-:Y:S01]  /*67a0*/  FMUL R68, R68, R8.reuse ;  /* 0x0000000844447220 */ /* 0x080fe20000400000 */
[-C--:B------:R-:W-:Y:S01]  /*67b0*/  FMUL R69, R69, R8.reuse ;  /* 0x0000000845457220 */ /* 0x080fe20000400000 */
[-C--:B------:R-:W-:Y:S01]  /*67c0*/  FMUL R72, R72, R8.reuse ;  /* 0x0000000848487220 */ /* 0x080fe20000400000 */
[----:B------:R2:W2:Y:S01]  /*67d0*/  SHFL.BFLY PT, R211, R203, 0x1, 0x1f ;  /* 0x0c201f00cbd37f89 */ /* 0x0004a200000e0000 */
[-C--:B------:R-:W-:Y:S01]  /*67e0*/  FMUL R73, R73, R8.reuse ;  /* 0x0000000849497220 */ /* 0x080fe20000400000 */
[-C--:B------:R-:W-:Y:S01]  /*67f0*/  FMUL R76, R76, R8.reuse ;  /* 0x000000084c4c7220 */ /* 0x080fe20000400000 */
[-C--:B------:R-:W-:Y:S01]  /*6800*/  FMUL R77, R77, R8.reuse ;  /* 0x000000084d4d7220 */ /* 0x080fe20000400000 */
[-C--:B------:R-:W-:Y:S01]  /*6810*/  FMUL R80, R80, R8.reuse ;  /* 0x0000000850507220 */ /* 0x080fe20000400000 */
[-C--:B------:R-:W-:Y:S01]  /*6820*/  FMUL R81, R81, R8.reuse ;  /* 0x0000000851517220 */ /* 0x080fe20000400000 */
[-C--:B------:R-:W-:Y:S01]  /*6830*/  FMUL R84, R84, R8.reuse ;  /* 0x0000000854547220 */ /* 0x080fe20000400000 */
[----:B------:R-:W-:Y:S01]  /*6840*/  FMUL R85, R85, R8 ;  /* 0x0000000855557220 */ /* 0x000fe20000400000 */
        /* <DEDUP_REMOVED lines=14> */
[----:B------:R2:W0:Y:S01]  /*6930*/  SHFL.BFLY PT, R7, R5, 0x1, 0x1f ;  /* 0x0c201f0005077f89 */ /* 0x00042200000e0000 */
[-C--:B------:R-:W-:Y:S01]  /*6940*/  FMUL R51, R51, R6.reuse ;  /* 0x0000000633337220 */ /* 0x080fe20000400000 */
[-C--:B------:R-:W-:Y:S01]  /*6950*/  FMUL R54, R54, R6.reuse ;  /* 0x0000000636367220 */ /* 0x080fe20000400000 */
[-C--:B------:R-:W-:Y:S01]  /*6960*/  FMUL R55, R55, R6.reuse ;  /* 0x0000000637377220 */ /* 0x080fe20000400000 */
[----:B------:R2:W4:Y:S01]  /*6970*/  SHFL.BFLY PT, R210, R202, 0x1, 0x1f ;  /* 0x0c201f00cad27f89 */ /* 0x00052200000e0000 */
        /* <DEDUP_REMOVED lines=16> */
[----:B--2---:R-:W-:Y:S06]  /*6a80*/  @P0 BRA `(.L_x_7) ;  /* 0x0000000400a40947 */ /* 0x004fec0003800000 */
[----:B------:R-:W-:Y:S01]  /*6a90*/  VIADD R163, R11, 0x10 ;  /* 0x000000100ba37836 */ /* 0x000fe20000000000 */
[----:B------:R-:W-:Y:S01]  /*6aa0*/  PRMT R13, RZ, 0x7610, R13 ;  /* 0x00007610ff0d7816 */ /* 0x000fe2000000000d */
[----:B------:R-:W-:-:S03]  /*6ab0*/  IMAD.WIDE R164, R173, 0x2, R2 ;  /* 0x00000002ada47825 */ /* 0x000fc600078e0202 */
[----:B------:R-:W-:Y:S01]  /*6ac0*/  ISETP.GE.AND P0, PT, R163, UR4, PT ;  /* 0x00000004a3007c0c */ /* 0x000fe2000bf06270 */
[----:B------:R-:W-:Y:S01]  /*6ad0*/  IMAD.WIDE R172, R172, 0x2, R2 ;  /* 0x00000002acac7825 */ /* 0x000fe200078e0202 */
[----:B------:R-:W-:-:S11]  /*6ae0*/  PRMT R163, RZ, 0x7610, R163 ;  /* 0x00007610ffa37816 */ /* 0x000fd600000000a3 */
[----:B------:R2:W3:Y:S01]  /*6af0*/  @!P0 LDG.E.U16 R13, desc[UR8][R164.64] ;  /* 0x00000008a40d8981 */ /* 0x0004e2000c1e1500 */
[----:B------:R-:W-:-:S03]  /*6b00*/  LOP3.LUT R234, R176, 0x2, RZ, 0xfc, !PT ;  /* 0x00000002b0ea7812 */ /* 0x000fc600078efcff */
[----:B----4-:R4:W5:Y:S01]  /*6b10*/  @!P0 LDG.E.U16 R163, desc[UR8][R172.64] ;  /* 0x00000008aca38981 */ /* 0x010962000c1e1500 */
[----:B--2---:R-:W-:Y:S02]  /*6b20*/  IADD3 R164, R234, R4, RZ ;  /* 0x00000004eaa47210 */ /* 0x004fe40007ffe0ff */
[----:B----4-:R-:W-:-:S03]  /*6b30*/  PRMT R173, RZ, 0x7610, R173 ;  /* 0x00007610ffad7816 */ /* 0x010fc600000000ad */
[----:B------:R-:W-:Y:S01]  /*6b40*/  IMAD.WIDE R164, R164, 0x2, R2 ;  /* 0x00000002a4a47825 */ /* 0x000fe200078e0202 */
[----:B---3--:R-:W-:Y:S02]  /*6b50*/  SEL R172, R13, RZ, !P0 ;  /* 0x000000ff0dac7207 */ /* 0x008fe40004000000 */
[----:B-----5:R-:W-:Y:S01]  /*6b60*/  SEL R13, R163, RZ, !P0 ;  /* 0x000000ffa30d7207 */ /* 0x020fe20004000000 */
[----:B------:R-:W-:-:S05]  /*6b70*/  VIADD R163, R11, 0x12 ;  /* 0x000000120ba37836 */ /* 0x000fca0000000000 */
        /* <DEDUP_REMOVED lines=51> */
[----:B------:R-:W-:Y:S02]  /*6eb0*/  LOP3.LUT R252, R176, 0x1, RZ, 0xfc, !PT ;  /* 0x00000001b0fc7812 */ /* 0x000fe400078efcff */
        /* <DEDUP_REMOVED lines=27> */
[----:B------:R-:W-:Y:S02]  /*7070*/  PRMT R173, R173, 0x5410, R167 ;  /* 0x00005410adad7816 */ /* 0x000fe400000000a7 */
[----:B------:R-:W-:Y:S02]  /*7080*/  PRMT R174, R174, 0x5410, R236 ;  /* 0x00005410aeae7816 */ /* 0x000fe400000000ec */
[----:B------:R-:W-:Y:S02]  /*7090*/  PRMT R172, R172, 0x5410, R240 ;  /* 0x00005410acac7816 */ /* 0x000fe400000000f0 */
[----:B--2---:R-:W-:Y:S02]  /*70a0*/  PRMT R165, R163, 0x5410, R166 ;  /* 0x00005410a3a57816 */ /* 0x004fe400000000a6 */
[----:B------:R-:W-:Y:S02]  /*70b0*/  PRMT R166, R175, 0x5410, R234 ;  /* 0x00005410afa67816 */ /* 0x000fe400000000ea */
[----:B------:R-:W-:-:S02]  /*70c0*/  PRMT R164, R13, 0x5410, R242 ;  /* 0x000054100da47816 */ /* 0x000fc400000000f2 */
[----:B---3--:R-:W-:-:S04]  /*70d0*/  SEL R4, R0, RZ, !P0 ;  /* 0x000000ff00047207 */ /* 0x008fc80004000000 */
[----:B------:R-:W-:Y:S02]  /*70e0*/  PRMT R167, R237, 0x5410, R4 ;  /* 0x00005410eda77816 */ /* 0x000fe40000000004 */
[----:B----4-:R-:W-:-:S04]  /*70f0*/  SEL R0, R252, RZ, !P0 ;  /* 0x000000fffc007207 */ /* 0x010fc80004000000 */
[----:B------:R-:W-:Y:S01]  /*7100*/  PRMT R175, R235, 0x5410, R0 ;  /* 0x00005410ebaf7816 */ /* 0x000fe20000000000 */
[----:B------:R-:W-:Y:S06]  /*7110*/  BRA `(.L_x_8) ;  /* 0x0000000000107947 */ /* 0x000fec0003800000 */
.L_x_7:
[----:B------:R-:W-:-:S04]  /*7120*/  IMAD.WIDE R174, R173, 0x2, R2 ;  /* 0x00000002adae7825 */ /* 0x000fc800078e0202 */
[----:B------:R-:W-:Y:S02]  /*7130*/  IMAD.WIDE R164, R172, 0x2, R2 ;  /* 0x00000002aca47825 */ /* 0x000fe400078e0202 */
[----:B------:R-:W5:Y:S04]  /*7140*/  LDG.E.128 R172, desc[UR8][R174.64] ;  /* 0x00000008aeac7981 */ /* 0x000f68000c1e1d00 */
[----:B------:R-:W5:Y:S02]  /*7150*/  LDG.E.128 R164, desc[UR8][R164.64] ;  /* 0x00000008a4a47981 */ /* 0x000f64000c1e1d00 */
.L_x_8:
[----:B------:R-:W-:Y:S01]  /*7160*/  BAR.SYNC.DEFER_BLOCKING 0x0 ;  /* 0x0000000000007b1d */ /* 0x000fe20000010000 */
[----:B------:R-:W-:Y:S01]  /*7170*/  F2FP.BF16.F32.PACK_AB R155, R155, R158 ;  /* 0x0000009e9b9b723e */ /* 0x000fe200000010ff */
[----:B------:R-:W-:Y:S01]  /*7180*/  UIADD3 UR12, UR7, 0x30, URZ ;  /* 0x00000030070c7890 */ /* 0x000fe2000fffe03f */
[----:B------:R-:W-:Y:S01]  /*7190*/  F2FP.BF16.F32.PACK_AB R158, R159, R160 ;  /* 0x000000a09f9e723e */ /* 0x000fe200000010ff */
[----:B------:R-:W-:Y:S01]  /*71a0*/  IMAD.U32 R160, RZ, RZ, UR48 ;  /* 0x00000030ffa07e24 */ /* 0x000fe2000f8e00ff */
[----:B------:R-:W-:Y:S01]  /*71b0*/  F2FP.BF16.F32.PACK_AB R159, R161, R162 ;  /* 0x000000a2a19f723e */ /* 0x000fe200000010ff */
[----:B------:R-:W-:Y:S01]  /*71c0*/  UISETP.GT.AND UP0, UPT, UR12, UR4, UPT ;  /* 0x000000040c00728c */ /* 0x000fe2000bf04270 */
[----:B------:R-:W-:Y:S01]  /*71d0*/  MOV R161, UR49 ;  /* 0x0000003100a17c02 */ /* 0x000fe20008000f00 */
[----:B------:R-:W-:Y:S01]  /*71e0*/  ULDC UR16, c[0x0][0x29c] ;  /* 0x0000a70000107ab9 */ /* 0x000fe20000000800 */
[----:B------:R-:W-:Y:S01]  /*71f0*/  F2FP.BF16.F32.PACK_AB R152, R152, R14 ;  /* 0x0000000e9898723e */ /* 0x000fe200000010ff */
[----:B------:R-:W-:Y:S01]  /*7200*/  ULDC UR13, c[0x0][0x290] ;  /* 0x0000a400000d7ab9 */ /* 0x000fe20000000800 */
[----:B------:R-:W-:Y:S01]  /*7210*/  F2FP.BF16.F32.PACK_AB R153, R153, R16 ;  /* 0x000000109999723e */ /* 0x000fe200000010ff */
[----:B------:R-:W-:Y:S01]  /*7220*/  FADD R220, R208, R220 ;  /* 0x000000dcd0dc7221 */ /* 0x000fe20000000000 */
[----:B------:R-:W-:Y:S01]  /*7230*/  F2FP.BF16.F32.PACK_AB R154, R154, R22 ;  /* 0x000000169a9a723e */ /* 0x000fe200000010ff */
[----:B-1----:R-:W-:Y:S01]  /*7240*/  FADD R219, R205, R219 ;  /* 0x000000dbcddb7221 */ /* 0x002fe20000000000 */
[----:B------:R-:W-:Y:S01]  /*7250*/  F2FP.BF16.F32.PACK_AB R156, R156, R18 ;  /* 0x000000129c9c723e */ /* 0x000fe200000010ff */
[----:B------:R-:W-:Y:S01]  /*7260*/  FADD R209, R209, R216 ;  /* 0x000000d8d1d17221 */ /* 0x000fe20000000000 */
[----:B------:R-:W-:Y:S01]  /*7270*/  F2FP.BF16.F32.PACK_AB R157, R157, R20 ;  /* 0x000000149d9d723e */ /* 0x000fe200000010ff */
[----:B------:R-:W-:Y:S01]  /*7280*/  FADD R221, R213, R221 ;  /* 0x000000ddd5dd7221 */ /* 0x000fe20000000000 */
[----:B-----5:R1:W-:Y:S04]  /*7290*/  STS.128 [R180+UR6+0x8000], R172 ;  /* 0x008000acb4007988 */ /* 0x0203e80008000c06 */
[----:B------:R1:W-:Y:S01]  /*72a0*/  STS.128 [R180+UR6+0x8800], R164 ;  /* 0x008800a4b4007988 */ /* 0x0003e20008000c06 */
[----:B------:R2:W-:Y:S06]  /*72b0*/  MEMBAR.ALL.CTA ;  /* 0x0000000000007992 */ /* 0x0005ec0000008000 */
[----:B--2---:R-:W2:Y:S02]  /*72c0*/  FENCE.VIEW.ASYNC.S ;  /* 0x00000000000073c6 */ /* 0x004ea40000000000 */
[----:B--2---:R-:W-:Y:S06]  /*72d0*/  BAR.SYNC.DEFER_BLOCKING 0x0 ;  /* 0x0000000000007b1d */ /* 0x004fec0000010000 */
[----:B------:R-:W2:Y:S01]  /*72e0*/  LDG.E R160, desc[UR8][R160.64+0x8] ;  /* 0x00000808a0a07981 */ /* 0x000ea2000c1e1900 */
        /* <DEDUP_REMOVED lines=9> */
[C---:B--2---:R-:W-:Y:S02]  /*7380*/  IMAD R13, R160.reuse, UR16, R214 ;  /* 0x00000010a00d7c24 */ /* 0x044fe4000f8e02d6 */
[----:B------:R-:W-:-:S02]  /*7390*/  IMAD R14, R160, UR16, R215 ;  /* 0x00000010a00e7c24 */ /* 0x000fc4000f8e02d7 */
[C---:B------:R-:W-:Y:S02]  /*73a0*/  IMAD R152, R160.reuse, UR13, R217 ;  /* 0x0000000da0987c24 */ /* 0x040fe4000f8e02d9 */
[----:B------:R-:W-:Y:S01]  /*73b0*/  IMAD R160, R160, UR13, R218 ;  /* 0x0000000da0a07c24 */ /* 0x000fe2000f8e02da */
[----:B------:R-:W-:Y:S01]  /*73c0*/  IADD3 R205, R176, R13, RZ ;  /* 0x0000000db0cd7210 */ /* 0x000fe20007ffe0ff */
[----:B------:R-:W-:Y:S01]  /*73d0*/  IMAD.IADD R208, R176, 0x1, R14 ;  /* 0x00000001b0d07824 */ /* 0x000fe200078e020e */
[----:B-1----:R-:W-:Y:S06]  /*73e0*/  @P0 BRA `(.L_x_9) ;  /* 0x00000000005c0947 */ /* 0x002fec0003800000 */
[----:B------:R-:W-:Y:S01]  /*73f0*/  IADD3 R20, R177, 0x20, RZ ;  /* 0x00000020b1147810 */ /* 0x000fe20007ffe0ff */
[----:B------:R-:W-:Y:S01]  /*7400*/  IMAD.MOV.U32 R156, RZ, RZ, 0x2 ;  /* 0x00000002ff9c7424 */ /* 0x000fe200078e00ff */
[----:B------:R-:W-:Y:S02]  /*7410*/  CS2R R154, SRZ ;  /* 0x00000000009a7805 */ /* 0x000fe4000001ff00 */
[----:B------:R-:W-:Y:S01]  /*7420*/  ISETP.GE.AND P0, PT, R20, UR4, PT ;  /* 0x0000000414007c0c */ /* 0x000fe2000bf06270 */
[----:B------:R-:W-:Y:S01]  /*7430*/  IMAD.WIDE R156, R152, R156, UR10 ;  /* 0x0000000a989c7e25 */ /* 0x000fe2000f8e029c */
[----:B------:R-:W-:-:S11]  /*7440*/  CS2R R152, SRZ ;  /* 0x0000000000987805 */ /* 0x000fd6000001ff00 */
[----:B------:R1:W2:Y:S01]  /*7450*/  @!P0 LDG.E.128 R152, desc[UR8][R156.64] ;  /* 0x000000089c988981 */ /* 0x0002a2000c1e1d00 */
[----:B------:R-:W-:Y:S01]  /*7460*/  IADD3 R20, R177, 0x28, RZ ;  /* 0x00000028b1147810 */ /* 0x000fe20007ffe0ff */
[----:B------:R-:W-:Y:S01]  /*7470*/  IMAD.MOV.U32 R161, RZ, RZ, 0x2 ;  /* 0x00000002ffa17424 */ /* 0x000fe200078e00ff */
[----:B------:R-:W-:-:S03]  /*7480*/  CS2R R158, SRZ ;  /* 0x00000000009e7805 */ /* 0x000fc6000001ff00 */
[----:B------:R-:W-:Y:S01]  /*7490*/  IMAD.WIDE R160, R160, R161, UR10 ;  /* 0x0000000aa0a07e25 */ /* 0x000fe2000f8e02a1 */
[----:B-1----:R-:W-:Y:S02]  /*74a0*/  CS2R R156, SRZ ;  /* 0x00000000009c7805 */ /* 0x002fe4000001ff00 */
        /* <DEDUP_REMOVED lines=11> */
.L_x_9:
[----:B------:R-:W-:Y:S01]  /*7560*/  MOV R156, 0x2 ;  /* 0x00000002009c7802 */ /* 0x000fe20000000f00 */
[----:B------:R-:W-:-:S04]  /*7570*/  IMAD.MOV.U32 R153, RZ, RZ, 0x2 ;  /* 0x00000002ff997424 */ /* 0x000fc800078e00ff */
[----:B------:R-:W-:-:S04]  /*7580*/  IMAD.WIDE R152, R152, R153, UR10 ;  /* 0x0000000a98987e25 */ /* 0x000fc8000f8e0299 */
[----:B------:R-:W-:Y:S02]  /*7590*/  IMAD.WIDE R156, R160, R156, UR10 ;  /* 0x0000000aa09c7e25 */ /* 0x000fe4000f8e029c */
[----:B------:R-:W5:Y:S04]  /*75a0*/  LDG.E.128 R152, desc[UR8][R152.64] ;  /* 0x0000000898987981 */ /* 0x000f68000c1e1d00 */
[----:B------:R-:W5:Y:S02]  /*75b0*/  LDG.E.128 R156, desc[UR8][R156.64] ;  /* 0x000000089c9c7981 */ /* 0x000f64000c1e1d00 */
.L_x_10:
[----:B------:R-:W-:Y:S01]  /*75c0*/  BAR.SYNC.DEFER_BLOCKING 0x0 ;  /* 0x0000000000007b1d */ /* 0x000fe20000010000 */
[----:B------:R-:W-:Y:S01]  /*75d0*/  R2UR UR32, R206 ;  /* 0x00000000ce2072ca */ /* 0x000fe200000e0000 */
[----:B0-----:R-:W-:Y:S01]  /*75e0*/  FADD R216, R5, R7 ;  /* 0x0000000705d87221 */ /* 0x001fe20000000000 */
[----:B------:R-:W-:Y:S01]  /*75f0*/  R2UR UR33, R207 ;  /* 0x00000000cf2172ca */ /* 0x000fe200000e0000 */
[----:B------:R-:W-:Y:S01]  /*7600*/  FFMA R246, R170, R246, R220 ;  /* 0x000000f6aaf67223 */ /* 0x000fe200000000dc */
[----:B------:R-:W-:Y:S01]  /*7610*/  R2UR UR36, R200 ;  /* 0x00000000c82472ca */ /* 0x000fe200000e0000 */
[----:B------:R-:W-:Y:S01]  /*7620*/  FFMA R243, R168, R243, R221 ;  /* 0x000000f3a8f37223 */ /* 0x000fe200000000dd */
[----:B------:R-:W-:Y:S01]  /*7630*/  R2UR UR37, R201 ;  /* 0x00000000c92572ca */ /* 0x000fe200000e0000 */
[----:B------:R-:W0:Y:S01]  /*7640*/  SHFL.IDX PT, R20, R238, RZ, 0x1f ;  /* 0x00001fffee147589 */ /* 0x000e2200000e0000 */
[----:B------:R-:W-:Y:S01]  /*7650*/  R2UR UR40, R198 ;  /* 0x00000000c62872ca */ /* 0x000fe200000e0000 */
[----:B------:R-:W-:Y:S01]  /*7660*/  FADD R213, R204, R212 ;  /* 0x000000d4ccd57221 */ /* 0x000fe20000000000 */
[----:B------:R-:W-:Y:S01]  /*7670*/  R2UR UR41, R199 ;  /* 0x00000000c72972ca */ /* 0x000fe200000e0000 */
[----:B------:R-:W-:Y:S01]  /*7680*/  FADD R212, R203, R211 ;  /* 0x000000d3cbd47221 */ /* 0x000fe20000000000 */
[----:B------:R-:W-:Y:S01]  /*7690*/  ISETP.GE.AND P0, PT, R4, UR4, PT ;  /* 0x0000000404007c0c */ /* 0x000fe2000bf06270 */
[----:B----4-:R-:W-:Y:S01]  /*76a0*/  FADD R211, R202, R210 ;  /* 0x000000d2cad37221 */ /* 0x010fe20000000000 */
[----:B------:R-:W-:Y:S01]  /*76b0*/  ISETP.GE.AND P1, PT, R16, UR4, PT ;  /* 0x0000000410007c0c */ /* 0x000fe2000bf26270 */
[----:B------:R-:W-:Y:S01]  /*76c0*/  FFMA R247, R171, R247, R219 ;  /* 0x000000f7abf77223 */ /* 0x000fe200000000db */
[----:B------:R-:W-:Y:S01]  /*76d0*/  ISETP.GE.AND P2, PT, R18, UR4, PT ;  /* 0x0000000412007c0c */ /* 0x000fe2000bf46270 */
[----:B------:R-:W-:Y:S01]  /*76e0*/  FFMA R209, R169, R248, R209 ;  /* 0x000000f8a9d17223 */ /* 0x000fe200000000d1 */
[----:B-----5:R1:W-:Y:S04]  /*76f0*/  STS.128 [R181+UR6+0x8000], R152 ;  /* 0x00800098b5007988 */ /* 0x0203e80008000c06 */
[----:B------:R2:W-:Y:S01]  /*7700*/  STS.128 [R181+UR6+0x8400], R156 ;  /* 0x0084009cb5007988 */ /* 0x0005e20008000c06 */
[----:B------:R3:W-:Y:S06]  /*7710*/  MEMBAR.ALL.CTA ;  /* 0x0000000000007992 */ /* 0x0007ec0000008000 */
[----:B---3--:R-:W3:Y:S01]  /*7720*/  FENCE.VIEW.ASYNC.S ;  /* 0x00000000000073c6 */ /* 0x008ee20000000000 */
[----:B0-----:R-:W-:-:S05]  /*7730*/  IMAD.SHL.U32 R20, R20, 0x80, RZ ;  /* 0x0000008014147824 */ /* 0x001fca00078e00ff */
[----:B-1----:R-:W-:Y:S02]  /*7740*/  LOP3.LUT R152, R20, 0x180, RZ, 0xc0, !PT ;  /* 0x0000018014987812 */ /* 0x002fe400078ec0ff */
[----:B------:R-:W-:Y:S02]  /*7750*/  MOV R153, RZ ;  /* 0x000000ff00997202 */ /* 0x000fe40000000f00 */
[----:B------:R-:W-:Y:S02]  /*7760*/  R2UR UR12, R152 ;  /* 0x00000000980c72ca */ /* 0x000fe400000e0000 */
[----:B------:R-:W-:Y:S01]  /*7770*/  R2UR UR13, R153 ;  /* 0x00000000990d72ca */ /* 0x000fe200000e0000 */
[----:B---3--:R-:W-:-:S12]  /*7780*/  BAR.SYNC.DEFER_BLOCKING 0x0 ;  /* 0x0000000000007b1d */ /* 0x008fd80000010000 */
[----:B------:R-:W-:Y:S02]  /*7790*/  UIADD3.64 UR44, UR50, UR12, URZ ;  /* 0x0000000c322c7297 */ /* 0x000fe4000fffe03f */
[----:B------:R-:W-:Y:S02]  /*77a0*/  UIADD3.64 UR16, UR54, UR12, URZ ;  /* 0x0000000c36107297 */ /* 0x000fe4000fffe03f */
[----:B------:R-:W-:Y:S02]  /*77b0*/  UIADD3.64 UR20, UR56, UR12, URZ ;  /* 0x0000000c38147297 */ /* 0x000fe4000fffe03f */
[----:B------:R-:W-:Y:S02]  /*77c0*/  UIADD3.64 UR24, UR58, UR12, URZ ;  /* 0x0000000c3a187297 */ /* 0x000fe4000fffe03f */
[----:B------:R-:W-:Y:S02]  /*77d0*/  UIADD3.64 UR28, UR60, UR12, URZ ;  /* 0x0000000c3c1c7297 */ /* 0x000fe4000fffe03f */
[----:B------:R-:W-:-:S02]  /*77e0*/  UIADD3.64 UR32, UR32, UR12, URZ ;  /* 0x0000000c20207297 */ /* 0x000fc4000fffe03f */
[----:B------:R-:W-:Y:S02]  /*77f0*/  UIADD3.64 UR36, UR36, UR12, URZ ;  /* 0x0000000c24247297 */ /* 0x000fe4000fffe03f */
[----:B------:R-:W-:Y:S01]  /*7800*/  UIADD3.64 UR40, UR40, UR12, URZ ;  /* 0x0000000c28287297 */ /* 0x000fe2000fffe03f */
[----:B--2---:R-:W-:-:S06]  /*7810*/  WARPGROUP.ARRIVE ;  /* 0x00000000000079c5 */ /* 0x004fcc0000000000 */
        /* <DEDUP_REMOVED lines=46> */
[----:B------:R-:W-:Y:S01]  /*7b00*/  FMUL R18, R162, UR5 ;  /* 0x00000005a2127c20 */ /* 0x000fe20008400000 */
[----:B------:R-:W-:Y:S01]  /*7b10*/  FSEL R172, R164, -INF , !P2 ;  /* 0xff800000a4ac7808 */ /* 0x000fe20005000000 */
[----:B------:R-:W-:Y:S01]  /*7b20*/  FMUL R7, R161, UR5 ;  /* 0x00000005a1077c20 */ /* 0x000fe20008400000 */
[----:B------:R-:W-:Y:S01]  /*7b30*/  FSEL R20, R166, -INF , !P2 ;  /* 0xff800000a6147808 */ /* 0x000fe20005000000 */
[----:B------:R-:W-:Y:S01]  /*7b40*/  FMUL R5, R163, UR5 ;  /* 0x00000005a3057c20 */ /* 0x000fe20008400000 */
[----:B------:R-:W-:-:S02]  /*7b50*/  FSEL R22, R152, -INF , !P0 ;  /* 0xff80000098167808 */ /* 0x000fc40004000000 */
[----:B------:R-:W-:Y:S02]  /*7b60*/  FSEL R4, R154, -INF , !P0 ;  /* 0xff8000009a047808 */ /* 0x000fe40004000000 */
[----:B------:R-:W-:Y:S02]  /*7b70*/  ISETP.GE.AND P0, PT, R0, UR4, PT ;  /* 0x0000000400007c0c */ /* 0x000fe4000bf06270 */
[----:B------:R-:W-:Y:S01]  /*7b80*/  FMNMX R16, R16, R7, !PT ;  /* 0x0000000710107209 */ /* 0x000fe20007800000 */
[----:B------:R-:W-:Y:S01]  /*7b90*/  FMUL R7, R172, UR5 ;  /* 0x00000005ac077c20 */ /* 0x000fe20008400000 */
[----:B------:R-:W-:Y:S01]  /*7ba0*/  FMNMX R18, R18, R5, !PT ;  /* 0x0000000512127209 */ /* 0x000fe20007800000 */
[----:B------:R-:W-:Y:S01]  /*7bb0*/  FMUL R5, R20, UR5 ;  /* 0x0000000514057c20 */ /* 0x000fe20008400000 */
[----:B------:R-:W-:Y:S02]  /*7bc0*/  FSEL R166, R156, -INF , !P2 ;  /* 0xff8000009ca67808 */ /* 0x000fe40005000000 */
[----:B------:R-:W-:-:S02]  /*7bd0*/  FSEL R156, R165, -INF , !P0 ;  /* 0xff800000a59c7808 */ /* 0x000fc40004000000 */
[----:B------:R-:W-:Y:S02]  /*7be0*/  FSEL R167, R167, -INF , !P0 ;  /* 0xff800000a7a77808 */ /* 0x000fe40004000000 */
[----:B------:R-:W-:Y:S01]  /*7bf0*/  FMNMX R16, R7, R16, !PT ;  /* 0x0000001007107209 */ /* 0x000fe20007800000 */
[----:B------:R-:W-:Y:S01]  /*7c00*/  FMUL R7, R156, UR5 ;  /* 0x000000059c077c20 */ /* 0x000fe20008400000 */
[----:B------:R-:W-:Y:S01]  /*7c10*/  FMNMX R18, R5, R18, !PT ;  /* 0x0000001205127209 */ /* 0x000fe20007800000 */
[----:B------:R-:W-:Y:S01]  /*7c20*/  FMUL R5, R167, UR5 ;  /* 0x00000005a7057c20 */ /* 0x000fe20008400000 */
[----:B------:R-:W-:Y:S02]  /*7c30*/  FSEL R170, R153, -INF , !P1 ;  /* 0xff80000099aa7808 */ /* 0x000fe40004800000 */
[----:B------:R-:W-:Y:S02]  /*7c40*/  FMNMX R16, R7, R16, !PT ;  /* 0x0000001007107209 */ /* 0x000fe40007800000 */
[----:B------:R-:W-:Y:S01]  /*7c50*/  FMNMX R18, R5, R18, !PT ;  /* 0x0000001205127209 */ /* 0x000fe20007800000 */
[----:B------:R-:W-:Y:S01]  /*7c60*/  FMUL R5, R22, UR5 ;  /* 0x0000000516057c20 */ /* 0x000fe20008400000 */
[----:B------:R-:W-:Y:S01]  /*7c70*/  FMUL R7, R170, UR5 ;  /* 0x00000005aa077c20 */ /* 0x000fe20008400000 */
[----:B------:R-:W-:-:S02]  /*7c80*/  FSEL R165, R157, -INF , !P0 ;  /* 0xff8000009da57808 */ /* 0x000fc40004000000 */
[----:B------:R-:W-:Y:S02]  /*7c90*/  FSEL R168, R155, -INF , !P1 ;  /* 0xff8000009ba87808 */ /* 0x000fe40004800000 */
[----:B------:R-:W-:Y:S01]  /*7ca0*/  FMNMX R5, R5, R7, !PT ;  /* 0x0000000705057209 */ /* 0x000fe20007800000 */
[----:B------:R-:W-:Y:S01]  /*7cb0*/  FMUL R7, R166, UR5 ;  /* 0x00000005a6077c20 */ /* 0x000fe20008400000 */
[----:B------:R-:W-:Y:S01]  /*7cc0*/  FSEL R164, R158, -INF , !P2 ;  /* 0xff8000009ea47808 */ /* 0x000fe20005000000 */
[----:B------:R-:W-:Y:S01]  /*7cd0*/  FMUL R152, R168, UR5 ;  /* 0x00000005a8987c20 */ /* 0x000fe20008400000 */
[----:B------:R-:W-:Y:S02]  /*7ce0*/  FSEL R0, R159, -INF , !P0 ;  /* 0xff8000009f007808 */ /* 0x000fe40004000000 */
[----:B------:R-:W-:Y:S01]  /*7cf0*/  FMNMX R7, R7, R5, !PT ;  /* 0x0000000507077209 */ /* 0x000fe20007800000 */
[----:B------:R-:W-:-:S05]  /*7d00*/  FMUL R5, R165, UR5 ;  /* 0x00000005a5057c20 */ /* 0x000fca0008400000 */
[----:B------:R-:W-:Y:S01]  /*7d10*/  FMNMX R7, R5, R7, !PT ;  /* 0x0000000705077209 */ /* 0x000fe20007800000 */
[----:B------:R-:W-:-:S05]  /*7d20*/  FMUL R5, R4, UR5 ;  /* 0x0000000504057c20 */ /* 0x000fca0008400000 */
[----:B------:R-:W-:Y:S01]  /*7d30*/  FMNMX R5, R5, R152, !PT ;  /* 0x0000009805057209 */ /* 0x000fe20007800000 */
[----:B------:R-:W-:-:S05]  /*7d40*/  FMUL R152, R164, UR5 ;  /* 0x00000005a4987c20 */ /* 0x000fca0008400000 */
[----:B------:R-:W-:Y:S01]  /*7d50*/  FMNMX R5, R152, R5, !PT ;  /* 0x0000000598057209 */ /* 0x000fe20007800000 */
[----:B------:R-:W-:-:S05]  /*7d60*/  FMUL R152, R0, UR5 ;  /* 0x0000000500987c20 */ /* 0x000fca0008400000 */
[----:B------:R-:W-:Y:S02]  /*7d70*/  FMNMX R5, R152, R5, !PT ;  /* 0x0000000598057209 */ /* 0x000fe40007800000 */
[----:B------:R-:W0:Y:S02]  /*7d80*/  SHFL.BFLY PT, R152, R16, 0x2, 0x1f ;  /* 0x0c401f0010987f89 */ /* 0x000e2400000e0000 */
[----:B0-----:R-:W-:-:S05]  /*7d90*/  FMNMX R16, R16, R152, !PT ;  /* 0x0000009810107209 */ /* 0x001fca0007800000 */
[----:B------:R-:W0:Y:S02]  /*7da0*/  SHFL.BFLY PT, R152, R16, 0x1, 0x1f ;  /* 0x0c201f0010987f89 */ /* 0x000e2400000e0000 */
[----:B0-----:R-:W-:Y:S02]  /*7db0*/  FMNMX R16, R16, R152, !PT ;  /* 0x0000009810107209 */ /* 0x001fe40007800000 */
[----:B------:R-:W0:Y:S02]  /*7dc0*/  SHFL.BFLY PT, R152, R18, 0x2, 0x1f ;  /* 0x0c401f0012987f89 */ /* 0x000e2400000e0000 */
[----:B------:R-:W-:-:S05]  /*7dd0*/  FMNMX R16, R17, R16, !PT ;  /* 0x0000001011107209 */ /* 0x000fca0007800000 */
[--C-:B------:R-:W-:Y:S01]  /*7de0*/  FFMA R153, R160, UR5, -R16.reuse ;  /* 0x00000005a0997c23 */ /* 0x100fe20008000810 */
[--C-:B------:R-:W-:Y:S01]  /*7df0*/  FFMA R161, R161, UR5, -R16.reuse ;  /* 0x00000005a1a17c23 */ /* 0x100fe20008000810 */
[--C-:B------:R-:W-:Y:S01]  /*7e00*/  FFMA R172, R172, UR5, -R16.reuse ;  /* 0x00000005acac7c23 */ /* 0x100fe20008000810 */
[----:B------:R-:W-:Y:S01]  /*7e10*/  FFMA R156, R156, UR5, -R16 ;  /* 0x000000059c9c7c23 */ /* 0x000fe20008000810 */
[----:B------:R-:W-:-:S03]  /*7e20*/  FMUL R153, R153, 1.4426950216293334961 ;  /* 0x3fb8aa3b99997820 */ /* 0x000fc60000400000 */
[----:B------:R-:W-:Y:S02]  /*7e30*/  FMUL R156, R156, 1.4426950216293334961 ;  /* 0x3fb8aa3b9c9c7820 */ /* 0x000fe40000400000 */
[----:B------:R-:W-:Y:S02]  /*7e40*/  FSETP.GEU.AND P0, PT, R153, -126, PT ;  /* 0xc2fc00009900780b */ /* 0x000fe40003f0e000 */
[----:B0-----:R-:W-:-:S05]  /*7e50*/  FMNMX R18, R18, R152, !PT ;  /* 0x0000009812127209 */ /* 0x001fca0007800000 */
[----:B------:R-:W0:Y:S06]  /*7e60*/  SHFL.BFLY PT, R152, R18, 0x1, 0x1f ;  /* 0x0c201f0012987f89 */ /* 0x000e2c00000e0000 */
[----:B------:R-:W-:-:S06]  /*7e70*/  @!P0 FMUL R153, R153, 0.5 ;  /* 0x3f00000099998820 */ /* 0x000fcc0000400000 */
[----:B------:R-:W1:Y:S02]  /*7e80*/  MUFU.EX2 R153, R153 ;  /* 0x0000009900997308 */ /* 0x000e640000000800 */
[----:B-1----:R-:W-:Y:S01]  /*7e90*/  @!P0 FMUL R153, R153, R153 ;  /* 0x0000009999998220 */ /* 0x002fe20000400000 */
[----:B0-----:R-:W-:Y:S02]  /*7ea0*/  FMNMX R18, R18, R152, !PT ;  /* 0x0000009812127209 */ /* 0x001fe40007800000 */
[----:B------:R-:W0:Y:S02]  /*7eb0*/  SHFL.BFLY PT, R152, R7, 0x2, 0x1f ;  /* 0x0c401f0007987f89 */ /* 0x000e2400000e0000 */
        /* <DEDUP_REMOVED lines=10> */
[----:B0-----:R-:W-:-:S05]  /*7f60*/  FMNMX R7, R7, R152, !PT ;  /* 0x0000009807077209 */ /* 0x001fca0007800000 */
[----:B------:R-:W0:Y:S02]  /*7f70*/  SHFL.BFLY PT, R152, R7, 0x1, 0x1f ;  /* 0x0c201f0007987f89 */ /* 0x000e2400000e0000 */
[----:B0-----:R-:W-:Y:S02]  /*7f80*/  FMNMX R7, R7, R152, !PT ;  /* 0x0000009807077209 */ /* 0x001fe40007800000 */
[----:B------:R-:W0:Y:S02]  /*7f90*/  SHFL.BFLY PT, R152, R5, 0x2, 0x1f ;  /* 0x0c401f0005987f89 */ /* 0x000e2400000e0000 */
[----:B0-----:R-:W-:-:S05]  /*7fa0*/  FMNMX R5, R5, R152, !PT ;  /* 0x0000009805057209 */ /* 0x001fca0007800000 */
[----:B------:R-:W0:Y:S02]  /*7fb0*/  SHFL.BFLY PT, R152, R5, 0x1, 0x1f ;  /* 0x0c201f0005987f89 */ /* 0x000e2400000e0000 */
[----:B0-----:R-:W-:Y:S01]  /*7fc0*/  FMNMX R5, R5, R152, !PT ;  /* 0x0000009805057209 */ /* 0x001fe20007800000 */
[----:B------:R-:W-:Y:S01]  /*7fd0*/  FMUL R152, R161, 1.4426950216293334961 ;  /* 0x3fb8aa3ba1987820 */ /* 0x000fe20000400000 */
[----:B------:R-:W-:-:S04]  /*7fe0*/  FMUL R161, R172, 1.4426950216293334961 ;  /* 0x3fb8aa3baca17820 */ /* 0x000fc80000400000 */
        /* <DEDUP_REMOVED lines=22> */
[----:B------:R0:W1:Y:S02]  /*8150*/  MUFU.EX2 R163, R20 ;  /* 0x0000001400a37308 */ /* 0x0000640000000800 */
[----:B0-----:R-:W-:Y:S01]  /*8160*/  FMNMX R20, R21, R7, !PT ;  /* 0x0000000715147209 */ /* 0x001fe20007800000 */
[----:B------:R-:W-:-:S04]  /*8170*/  FADD R7, R17, -R16 ;  /* 0x8000001011077221 */ /* 0x000fc80000000000 */
[--C-:B------:R-:W-:Y:S01]  /*8180*/  FFMA R22, R22, UR5, -R20.reuse ;  /* 0x0000000516167c23 */ /* 0x100fe20008000814 */
[----:B-1----:R-:W-:Y:S01]  /*8190*/  @!P0 FMUL R163, R163, R163 ;  /* 0x000000a3a3a38220 */ /* 0x002fe20000400000 */
[----:B------:R-:W-:Y:S01]  /*81a0*/  FSETP.GEU.AND P0, PT, R162, -126, PT ;  /* 0xc2fc0000a200780b */ /* 0x000fe20003f0e000 */
[--C-:B------:R-:W-:Y:S01]  /*81b0*/  FFMA R170, R170, UR5, -R20.reuse ;  /* 0x00000005aaaa7c23 */ /* 0x100fe20008000814 */
[----:B------:R-:W-:Y:S01]  /*81c0*/  FMUL R22, R22, 1.4426950216293334961 ;  /* 0x3fb8aa3b16167820 */ /* 0x000fe20000400000 */
[--C-:B------:R-:W-:Y:S01]  /*81d0*/  FFMA R166, R166, UR5, -R20.reuse ;  /* 0x00000005a6a67c23 */ /* 0x100fe20008000814 */
[--C-:B------:R-:W-:Y:S01]  /*81e0*/  FFMA R165, R165, UR5, -R20.reuse ;  /* 0x00000005a5a57c23 */ /* 0x100fe20008000814 */
[----:B------:R-:W-:Y:S01]  /*81f0*/  FMUL R156, R170, 1.4426950216293334961 ;  /* 0x3fb8aa3baa9c7820 */ /* 0x000fe20000400000 */
[----:B------:R-:W-:Y:S01]  /*8200*/  FMUL R7, R7, 1.4426950216293334961 ;  /* 0x3fb8aa3b07077820 */ /* 0x000fe20000400000 */
[----:B------:R-:W-:Y:S01]  /*8210*/  FMUL R166, R166, 1.4426950216293334961 ;  /* 0x3fb8aa3ba6a67820 */ /* 0x000fe20000400000 */
[----:B------:R-:W-:Y:S01]  /*8220*/  FMUL R165, R165, 1.4426950216293334961 ;  /* 0x3fb8aa3ba5a57820 */ /* 0x000fe20000400000 */
[----:B------:R-:W-:-:S04]  /*8230*/  FADD R21, R21, -R20 ;  /* 0x8000001415157221 */ /* 0x000fc80000000000 */
[----:B------:R-:W-:-:S06]  /*8240*/  @!P0 FMUL R162, R162, 0.5 ;  /* 0x3f000000a2a28820 */ /* 0x000fcc0000400000 */
[----:B------:R-:W0:Y:S02]  /*8250*/  MUFU.EX2 R162, R162 ;  /* 0x000000a200a27308 */ /* 0x000e240000000800 */
[----:B0-----:R-:W-:Y:S01]  /*8260*/  @!P0 FMUL R162, R162, R162 ;  /* 0x000000a2a2a28220 */ /* 0x001fe20000400000 */
[----:B------:R-:W-:-:S13]  /*8270*/  FSETP.GEU.AND P0, PT, R22, -126, PT ;  /* 0xc2fc00001600780b */ /* 0x000fda0003f0e000 */
[----:B------:R-:W-:-:S04]  /*8280*/  @!P0 FMUL R22, R22, 0.5 ;  /* 0x3f00000016168820 */ /* 0x000fc80000400000 */
[----:B------:R0:W1:Y:S02]  /*8290*/  MUFU.EX2 R157, R22 ;  /* 0x00000016009d7308 */ /* 0x0000640000000800 */
[----:B0-----:R-:W-:Y:S01]  /*82a0*/  FMNMX R22, R23, R5, !PT ;  /* 0x0000000517167209 */ /* 0x001fe20007800000 */
[----:B------:R-:W-:-:S04]  /*82b0*/  FMUL R5, R19, 1.4426950216293334961 ;  /* 0x3fb8aa3b13057820 */ /* 0x000fc80000400000 */
        /* <DEDUP_REMOVED lines=8> */
[----:B------:R-:W-:Y:S01]  /*8340*/  FADD R23, R23, -R22 ;  /* 0x8000001617177221 */ /* 0x000fe20000000000 */
[----:B------:R-:W-:Y:S01]  /*8350*/  FMUL R164, R164, 1.4426950216293334961 ;  /* 0x3fb8aa3ba4a47820 */ /* 0x000fe20000400000 */
[----:B------:R-:W-:-:S05]  /*8360*/  FMUL R0, R0, 1.4426950216293334961 ;  /* 0x3fb8aa3b00007820 */ /* 0x000fca0000400000 */
[----:B------:R-:W-:-:S06]  /*8370*/  @!P0 FMUL R156, R156, 0.5 ;  /* 0x3f0000009c9c8820 */ /* 0x000fcc0000400000 */
[----:B------:R-:W0:Y:S02]  /*8380*/  MUFU.EX2 R156, R156 ;  /* 0x0000009c009c7308 */ /* 0x000e240000000800 */
[----:B0-----:R-:W-:Y:S01]  /*8390*/  @!P0 FMUL R156, R156, R156 ;  /* 0x0000009c9c9c8220 */ /* 0x001fe20000400000 */
[----:B------:R-:W-:-:S13]  /*83a0*/  FSETP.GEU.AND P0, PT, R4, -126, PT ;  /* 0xc2fc00000400780b */ /* 0x000fda0003f0e000 */
[----:B------:R-:W-:-:S04]  /*83b0*/  @!P0 FMUL R4, R4, 0.5 ;  /* 0x3f00000004048820 */ /* 0x000fc80000400000 */
[----:B------:R0:W1:Y:S02]  /*83c0*/  MUFU.EX2 R159, R4 ;  /* 0x00000004009f7308 */ /* 0x0000640000000800 */
[----:B0-----:R-:W-:-:S04]  /*83d0*/  FADD R4, R155, R154 ;  /* 0x0000009a9b047221 */ /* 0x001fc80000000000 */
[----:B------:R-:W-:Y:S01]  /*83e0*/  FADD R4, R163, R4 ;  /* 0x00000004a3047221 */ /* 0x000fe20000000000 */
[----:B-1----:R-:W-:Y:S01]  /*83f0*/  @!P0 FMUL R159, R159, R159 ;  /* 0x0000009f9f9f8220 */ /* 0x002fe20000400000 */
[----:B------:R-:W-:Y:S02]  /*8400*/  FSETP.GEU.AND P0, PT, R158, -126, PT ;  /* 0xc2fc00009e00780b */ /* 0x000fe40003f0e000 */
[----:B------:R-:W-:-:S11]  /*8410*/  FADD R203, R162, R4 ;  /* 0x00000004a2cb7221 */ /* 0x000fd60000000000 */
        /* <DEDUP_REMOVED lines=22> */
[----:B------:R-:W-:-:S05]  /*8580*/  FADD R204, R160, R0 ;  /* 0x00000000a0cc7221 */ /* 0x000fca0000000000 */
[----:B------:R-:W0:Y:S06]  /*8590*/  SHFL.BFLY PT, R0, R204, 0x2, 0x1f ;  /* 0x0c401f00cc007f89 */ /* 0x000e2c00000e0000 */
[----:B------:R-:W-:-:S06]  /*85a0*/  @!P0 FMUL R7, R7, 0.5 ;  /* 0x3f00000007078820 */ /* 0x000fcc0000400000 */
[----:B------:R-:W1:Y:S01]  /*85b0*/  MUFU.EX2 R7, R7 ;  /* 0x0000000700077308 */ /* 0x000e620000000800 */
[----:B0-----:R-:W-:Y:S02]  /*85c0*/  FADD R204, R204, R0 ;  /* 0x00000000cccc7221 */ /* 0x001fe40000000000 */
[----:B------:R-:W0:Y:S01]  /*85d0*/  SHFL.BFLY PT, R0, R203, 0x2, 0x1f ;  /* 0x0c401f00cb007f89 */ /* 0x000e2200000e0000 */
[----:B-1----:R-:W-:Y:S01]  /*85e0*/  @!P0 FMUL R7, R7, R7 ;  /* 0x0000000707078220 */ /* 0x002fe20000400000 */
[----:B------:R-:W-:Y:S02]  /*85f0*/  FSETP.GEU.AND P0, PT, R5, -126, PT ;  /* 0xc2fc00000500780b */ /* 0x000fe40003f0e000 */
[----:B------:R-:W-:Y:S01]  /*8600*/  SHFL.BFLY PT, R19, R204, 0x1, 0x1f ;  /* 0x0c201f00cc137f89 */ /* 0x000fe200000e0000 */
        /* <DEDUP_REMOVED lines=16> */
[----:B------:R-:W1:Y:S01]  /*8710*/  MUFU.EX2 R5, R5 ;  /* 0x0000000500057308 */ /* 0x000e620000000800 */
[-C--:B------:R-:W-:Y:S01]  /*8720*/  FMUL R117, R117, R7.reuse ;  /* 0x0000000775757220 */ /* 0x080fe20000400000 */
[----:B0-----:R-:W-:Y:S01]  /*8730*/  FADD R203, R203, R0 ;  /* 0x00000000cbcb7221 */ /* 0x001fe20000000000 */
[----:B------:R-:W-:Y:S01]  /*8740*/  FADD R0, R157, R156 ;  /* 0x0000009c9d007221 */ /* 0x000fe20000000000 */
[-C--:B------:R-:W-:Y:S01]  /*8750*/  FMUL R120, R120, R7.reuse ;  /* 0x0000000778787220 */ /* 0x080fe20000400000 */
[-C--:B------:R-:W-:Y:S01]  /*8760*/  FMUL R121, R121, R7.reuse ;  /* 0x0000000779797220 */ /* 0x080fe20000400000 */
[-C--:B------:R-:W-:Y:S01]  /*8770*/  FMUL R124, R124, R7.reuse ;  /* 0x000000077c7c7220 */ /* 0x080fe20000400000 */
[----:B------:R-:W-:Y:S01]  /*8780*/  FADD R0, R173, R0 ;  /* 0x00000000ad007221 */ /* 0x000fe20000000000 */
[-C--:B------:R-:W-:Y:S01]  /*8790*/  FMUL R125, R125, R7.reuse ;  /* 0x000000077d7d7220 */ /* 0x080fe20000400000 */
[-C--:B------:R-:W-:Y:S01]  /*87a0*/  FMUL R128, R128, R7.reuse ;  /* 0x0000000780807220 */ /* 0x080fe20000400000 */
[-C--:B------:R-:W-:Y:S01]  /*87b0*/  FMUL R129, R129, R7.reuse ;  /* 0x0000000781817220 */ /* 0x080fe20000400000 */
[----:B------:R-:W-:Y:S01]  /*87c0*/  FADD R202, R172, R0 ;  /* 0x00000000acca7221 */ /* 0x000fe20000000000 */
[-C--:B------:R-:W-:Y:S01]  /*87d0*/  FMUL R132, R132, R7.reuse ;  /* 0x0000000784847220 */ /* 0x080fe20000400000 */
[-C--:B------:R-:W-:Y:S01]  /*87e0*/  FMUL R133, R133, R7.reuse ;  /* 0x0000000785857220 */ /* 0x080fe20000400000 */
[----:B------:R-:W-:Y:S01]  /*87f0*/  FMUL R136, R136, R7 ;  /* 0x0000000788887220 */ /* 0x000fe20000400000 */
[----:B-1----:R-:W-:Y:S01]  /*8800*/  @!P0 FMUL R5, R5, R5 ;  /* 0x0000000505058220 */ /* 0x002fe20000400000 */
[----:B------:R-:W0:Y:S01]  /*8810*/  SHFL.BFLY PT, R0, R202, 0x2, 0x1f ;  /* 0x0c401f00ca007f89 */ /* 0x000e2200000e0000 */
        /* <DEDUP_REMOVED lines=43> */
[----:B------:R-:W-:Y:S01]  /*8ad0*/  FMUL R151, R151, R5 ;  /* 0x0000000597977220 */ /* 0x000fe20000400000 */
[----:B0-----:R-:W-:Y:S01]  /*8ae0*/  FADD R17, R0, R4 ;  /* 0x0000000400117221 */ /* 0x001fe20000000000 */
[----:B------:R-:W-:Y:S01]  /*8af0*/  FMUL R4, R21, 1.4426950216293334961 ;  /* 0x3fb8aa3b15047820 */ /* 0x000fe20000400000 */
[----:B------:R-:W-:Y:S01]  /*8b00*/  FMUL R0, R23, 1.4426950216293334961 ;  /* 0x3fb8aa3b17007820 */ /* 0x000fe20000400000 */
[----:B------:R0:W0:Y:S03]  /*8b10*/  SHFL.BFLY PT, R21, R203, 0x1, 0x1f ;  /* 0x0c201f00cb157f89 */ /* 0x00002600000e0000 */
[C---:B------:R-:W-:Y:S01]  /*8b20*/  FSETP.GEU.AND P0, PT, R4.reuse, -126, PT ;  /* 0xc2fc00000400780b */ /* 0x040fe20003f0e000 */
[----:B------:R0:W0:Y:S04]  /*8b30*/  SHFL.BFLY PT, R23, R202, 0x1, 0x1f ;  /* 0x0c201f00ca177f89 */ /* 0x00002800000e0000 */
[----:B------:R0:W0:Y:S08]  /*8b40*/  SHFL.BFLY PT, R210, R17, 0x1, 0x1f ;  /* 0x0c201f0011d27f89 */ /* 0x00003000000e0000 */
[----:B------:R-:W-:-:S06]  /*8b50*/  @!P0 FMUL R4, R4, 0.5 ;  /* 0x3f00000004048820 */ /* 0x000fcc0000400000 */
[----:B------:R-:W1:Y:S02]  /*8b60*/  MUFU.EX2 R4, R4 ;  /* 0x0000000400047308 */ /* 0x000e640000000800 */
[----:B-1----:R-:W-:Y:S01]  /*8b70*/  @!P0 FMUL R4, R4, R4 ;  /* 0x0000000404048220 */ /* 0x002fe20000400000 */
        /* <DEDUP_REMOVED lines=32> */
[----:B-1----:R-:W-:Y:S01]  /*8d80*/  @!P0 FMUL R0, R0, R0 ;  /* 0x0000000000008220 */ /* 0x002fe20000400000 */
[----:B------:R-:W-:Y:S01]  /*8d90*/  PLOP3.LUT P0, PT, PT, PT, UP0, 0x40, 0x0 ;  /* 0x000000000000781c */ /* 0x000fe20003f0e808 */
        /* <DEDUP_REMOVED lines=35> */
[----:B0-----:R-:W-:Y:S06]  /*8fd0*/  @P0 BRA `(.L_x_11) ;  /* 0x0000000400a40947 */ /* 0x001fec0003800000 */
[----:B------:R-:W-:Y:S01]  /*8fe0*/  VIADD R168, R11, 0x20 ;  /* 0x000000200ba87836 */ /* 0x000fe20000000000 */
[----:B------:R-:W-:Y:S01]  /*8ff0*/  PRMT R169, RZ, 0x7610, R169 ;  /* 0x00007610ffa97816 */ /* 0x000fe200000000a9 */
[----:B------:R-:W-:Y:S01]  /*9000*/  IMAD.WIDE R164, R208, 0x2, R2 ;  /* 0x00000002d0a47825 */ /* 0x000fe200078e0202 */
[----:B------:R-:W-:Y:S02]  /*9010*/  PRMT R170, RZ, 0x7610, R170 ;  /* 0x00007610ffaa7816 */ /* 0x000fe400000000aa */
[----:B------:R-:W-:Y:S01]  /*9020*/  ISETP.GE.AND P0, PT, R168, UR4, PT ;  /* 0x00000004a8007c0c */ /* 0x000fe2000bf06270 */
[----:B------:R-:W-:-:S12]  /*9030*/  IMAD.WIDE R166, R205, 0x2, R2 ;  /* 0x00000002cda67825 */ /* 0x000fd800078e0202 */
[----:B------:R0:W2:Y:S01]  /*9040*/  @!P0 LDG.E.U16 R169, desc[UR8][R164.64] ;  /* 0x00000008a4a98981 */ /* 0x0000a2000c1e1500 */
[----:B------:R-:W-:-:S03]  /*9050*/  LOP3.LUT R234, R176, 0x2, RZ, 0xfc, !PT ;  /* 0x00000002b0ea7812 */ /* 0x000fc600078efcff */
[----:B------:R1:W3:Y:S01]  /*9060*/  @!P0 LDG.E.U16 R170, desc[UR8][R166.64] ;  /* 0x00000008a6aa8981 */ /* 0x0002e2000c1e1500 */
[----:B0-----:R-:W-:Y:S01]  /*9070*/  IADD3 R164, R234, R14, RZ ;  /* 0x0000000eeaa47210 */ /* 0x001fe20007ffe0ff */
[----:B-1----:R-:W-:-:S04]  /*9080*/  VIADD R166, R11, 0x22 ;  /* 0x000000220ba67836 */ /* 0x002fc80000000000 */
[----:B------:R-:W-:Y:S01]  /*9090*/  IMAD.WIDE R164, R164, 0x2, R2 ;  /* 0x00000002a4a47825 */ /* 0x000fe200078e0202 */
[----:B--2---:R-:W-:Y:S02]  /*90a0*/  SEL R168, R169, RZ, !P0 ;  /* 0x000000ffa9a87207 */ /* 0x004fe40004000000 */
[----:B------:R-:W-:Y:S02]  /*90b0*/  PRMT R169, RZ, 0x7610, R169 ;  /* 0x00007610ffa97816 */ /* 0x000fe400000000a9 */
[----:B---3--:R-:W-:Y:S02]  /*90c0*/  SEL R167, R170, RZ, !P0 ;  /* 0x000000ffaaa77207 */ /* 0x008fe40004000000 */
[----:B------:R-:W-:Y:S02]  /*90d0*/  ISETP.GE.AND P0, PT, R166, UR4, PT ;  /* 0x00000004a6007c0c */ /* 0x000fe4000bf06270 */
[----:B------:R-:W-:-:S11]  /*90e0*/  PRMT R166, RZ, 0x7610, R166 ;  /* 0x00007610ffa67816 */ /* 0x000fd600000000a6 */
[----:B------:R0:W2:Y:S02]  /*90f0*/  @!P0 LDG.E.U16 R169, desc[UR8][R164.64] ;  /* 0x00000008a4a98981 */ /* 0x0000a4000c1e1500 */
[----:B0-----:R-:W-:-:S05]  /*9100*/  IADD3 R164, R234, R13, RZ ;  /* 0x0000000deaa47210 */ /* 0x001fca0007ffe0ff */
[----:B------:R-:W-:-:S05]  /*9110*/  IMAD.WIDE R164, R164, 0x2, R2 ;  /* 0x00000002a4a47825 */ /* 0x000fca00078e0202 */
[----:B------:R0:W3:Y:S01]  /*9120*/  @!P0 LDG.E.U16 R166, desc[UR8][R164.64] ;  /* 0x00000008a4a68981 */ /* 0x0000e2000c1e1500 */
[----:B------:R-:W-:Y:S02]  /*9130*/  IADD3 R170, R11, 0x23, RZ ;  /* 0x000000230baa7810 */ /* 0x000fe40007ffe0ff */
[----:B------:R-:W-:Y:S01]  /*9140*/  PRMT R171, RZ, 0x7610, R171 ;  /* 0x00007610ffab7816 */ /* 0x000fe200000000ab */
[----:B0-----:R-:W-:-:S04]  /*9150*/  IMAD.IADD R164, R251, 0x1, R14 ;  /* 0x00000001fba47824 */ /* 0x001fc800078e020e */
[----:B------:R-:W-:Y:S01]  /*9160*/  IMAD.WIDE R164, R164, 0x2, R2 ;  /* 0x00000002a4a47825 */ /* 0x000fe200078e0202 */
[----:B--2---:R-:W-:Y:S02]  /*9170*/  SEL R169, R169, RZ, !P0 ;  /* 0x000000ffa9a97207 */ /* 0x004fe40004000000 */
[----:B---3--:R-:W-:Y:S02]  /*9180*/  SEL R166, R166, RZ, !P0 ;  /* 0x000000ffa6a67207 */ /* 0x008fe40004000000 */
[----:B------:R-:W-:Y:S02]  /*9190*/  ISETP.GE.AND P0, PT, R170, UR4, PT ;  /* 0x00000004aa007c0c */ /* 0x000fe4000bf06270 */
[----:B------:R-:W-:-:S11]  /*91a0*/  PRMT R170, RZ, 0x7610, R170 ;  /* 0x00007610ffaa7816 */ /* 0x000fd600000000aa */
[----:B------:R0:W2:Y:S02]  /*91b0*/  @!P0 LDG.E.U16 R171, desc[UR8][R164.64] ;  /* 0x00000008a4ab8981 */ /* 0x0000a4000c1e1500 */
[----:B0-----:R-:W-:-:S04]  /*91c0*/  IMAD.IADD R164, R251, 0x1, R13 ;  /* 0x00000001fba47824 */ /* 0x001fc800078e020d */
[----:B------:R-:W-:-:S05]  /*91d0*/  IMAD.WIDE R164, R164, 0x2, R2 ;  /* 0x00000002a4a47825 */ /* 0x000fca00078e0202 */
[----:B------:R0:W3:Y:S01]  /*91e0*/  @!P0 LDG.E.U16 R170, desc[UR8][R164.64] ;  /* 0x00000008a4aa8981 */ /* 0x0000e2000c1e1500 */
[----:B------:R-:W-:Y:S01]  /*91f0*/  VIADD R205, R11, 0x24 ;  /* 0x000000240bcd7836 */ /* 0x000fe20000000000 */
[----:B------:R-:W-:Y:S02]  /*9200*/  PRMT R208, RZ, 0x7610, R208 ;  /* 0x00007610ffd07816 */ /* 0x000fe400000000d0 */
[----:B0-----:R-:W-:-:S05]  /*9210*/  IADD3 R164, R250, R14, RZ ;  /* 0x0000000efaa47210 */ /* 0x001fca0007ffe0ff */
[----:B------:R-:W-:Y:S01]  /*9220*/  IMAD.WIDE R164, R164, 0x2, R2 ;  /* 0x00000002a4a47825 */ /* 0x000fe200078e0202 */
[----:B--2---:R-:W-:Y:S02]  /*9230*/  SEL R171, R171, RZ, !P0 ;  /* 0x000000ffabab7207 */ /* 0x004fe40004000000 */
        /* <DEDUP_REMOVED lines=27> */
[----:B------:R0:W2:Y:S01]  /*93f0*/  @!P0 LDG.E.U16 R220, desc[UR8][R164.64] ;  /* 0x00000008a4dc8981 */ /* 0x0000a2000c1e1500 */
[----:B------:R-:W-:Y:S02]  /*9400*/  LOP3.LUT R237, R176, 0x1, RZ, 0xfc, !PT ;  /* 0x00000001b0ed7812 */ /* 0x000fe400078efcff */
        /* <DEDUP_REMOVED lines=16> */
[----:B0-----:R-:W-:Y:S02]  /*9510*/  IADD3 R164, R244, R13, RZ ;  /* 0x0000000df4a47210 */ /* 0x001fe40007ffe0ff */
[----:B------:R-:W-:-:S03]  /*9520*/  PRMT R13, RZ, 0x7610, R13 ;  /* 0x00007610ff0d7816 */ /* 0x000fc6000000000d */
        /* <DEDUP_REMOVED lines=9> */
[----:B------:R-:W-:Y:S02]  /*95c0*/  PRMT R169, R169, 0x5410, R171 ;  /* 0x00005410a9a97816 */ /* 0x000fe400000000ab */
[----:B------:R-:W-:Y:S02]  /*95d0*/  PRMT R168, R168, 0x5410, R235 ;  /* 0x00005410a8a87816 */ /* 0x000fe400000000eb */
[----:B0-----:R-:W-:Y:S02]  /*95e0*/  PRMT R165, R166, 0x5410, R170 ;  /* 0x00005410a6a57816 */ /* 0x001fe400000000aa */
[----:B------:R-:W-:Y:S02]  /*95f0*/  PRMT R164, R167, 0x5410, R236 ;  /* 0x00005410a7a47816 */ /* 0x000fe400000000ec */
[----:B------:R-:W-:Y:S02]  /*9600*/  PRMT R170, R208, 0x5410, R221 ;  /* 0x00005410d0aa7816 */ /* 0x000fe400000000dd */
[----:B------:R-:W-:-:S02]  /*9610*/  PRMT R166, R205, 0x5410, R219 ;  /* 0x00005410cda67816 */ /* 0x000fc400000000db */
[----:B--2---:R-:W-:-:S04]  /*9620*/  SEL R14, R13, RZ, !P0 ;  /* 0x000000ff0d0e7207 */ /* 0x004fc80004000000 */
[----:B------:R-:W-:Y:S02]  /*9630*/  PRMT R167, R234, 0x5410, R14 ;  /* 0x00005410eaa77816 */ /* 0x000fe4000000000e */
[----:B---3--:R-:W-:-:S04]  /*9640*/  SEL R13, R237, RZ, !P0 ;  /* 0x000000ffed0d7207 */ /* 0x008fc80004000000 */
[----:B------:R-:W-:Y:S01]  /*9650*/  PRMT R171, R220, 0x5410, R13 ;  /* 0x00005410dcab7816 */ /* 0x000fe2000000000d */
[----:B------:R-:W-:Y:S06]  /*9660*/  BRA `(.L_x_12) ;  /* 0x0000000000107947 */ /* 0x000fec0003800000 */
.L_x_11:
[----:B------:R-:W-:-:S04]  /*9670*/  IMAD.WIDE R168, R208, 0x2, R2 ;  /* 0x00000002d0a87825 */ /* 0x000fc800078e0202 */
[----:B------:R-:W-:Y:S02]  /*9680*/  IMAD.WIDE R164, R205, 0x2, R2 ;  /* 0x00000002cda47825 */ /* 0x000fe400078e0202 */
[----:B------:R-:W5:Y:S04]  /*9690*/  LDG.E.128 R168, desc[UR8][R168.64] ;  /* 0x00000008a8a87981 */ /* 0x000f68000c1e1d00 */
[----:B------:R-:W5:Y:S02]  /*96a0*/  LDG.E.128 R164, desc[UR8][R164.64] ;  /* 0x00000008a4a47981 */ /* 0x000f64000c1e1d00 */
.L_x_12:
[----:B------:R-:W-:Y:S01]  /*96b0*/  BAR.SYNC.DEFER_BLOCKING 0x0 ;  /* 0x0000000000007b1d */ /* 0x000fe20000010000 */
[----:B------:R-:W-:Y:S01]  /*96c0*/  F2FP.BF16.F32.PACK_AB R156, R156, R157 ;  /* 0x0000009d9c9c723e */ /* 0x000fe200000010ff */
[----:B------:R-:W-:Y:S01]  /*96d0*/  FFMA R209, R10, R209, R216 ;  /* 0x000000d10ad17223 */ /* 0x000fe200000000d8 */
[----:B------:R-:W-:Y:S02]  /*96e0*/  F2FP.BF16.F32.PACK_AB R157, R158, R159 ;  /* 0x0000009f9e9d723e */ /* 0x000fe400000010ff */
[----:B------:R-:W-:Y:S01]  /*96f0*/  F2FP.BF16.F32.PACK_AB R158, R172, R173 ;  /* 0x000000adac9e723e */ /* 0x000fe200000010ff */
[----:B------:R-:W-:Y:S01]  /*9700*/  FFMA R173, R9, R243, R213 ;  /* 0x000000f309ad7223 */ /* 0x000fe200000000d5 */
[----:B------:R-:W-:Y:S01]  /*9710*/  FFMA R172, R8, R246, R212 ;  /* 0x000000f608ac7223 */ /* 0x000fe200000000d4 */
[----:B------:R-:W-:Y:S01]  /*9720*/  IMAD.U32 R8, RZ, RZ, UR48 ;  /* 0x00000030ff087e24 */ /* 0x000fe2000f8e00ff */
[----:B------:R-:W-:Y:S02]  /*9730*/  MOV R9, UR49 ;  /* 0x0000003100097c02 */ /* 0x000fe40008000f00 */
[----:B------:R-:W-:Y:S01]  /*9740*/  F2FP.BF16.F32.PACK_AB R152, R152, R153 ;  /* 0x000000999898723e */ /* 0x000fe200000010ff */
[----:B------:R-:W-:Y:S01]  /*9750*/  UIADD3 UR7, UR7, 0x40, URZ ;  /* 0x0000004007077890 */ /* 0x000fe2000fffe03f */
[----:B------:R-:W-:Y:S01]  /*9760*/  F2FP.BF16.F32.PACK_AB R153, R154, R155 ;  /* 0x0000009b9a99723e */ /* 0x000fe200000010ff */
[----:B------:R-:W-:Y:S01]  /*9770*/  ULDC UR13, c[0x0][0x29c] ;  /* 0x0000a700000d7ab9 */ /* 0x000fe20000000800 */
[----:B------:R-:W-:Y:S01]  /*9780*/  F2FP.BF16.F32.PACK_AB R154, R160, R161 ;  /* 0x000000a1a09a723e */ /* 0x000fe200000010ff */
[----:B------:R-:W-:Y:S01]  /*9790*/  FFMA R211, R6, R247, R211 ;  /* 0x000000f706d37223 */ /* 0x000fe200000000d3 */
[----:B------:R-:W-:Y:S01]  /*97a0*/  F2FP.BF16.F32.PACK_AB R155, R162, R163 ;  /* 0x000000a3a29b723e */ /* 0x000fe200000010ff */
[----:B------:R-:W-:Y:S01]  /*97b0*/  FADD R210, R17, R210 ;  /* 0x000000d211d27221 */ /* 0x000fe20000000000 */
[----:B------:R-:W-:Y:S01]  /*97c0*/  F2FP.BF16.F32.PACK_AB R159, R174, R175 ;  /* 0x000000afae9f723e */ /* 0x000fe200000010ff */
[----:B------:R-:W-:Y:S01]  /*97d0*/  ULDC UR12, c[0x0][0x290] ;  /* 0x0000a400000c7ab9 */ /* 0x000fe20000000800 */
        /* <DEDUP_REMOVED lines=9> */
[----:B------:R-:W-:-:S06]  /*9870*/  UISETP.GT.AND UP0, UPT, UR7, UR4, UPT ;  /* 0x000000040700728c */ /* 0x000fcc000bf04270 */
[----:B------:R-:W-:Y:S01]  /*9880*/  PLOP3.LUT P0, PT, PT, PT, UP0, 0x40, 0x0 ;  /* 0x000000000000781c */ /* 0x000fe20003f0e808 */
[C---:B------:R-:W-:Y:S01]  /*9890*/  VIADD R10, R15.reuse, 0x30 ;  /* 0x000000300f0a7836 */ /* 0x040fe20000000000 */
[----:B------:R-:W-:Y:S01]  /*98a0*/  IADD3 R13, R15, 0x31, RZ ;  /* 0x000000310f0d7810 */ /* 0x000fe20007ffe0ff */
[----:B------:R-:W-:Y:S01]  /*98b0*/  VIADD R17, R15, 0x38 ;  /* 0x000000380f117836 */ /* 0x000fe20000000000 */
[----:B------:R-:W-:Y:S01]  /*98c0*/  IADD3 R6, R15, 0x39, RZ ;  /* 0x000000390f067810 */ /* 0x000fe20007ffe0ff */
[----:B------:R-:W-:Y:S01]  /*98d0*/  FADD R204, R204, R19 ;  /* 0x00000013cccc7221 */ /* 0x000fe20000000000 */
[----:B------:R-:W-:Y:S01]  /*98e0*/  FADD R21, R203, R21 ;  /* 0x00000015cb157221 */ /* 0x000fe20000000000 */
[----:B------:R-:W-:Y:S01]  /*98f0*/  FADD R202, R202, R23 ;  /* 0x00000017caca7221 */ /* 0x000fe20000000000 */
[----:B------:R-:W-:Y:S02]  /*9900*/  WARPGROUP.DEPBAR.LE gsb0, 0x0 ;  /* 0x00008000000079c5 */ /* 0x000fe40000010000 */
[----:B--2---:R-:W-:-:S02]  /*9910*/  IMAD R8, R14, UR13, R214 ;  /* 0x0000000d0e087c24 */ /* 0x004fc4000f8e02d6 */
[C---:B------:R-:W-:Y:S02]  /*9920*/  IMAD R9, R14.reuse, UR13, R215 ;  /* 0x0000000d0e097c24 */ /* 0x040fe4000f8e02d7 */
[C---:B------:R-:W-:Y:S02]  /*9930*/  IMAD R15, R14.reuse, UR12, R217 ;  /* 0x0000000c0e0f7c24 */ /* 0x040fe4000f8e02d9 */
[----:B------:R-:W-:Y:S01]  /*9940*/  IMAD R156, R14, UR12, R218 ;  /* 0x0000000c0e9c7c24 */ /* 0x000fe2000f8e02da */
[----:B0-----:R-:W-:Y:S01]  /*9950*/  IADD3 R168, R176, R8, RZ ;  /* 0x00000008b0a87210 */ /* 0x001fe20007ffe0ff */
[----:B------:R-:W-:Y:S01]  /*9960*/  IMAD.IADD R169, R176, 0x1, R9 ;  /* 0x00000001b0a97824 */ /* 0x000fe200078e0209 */
[----:B-1----:R-:W-:Y:S06]  /*9970*/  @P0 BRA `(.L_x_13) ;  /* 0x00000000005c0947 */ /* 0x002fec0003800000 */
[----:B------:R-:W-:Y:S01]  /*9980*/  IADD3 R19, R177, 0x30, RZ ;  /* 0x00000030b1137810 */ /* 0x000fe20007ffe0ff */
[----:B------:R-:W-:Y:S01]  /*9990*/  IMAD.MOV.U32 R14, RZ, RZ, 0x2 ;  /* 0x00000002ff0e7424 */ /* 0x000fe200078e00ff */
[----:B------:R-:W-:Y:S02]  /*99a0*/  CS2R R152, SRZ ;  /* 0x0000000000987805 */ /* 0x000fe4000001ff00 */
[----:B------:R-:W-:Y:S02]  /*99b0*/  CS2R R154, SRZ ;  /* 0x00000000009a7805 */ /* 0x000fe4000001ff00 */
[----:B------:R-:W-:Y:S01]  /*99c0*/  ISETP.GE.AND P0, PT, R19, UR4, PT ;  /* 0x0000000413007c0c */ /* 0x000fe2000bf06270 */
[----:B------:R-:W-:-:S12]  /*99d0*/  IMAD.WIDE R14, R15, R14, UR10 ;  /* 0x0000000a0f0e7e25 */ /* 0x000fd8000f8e020e */
        /* <DEDUP_REMOVED lines=17> */
.L_x_13:
[----:B------:R-:W-:Y:S01]  /*9af0*/  MOV R157, 0x2 ;  /* 0x00000002009d7802 */ /* 0x000fe20000000f00 */
[----:B------:R-:W-:-:S04]  /*9b00*/  IMAD.MOV.U32 R152, RZ, RZ, 0x2 ;  /* 0x00000002ff987424 */ /* 0x000fc800078e00ff */
[----:B------:R-:W-:-:S04]  /*9b10*/  IMAD.WIDE R152, R15, R152, UR10 ;  /* 0x0000000a0f987e25 */ /* 0x000fc8000f8e0298 */
[----:B------:R-:W-:Y:S02]  /*9b20*/  IMAD.WIDE R156, R156, R157, UR10 ;  /* 0x0000000a9c9c7e25 */ /* 0x000fe4000f8e029d */
[----:B------:R-:W5:Y:S04]  /*9b30*/  LDG.E.128 R152, desc[UR8][R152.64] ;  /* 0x0000000898987981 */ /* 0x000f68000c1e1d00 */
[----:B------:R-:W5:Y:S02]  /*9b40*/  LDG.E.128 R156, desc[UR8][R156.64] ;  /* 0x000000089c9c7981 */ /* 0x000f64000c1e1d00 */
.L_x_14:
[----:B------:R-:W-:Y:S01]  /*9b50*/  BAR.SYNC.DEFER_BLOCKING 0x0 ;  /* 0x0000000000007b1d */ /* 0x000fe20000010000 */
[----:B------:R-:W-:Y:S01]  /*9b60*/  MOV R15, RZ ;  /* 0x000000ff000f7202 */ /* 0x000fe20000000f00 */
[----:B------:R-:W-:Y:S01]  /*9b70*/  FFMA R173, R5, R173, R21 ;  /* 0x000000ad05ad7223 */ /* 0x000fe20000000015 */
[----:B------:R-:W-:Y:S01]  /*9b80*/  R2UR UR12, R206 ;  /* 0x00000000ce0c72ca */ /* 0x000fe200000e0000 */
[----:B------:R-:W-:Y:S01]  /*9b90*/  FFMA R172, R4, R172, R202 ;  /* 0x000000ac04ac7223 */ /* 0x000fe200000000ca */
[----:B------:R-:W-:Y:S01]  /*9ba0*/  R2UR UR11, R15 ;  /* 0x000000000f0b72ca */ /* 0x000fe200000e0000 */
[----:B------:R-:W-:Y:S01]  /*9bb0*/  FFMA R7, R7, R209, R204 ;  /* 0x000000d107077223 */ /* 0x000fe200000000cc */
[----:B------:R-:W-:Y:S01]  /*9bc0*/  R2UR UR13, R207 ;  /* 0x00000000cf0d72ca */ /* 0x000fe200000e0000 */
[----:B------:R-:W0:Y:S01]  /*9bd0*/  SHFL.IDX PT, R14, R238, RZ, 0x1f ;  /* 0x00001fffee0e7589 */ /* 0x000e2200000e0000 */
[----:B------:R-:W-:Y:S02]  /*9be0*/  R2UR UR36, R200 ;  /* 0x00000000c82472ca */ /* 0x000fe400000e0000 */
[----:B------:R-:W-:-:S02]  /*9bf0*/  R2UR UR37, R201 ;  /* 0x00000000c92572ca */ /* 0x000fc400000e0000 */
[----:B------:R-:W-:Y:S02]  /*9c00*/  ISETP.GE.AND P0, PT, R10, UR4, PT ;  /* 0x000000040a007c0c */ /* 0x000fe4000bf06270 */
[----:B------:R-:W-:Y:S02]  /*9c10*/  ISETP.GE.AND P1, PT, R13, UR4, PT ;  /* 0x000000040d007c0c */ /* 0x000fe4000bf26270 */
[----:B------:R-:W-:Y:S01]  /*9c20*/  ISETP.GE.AND P2, PT, R17, UR4, PT ;  /* 0x0000000411007c0c */ /* 0x000fe2000bf46270 */
[----:B-----5:R-:W-:Y:S04]  /*9c30*/  STS.128 [R181+UR6+0x8000], R152 ;  /* 0x00800098b5007988 */ /* 0x020fe80008000c06 */
[----:B------:R1:W-:Y:S01]  /*9c40*/  STS.128 [R181+UR6+0x8400], R156 ;  /* 0x0084009cb5007988 */ /* 0x0003e20008000c06 */
[----:B------:R2:W-:Y:S06]  /*9c50*/  MEMBAR.ALL.CTA ;  /* 0x0000000000007992 */ /* 0x0005ec0000008000 */
[----:B--2---:R-:W2:Y:S01]  /*9c60*/  FENCE.VIEW.ASYNC.S ;  /* 0x00000000000073c6 */ /* 0x004ea20000000000 */
[----:B0-----:R-:W-:-:S05]  /*9c70*/  IMAD.SHL.U32 R14, R14, 0x80, RZ ;  /* 0x000000800e0e7824 */ /* 0x001fca00078e00ff */
[----:B------:R-:W-:-:S04]  /*9c80*/  LOP3.LUT R14, R14, 0x180, RZ, 0xc0, !PT ;  /* 0x000001800e0e7812 */ /* 0x000fc800078ec0ff */
[----:B------:R-:W-:-:S13]  /*9c90*/  R2UR UR10, R14 ;  /* 0x000000000e0a72ca */ /* 0x000fda00000e0000 */
[----:B------:R-:W-:Y:S01]  /*9ca0*/  UIADD3.64 UR44, UR50, UR10, URZ ;  /* 0x0000000a322c7297 */ /* 0x000fe2000fffe03f */
[----:B--2---:R-:W-:Y:S01]  /*9cb0*/  BAR.SYNC.DEFER_BLOCKING 0x0 ;  /* 0x0000000000007b1d */ /* 0x004fe20000010000 */
[----:B------:R-:W-:Y:S01]  /*9cc0*/  UIADD3.64 UR16, UR54, UR10, URZ ;  /* 0x0000000a36107297 */ /* 0x000fe2000fffe03f */
[----:B------:R-:W-:Y:S01]  /*9cd0*/  R2UR UR50, R196 ;  /* 0x00000000c43272ca */ /* 0x000fe200000e0000 */
[----:B------:R-:W-:Y:S01]  /*9ce0*/  UIADD3.64 UR20, UR56, UR10, URZ ;  /* 0x0000000a38147297 */ /* 0x000fe2000fffe03f */
[----:B------:R-:W-:Y:S01]  /*9cf0*/  R2UR UR51, R197 ;  /* 0x00000000c53372ca */ /* 0x000fe200000e0000 */
[----:B------:R-:W-:Y:S02]  /*9d00*/  UIADD3.64 UR24, UR58, UR10, URZ ;  /* 0x0000000a3a187297 */ /* 0x000fe4000fffe03f */
[----:B------:R-:W-:Y:S02]  /*9d10*/  UIADD3.64 UR28, UR60, UR10, URZ ;  /* 0x0000000a3c1c7297 */ /* 0x000fe4000fffe03f */
[----:B------:R-:W-:Y:S01]  /*9d20*/  UIADD3.64 UR32, UR12, UR10, URZ ;  /* 0x0000000a0c207297 */ /* 0x000fe2000fffe03f */
[----:B------:R-:W-:Y:S01]  /*9d30*/  R2UR UR12, R198 ;  /* 0x00000000c60c72ca */ /* 0x000fe200000e0000 */
[----:B------:R-:W-:Y:S01]  /*9d40*/  UIADD3.64 UR36, UR36, UR10, URZ ;  /* 0x0000000a24247297 */ /* 0x000fe2000fffe03f */
[----:B------:R-:W-:Y:S01]  /*9d50*/  R2UR UR13, R199 ;  /* 0x00000000c70d72ca */ /* 0x000fe200000e0000 */
[----:B-1----:R-:W-:-:S12]  /*9d60*/  WARPGROUP.ARRIVE ;  /* 0x00000000000079c5 */ /* 0x002fd80000000000 */
[----:B------:R-:W-:Y:S01]  /*9d70*/  UIADD3.64 UR40, UR12, UR10, URZ ;  /* 0x0000000a0c287297 */ /* 0x000fe2000fffe03f */
[----:B------:R-:W-:Y:S02]  /*9d80*/  R2UR UR12, R194 ;  /* 0x00000000c20c72ca */ /* 0x000fe400000e0000 */
[----:B------:R-:W-:Y:S01]  /*9d90*/  R2UR UR13, R195 ;  /* 0x00000000c30d72ca */ /* 0x000fe200000e0000 */
[----:B------:R-:W-:Y:S01]  /*9da0*/  HGMMA.64x16x16.F32.BF16 R160, gdesc[UR44], RZ, !UPT ;  /* 0x002000002ca079f0 */ /* 0x000fe2000c7018ff */
[----:B------:R-:W-:Y:S01]  /*9db0*/  UIADD3.64 UR44, UR50, UR10, URZ ;  /* 0x0000000a322c7297 */ /* 0x000fe2000fffe03f */
[----:B------:R-:W-:Y:S02]  /*9dc0*/  R2UR UR50, R192 ;  /* 0x00000000c03272ca */ /* 0x000fe400000e0000 */
[----:B------:R-:W-:Y:S01]  /*9dd0*/  R2UR UR51, R193 ;  /* 0x00000000c13372ca */ /* 0x000fe200000e0000 */
[----:B------:R-:W-:Y:S07]  /*9de0*/  HGMMA.64x16x16.F32.BF16 R160, gdesc[UR16], R160 ;  /* 0x0020000010a079f0 */ /* 0x000fee00087018a0 */
[----:B------:R-:W-:Y:S01]  /*9df0*/  UIADD3.64 UR16, UR12, UR10, URZ ;  /* 0x0000000a0c107297 */ /* 0x000fe2000fffe03f */
[----:B------:R-:W-:-:S02]  /*9e00*/  R2UR UR12, R190 ;  /* 0x00000000be0c72ca */ /* 0x000fc400000e0000 */
[----:B------:R-:W-:Y:S01]  /*9e10*/  R2UR UR13, R191 ;  /* 0x00000000bf0d72ca */ /* 0x000fe200000e0000 */
[----:B------:R-:W-:Y:S01]  /*9e20*/  HGMMA.64x16x16.F32.BF16 R160, gdesc[UR20], R160 ;  /* 0x0020000014a079f0 */ /* 0x000fe200087018a0 */
[----:B------:R-:W-:-:S03]  /*9e30*/  UIADD3.64 UR20, UR50, UR10, URZ ;  /* 0x0000000a32147297 */ /* 0x000fc6000fffe03f */
[----:B------:R-:W-:Y:S08]  /*9e40*/  HGMMA.64x16x16.F32.BF16 R160, gdesc[UR24], R160 ;  /* 0x0020000018a079f0 */ /* 0x000ff000087018a0 */
[----:B------:R-:W-:Y:S01]  /*9e50*/  UIADD3.64 UR24, UR12, UR10, URZ ;  /* 0x0000000a0c187297 */ /* 0x000fe2000fffe03f */
[----:B------:R-:W-:Y:S02]  /*9e60*/  R2UR UR12, R186 ;  /* 0x00000000ba0c72ca */ /* 0x000fe400000e0000 */
[----:B------:R-:W-:Y:S01]  /*9e70*/  R2UR UR13, R187 ;  /* 0x00000000bb0d72ca */ /* 0x000fe200000e0000 */
[----:B------:R-:W-:Y:S01]  /*9e80*/  HGMMA.64x16x16.F32.BF16 R160, gdesc[UR28], R160 ;  /* 0x002000001ca079f0 */ /* 0x000fe200087018a0 */
[----:B------:R-:W-:-:S02]  /*9e90*/  R2UR UR28, R188 ;  /* 0x00000000bc1c72ca */ /* 0x000fc400000e0000 */
[----:B------:R-:W-:-:S13]  /*9ea0*/  R2UR UR29, R189 ;  /* 0x00000000bd1d72ca */ /* 0x000fda00000e0000 */
[----:B------:R-:W-:Y:S01]  /*9eb0*/  UIADD3.64 UR28, UR28, UR10, URZ ;  /* 0x0000000a1c1c7297 */ /* 0x000fe2000fffe03f */
[----:B------:R-:W-:Y:S01]  /*9ec0*/  HGMMA.64x16x16.F32.BF16 R160, gdesc[UR32], R160 ;  /* 0x0020000020a079f0 */ /* 0x000fe200087018a0 */
[----:B------:R-:W-:Y:S01]  /*9ed0*/  UIADD3.64 UR32, UR12, UR10, URZ ;  /* 0x0000000a0c207297 */ /* 0x000fe2000fffe03f */
[----:B------:R-:W-:Y:S02]  /*9ee0*/  R2UR UR12, R182 ;  /* 0x00000000b60c72ca */ /* 0x000fe400000e0000 */
[----:B------:R-:W-:Y:S01]  /*9ef0*/  R2UR UR13, R183 ;  /* 0x00000000b70d72ca */ /* 0x000fe200000e0000 */
[----:B------:R-:W-:Y:S01]  /*9f00*/  HGMMA.64x16x16.F32.BF16 R160, gdesc[UR36], R160 ;  /* 0x0020000024a079f0 */ /* 0x000fe200087018a0 */
[----:B------:R-:W-:Y:S02]  /*9f10*/  R2UR UR36, R184 ;  /* 0x00000000b82472ca */ /* 0x000fe400000e0000 */
[----:B------:R-:W-:-:S13]  /*9f20*/  R2UR UR37, R185 ;  /* 0x00000000b92572ca */ /* 0x000fda00000e0000 */
[----:B------:R-:W-:Y:S01]  /*9f30*/  UIADD3.64 UR36, UR36, UR10, URZ ;  /* 0x0000000a24247297 */ /* 0x000fe2000fffe03f */
[----:B------:R-:W-:Y:S04]  /*9f40*/  HGMMA.64x16x16.F32.BF16 R160, gdesc[UR40], R160 ;  /* 0x0020000028a079f0 */ /* 0x000fe800087018a0 */
[----:B------:R-:W-:Y:S01]  /*9f50*/  HGMMA.64x16x16.F32.BF16 R152, gdesc[UR44], RZ, !UPT ;  /* 0x002000002c9879f0 */ /* 0x000fe2000c7018ff */
[----:B------:R-:W-:-:S03]  /*9f60*/  UIADD3.64 UR40, UR12, UR10, URZ ;  /* 0x0000000a0c287297 */ /* 0x000fc6000fffe03f */
        /* <DEDUP_REMOVED lines=16> */
[----:B------:R-:W-:-:S02]  /*a070*/  FSEL R19, R152, -INF , !P0 ;  /* 0xff80000098137808 */ /* 0x000fc40004000000 */
[----:B------:R-:W-:Y:S02]  /*a080*/  ISETP.GE.AND P0, PT, R6, UR4, PT ;  /* 0x0000000406007c0c */ /* 0x000fe4000bf06270 */
[----:B------:R-:W-:Y:S01]  /*a090*/  FMNMX R5, R5, R17, !PT ;  /* 0x0000001105057209 */ /* 0x000fe20007800000 */
[----:B------:R-:W-:Y:S01]  /*a0a0*/  FMUL R17, R154, UR5 ;  /* 0x000000059a117c20 */ /* 0x000fe20008400000 */
[----:B------:R-:W-:Y:S02]  /*a0b0*/  FSEL R165, R165, -INF , !P0 ;  /* 0xff800000a5a57808 */ /* 0x000fe40004000000 */
[----:B------:R-:W-:Y:S02]  /*a0c0*/  FSEL R23, R163, -INF , !P1 ;  /* 0xff800000a3177808 */ /* 0x000fe40004800000 */
[----:B------:R-:W-:Y:S01]  /*a0d0*/  FMNMX R17, R17, R5, !PT ;  /* 0x0000000511117209 */ /* 0x000fe20007800000 */
[----:B------:R-:W-:Y:S01]  /*a0e0*/  FMUL R5, R165, UR5 ;  /* 0x00000005a5057c20 */ /* 0x000fe20008400000 */
[----:B------:R-:W-:Y:S01]  /*a0f0*/  FSEL R160, R155, -INF , !P1 ;  /* 0xff8000009ba07808 */ /* 0x000fe20004800000 */
[----:B------:R-:W-:Y:S01]  /*a100*/  FMUL R21, R23, UR5 ;  /* 0x0000000517157c20 */ /* 0x000fe20008400000 */
[----:B------:R-:W-:-:S02]  /*a110*/  FSEL R155, R166, -INF , !P2 ;  /* 0xff800000a69b7808 */ /* 0x000fc40005000000 */
        /* <DEDUP_REMOVED lines=30> */
[----:B------:R-:W-:Y:S01]  /*a300*/  FMUL R13, R13, 1.4426950216293334961 ;  /* 0x3fb8aa3b0d0d7820 */ /* 0x000fe20000400000 */
[----:B------:R-:W-:-:S04]  /*a310*/  FMUL R15, R15, 1.4426950216293334961 ;  /* 0x3fb8aa3b0f0f7820 */ /* 0x000fc80000400000 */
[----:B------:R-:W-:Y:S02]  /*a320*/  FSETP.GEU.AND P0, PT, R13, -126, PT ;  /* 0xc2fc00000d00780b */ /* 0x000fe40003f0e000 */
[----:B0-----:R-:W-:Y:S02]  /*a330*/  FMNMX R152, R21, R152, !PT ;  /* 0x0000009815987209 */ /* 0x001fe40007800000 */
[----:B------:R-:W0:Y:S09]  /*a340*/  SHFL.BFLY PT, R21, R5, 0x2, 0x1f ;  /* 0x0c401f0005157f89 */ /* 0x000e3200000e0000 */
[----:B------:R-:W-:Y:S01]  /*a350*/  @!P0 FMUL R13, R13, 0.5 ;  /* 0x3f0000000d0d8820 */ /* 0x000fe20000400000 */
[----:B------:R-:W1:Y:S05]  /*a360*/  SHFL.BFLY PT, R164, R152, 0x1, 0x1f ;  /* 0x0c201f0098a47f89 */ /* 0x000e6a00000e0000 */
[----:B------:R-:W2:Y:S02]  /*a370*/  MUFU.EX2 R13, R13 ;  /* 0x0000000d000d7308 */ /* 0x000ea40000000800 */
[----:B--2---:R-:W-:Y:S01]  /*a380*/  @!P0 FMUL R13, R13, R13 ;  /* 0x0000000d0d0d8220 */ /* 0x004fe20000400000 */
[----:B------:R-:W-:-:S02]  /*a390*/  FSETP.GEU.AND P0, PT, R15, -126, PT ;  /* 0xc2fc00000f00780b */ /* 0x000fc40003f0e000 */
[----:B0-----:R-:W-:Y:S02]  /*a3a0*/  FMNMX R5, R5, R21, !PT ;  /* 0x0000001505057209 */ /* 0x001fe40007800000 */
[----:B-1----:R-:W-:-:S03]  /*a3b0*/  FMNMX R164, R152, R164, !PT ;  /* 0x000000a498a47209 */ /* 0x002fc60007800000 */
[----:B------:R-:W0:Y:S01]  /*a3c0*/  SHFL.BFLY PT, R21, R5, 0x1, 0x1f ;  /* 0x0c201f0005157f89 */ /* 0x000e2200000e0000 */
[----:B------:R-:W-:-:S05]  /*a3d0*/  FMNMX R164, R18, R164, !PT ;  /* 0x000000a412a47209 */ /* 0x000fca0007800000 */
[----:B------:R-:W-:Y:S01]  /*a3e0*/  @!P0 FMUL R15, R15, 0.5 ;  /* 0x3f0000000f0f8820 */ /* 0x000fe20000400000 */
[--C-:B------:R-:W-:Y:S01]  /*a3f0*/  FFMA R14, R14, UR5, -R164.reuse ;  /* 0x000000050e0e7c23 */ /* 0x100fe200080008a4 */
[--C-:B------:R-:W-:Y:S01]  /*a400*/  FFMA R23, R23, UR5, -R164.reuse ;  /* 0x0000000517177c23 */ /* 0x100fe200080008a4 */
[--C-:B------:R-:W-:Y:S01]  /*a410*/  FFMA R155, R155, UR5, -R164.reuse ;  /* 0x000000059b9b7c23 */ /* 0x100fe200080008a4 */
[----:B------:R-:W1:Y:S01]  /*a420*/  MUFU.EX2 R152, R15 ;  /* 0x0000000f00987308 */ /* 0x000e620000000800 */
[----:B------:R-:W-:Y:S01]  /*a430*/  FMUL R14, R14, 1.4426950216293334961 ;  /* 0x3fb8aa3b0e0e7820 */ /* 0x000fe20000400000 */
[----:B------:R-:W-:Y:S01]  /*a440*/  FMUL R23, R23, 1.4426950216293334961 ;  /* 0x3fb8aa3b17177820 */ /* 0x000fe20000400000 */
[----:B------:R-:W-:Y:S01]  /*a450*/  FMUL R155, R155, 1.4426950216293334961 ;  /* 0x3fb8aa3b9b9b7820 */ /* 0x000fe20000400000 */
[--C-:B------:R-:W-:Y:S01]  /*a460*/  FFMA R167, R167, UR5, -R164.reuse ;  /* 0x00000005a7a77c23 */ /* 0x100fe200080008a4 */
[----:B------:R-:W-:Y:S01]  /*a470*/  FADD R18, R18, -R164 ;  /* 0x800000a412127221 */ /* 0x000fe20000000000 */
[----:B0-----:R-:W-:Y:S01]  /*a480*/  FMNMX R5, R5, R21, !PT ;  /* 0x0000001505057209 */ /* 0x001fe20007800000 */
[----:B-1----:R-:W-:Y:S01]  /*a490*/  @!P0 FMUL R152, R152, R152 ;  /* 0x0000009898988220 */ /* 0x002fe20000400000 */
[----:B------:R-:W-:-:S13]  /*a4a0*/  FSETP.GEU.AND P0, PT, R14, -126, PT ;  /* 0xc2fc00000e00780b */ /* 0x000fda0003f0e000 */
[----:B------:R-:W-:-:S04]  /*a4b0*/  @!P0 FMUL R14, R14, 0.5 ;  /* 0x3f0000000e0e8820 */ /* 0x000fc80000400000 */
[----:B------:R0:W1:Y:S02]  /*a4c0*/  MUFU.EX2 R15, R14 ;  /* 0x0000000e000f7308 */ /* 0x0000640000000800 */
[----:B0-----:R-:W-:Y:S01]  /*a4d0*/  FMNMX R14, R20, R5, !PT ;  /* 0x00000005140e7209 */ /* 0x001fe20007800000 */
[----:B------:R-:W-:-:S04]  /*a4e0*/  FMUL R5, R160, UR5 ;  /* 0x00000005a0057c20 */ /* 0x000fc80008400000 */
[--C-:B------:R-:W-:Y:S01]  /*a4f0*/  FFMA R19, R19, UR5, -R14.reuse ;  /* 0x0000000513137c23 */ /* 0x100fe2000800080e */
[----:B-1----:R-:W-:Y:S01]  /*a500*/  @!P0 FMUL R15, R15, R15 ;  /* 0x0000000f0f0f8220 */ /* 0x002fe20000400000 */
[----:B------:R-:W-:Y:S01]  /*a510*/  FSETP.GEU.AND P0, PT, R23, -126, PT ;  /* 0xc2fc00001700780b */ /* 0x000fe20003f0e000 */
[--C-:B------:R-:W-:Y:S01]  /*a520*/  FFMA R163, R163, UR5, -R14.reuse ;  /* 0x00000005a3a37c23 */ /* 0x100fe2000800080e */
[----:B------:R-:W-:Y:S01]  /*a530*/  FMNMX R4, R4, R5, !PT ;  /* 0x0000000504047209 */ /* 0x000fe20007800000 */
[----:B------:R-:W-:Y:S01]  /*a540*/  FMUL R5, R161, UR5 ;  /* 0x00000005a1057c20 */ /* 0x000fe20008400000 */
[----:B------:R-:W-:Y:S01]  /*a550*/  FMUL R19, R19, 1.4426950216293334961 ;  /* 0x3fb8aa3b13137820 */ /* 0x000fe20000400000 */
[----:B------:R-:W-:Y:S01]  /*a560*/  FMUL R156, R163, 1.4426950216293334961 ;  /* 0x3fb8aa3ba39c7820 */ /* 0x000fe20000400000 */
[----:B------:R-:W-:Y:S01]  /*a570*/  FFMA R162, R162, UR5, -R14 ;  /* 0x00000005a2a27c23 */ /* 0x000fe2000800080e */
[----:B------:R-:W-:Y:S01]  /*a580*/  FFMA R163, R0, R211, R210 ;  /* 0x000000d300a37223 */ /* 0x000fe200000000d2 */
[----:B------:R-:W-:Y:S01]  /*a590*/  FMNMX R4, R5, R4, !PT ;  /* 0x0000000405047209 */ /* 0x000fe20007800000 */
[----:B------:R-:W-:Y:S01]  /*a5a0*/  FMUL R5, R6, UR5 ;  /* 0x0000000506057c20 */ /* 0x000fe20008400000 */
[----:B------:R-:W-:Y:S01]  /*a5b0*/  FADD R0, R13, R152 ;  /* 0x000000980d007221 */ /* 0x000fe20000000000 */
[--C-:B------:R-:W-:Y:S01]  /*a5c0*/  FFMA R166, R166, UR5, -R14.reuse ;  /* 0x00000005a6a67c23 */ /* 0x100fe2000800080e */
[----:B------:R-:W-:Y:S01]  /*a5d0*/  FADD R20, R20, -R14 ;  /* 0x8000000e14147221 */ /* 0x000fe20000000000 */
[----:B------:R-:W-:Y:S01]  /*a5e0*/  @!P0 FMUL R23, R23, 0.5 ;  /* 0x3f00000017178820 */ /* 0x000fe20000400000 */
[----:B------:R-:W-:Y:S01]  /*a5f0*/  FMNMX R4, R5, R4, !PT ;  /* 0x0000000405047209 */ /* 0x000fe20007800000 */
[----:B------:R-:W-:-:S02]  /*a600*/  FMUL R159, R166, 1.4426950216293334961 ;  /* 0x3fb8aa3ba69f7820 */ /* 0x000fc40000400000 */
[----:B------:R0:W1:Y:S02]  /*a610*/  MUFU.EX2 R153, R23 ;  /* 0x0000001700997308 */ /* 0x0000640000000800 */
[----:B------:R-:W2:Y:S01]  /*a620*/  SHFL.BFLY PT, R5, R4, 0x2, 0x1f ;  /* 0x0c401f0004057f89 */ /* 0x000ea200000e0000 */
[----:B0-----:R-:W-:Y:S01]  /*a630*/  FMUL R23, R154, 1.4426950216293334961 ;  /* 0x3fb8aa3b9a177820 */ /* 0x001fe20000400000 */
[----:B------:R-:W-:Y:S01]  /*a640*/  FMUL R154, R165, 1.4426950216293334961 ;  /* 0x3fb8aa3ba59a7820 */ /* 0x000fe20000400000 */
[----:B-1----:R-:W-:-:S03]  /*a650*/  @!P0 FMUL R153, R153, R153 ;  /* 0x0000009999998220 */ /* 0x002fc60000400000 */
[----:B------:R-:W-:Y:S02]  /*a660*/  FSETP.GEU.AND P0, PT, R23, -126, PT ;  /* 0xc2fc00001700780b */ /* 0x000fe40003f0e000 */
[----:B--2---:R-:W-:-:S11]  /*a670*/  FMNMX R5, R4, R5, !PT ;  /* 0x0000000504057209 */ /* 0x004fd60007800000 */
[----:B------:R-:W-:Y:S01]  /*a680*/  @!P0 FMUL R23, R23, 0.5 ;  /* 0x3f00000017178820 */ /* 0x000fe20000400000 */
[----:B------:R-:W0:Y:S05]  /*a690*/  SHFL.BFLY PT, R4, R5, 0x1, 0x1f ;  /* 0x0c201f0005047f89 */ /* 0x000e2a00000e0000 */
[----:B------:R-:W1:Y:S02]  /*a6a0*/  MUFU.EX2 R23, R23 ;  /* 0x0000001700177308 */ /* 0x000e640000000800 */
[----:B-1----:R-:W-:Y:S01]  /*a6b0*/  @!P0 FMUL R23, R23, R23 ;  /* 0x0000001717178220 */ /* 0x002fe20000400000 */
[----:B------:R-:W-:-:S03]  /*a6c0*/  FSETP.GEU.AND P0, PT, R154, -126, PT ;  /* 0xc2fc00009a00780b */ /* 0x000fc60003f0e000 */
[----:B------:R-:W-:Y:S01]  /*a6d0*/  FADD R0, R23, R0 ;  /* 0x0000000017007221 */ /* 0x000fe20000000000 */
[----:B0-----:R-:W-:Y:S01]  /*a6e0*/  FMNMX R4, R5, R4, !PT ;  /* 0x0000000405047209 */ /* 0x001fe20007800000 */
[----:B------:R-:W-:-:S03]  /*a6f0*/  FMUL R5, R18, 1.4426950216293334961 ;  /* 0x3fb8aa3b12057820 */ /* 0x000fc60000400000 */
[----:B------:R-:W-:-:S05]  /*a700*/  FMNMX R165, R22, R4, !PT ;  /* 0x0000000416a57209 */ /* 0x000fca0007800000 */
[----:B------:R-:W-:Y:S01]  /*a710*/  @!P0 FMUL R154, R154, 0.5 ;  /* 0x3f0000009a9a8820 */ /* 0x000fe20000400000 */
[--C-:B------:R-:W-:Y:S01]  /*a720*/  FFMA R10, R10, UR5, -R165.reuse ;  /* 0x000000050a0a7c23 */ /* 0x100fe200080008a5 */
[--C-:B------:R-:W-:Y:S01]  /*a730*/  FFMA R160, R160, UR5, -R165.reuse ;  /* 0x00000005a0a07c23 */ /* 0x100fe200080008a5 */
[--C-:B------:R-:W-:Y:S01]  /*a740*/  FFMA R161, R161, UR5, -R165.reuse ;  /* 0x00000005a1a17c23 */ /* 0x100fe200080008a5 */
[--C-:B------:R-:W-:Y:S01]  /*a750*/  FFMA R6, R6, UR5, -R165.reuse ;  /* 0x0000000506067c23 */ /* 0x100fe200080008a5 */
[----:B------:R-:W-:Y:S01]  /*a760*/  FMUL R10, R10, 1.4426950216293334961 ;  /* 0x3fb8aa3b0a0a7820 */ /* 0x000fe20000400000 */
[----:B------:R-:W0:Y:S01]  /*a770*/  MUFU.EX2 R154, R154 ;  /* 0x0000009a009a7308 */ /* 0x000e220000000800 */
[----:B------:R-:W-:Y:S01]  /*a780*/  FMUL R157, R160, 1.4426950216293334961 ;  /* 0x3fb8aa3ba09d7820 */ /* 0x000fe20000400000 */
[----:B------:R-:W-:Y:S01]  /*a790*/  FMUL R160, R162, 1.4426950216293334961 ;  /* 0x3fb8aa3ba2a07820 */ /* 0x000fe20000400000 */
[----:B------:R-:W-:Y:S01]  /*a7a0*/  FMUL R161, R161, 1.4426950216293334961 ;  /* 0x3fb8aa3ba1a17820 */ /* 0x000fe20000400000 */
[----:B------:R-:W-:Y:S01]  /*a7b0*/  FMUL R6, R6, 1.4426950216293334961 ;  /* 0x3fb8aa3b06067820 */ /* 0x000fe20000400000 */
[----:B------:R-:W-:Y:S01]  /*a7c0*/  FADD R22, R22, -R165 ;  /* 0x800000a516167221 */ /* 0x000fe20000000000 */
[----:B0-----:R-:W-:Y:S01]  /*a7d0*/  @!P0 FMUL R154, R154, R154 ;  /* 0x0000009a9a9a8220 */ /* 0x001fe20000400000 */
[----:B------:R-:W-:-:S03]  /*a7e0*/  FSETP.GEU.AND P0, PT, R155, -126, PT ;  /* 0xc2fc00009b00780b */ /* 0x000fc60003f0e000 */
[----:B------:R-:W-:-:S05]  /*a7f0*/  FADD R4, R154, R0 ;  /* 0x000000009a047221 */ /* 0x000fca0000000000 */
[----:B------:R-:W0:Y:S05]  /*a800*/  SHFL.BFLY PT, R0, R4, 0x2, 0x1f ;  /* 0x0c401f0004007f89 */ /* 0x000e2a00000e0000 */
[----:B------:R-:W-:-:S04]  /*a810*/  @!P0 FMUL R155, R155, 0.5 ;  /* 0x3f0000009b9b8820 */ /* 0x000fc80000400000 */
[----:B------:R1:W2:Y:S02]  /*a820*/  MUFU.EX2 R158, R155 ;  /* 0x0000009b009e7308 */ /* 0x0002a40000000800 */
[----:B-1----:R-:W-:Y:S01]  /*a830*/  FMUL R155, R167, 1.4426950216293334961 ;  /* 0x3fb8aa3ba79b7820 */ /* 0x002fe20000400000 */
[----:B--2---:R-:W-:-:S04]  /*a840*/  @!P0 FMUL R158, R158, R158 ;  /* 0x0000009e9e9e8220 */ /* 0x004fc80000400000 */
[----:B------:R-:W-:Y:S01]  /*a850*/  FSETP.GEU.AND P0, PT, R155, -126, PT ;  /* 0xc2fc00009b00780b */ /* 0x000fe20003f0e000 */
[----:B0-----:R-:W-:Y:S01]  /*a860*/  FADD R4, R4, R0 ;  /* 0x0000000004047221 */ /* 0x001fe20000000000 */
[----:B------:R-:W-:-:S04]  /*a870*/  FADD R0, R15, R153 ;  /* 0x000000990f007221 */ /* 0x000fc80000000000 */
[----:B------:R-:W0:Y:S01]  /*a880*/  SHFL.BFLY PT, R248, R4, 0x1, 0x1f ;  /* 0x0c201f0004f87f89 */ /* 0x000e2200000e0000 */
[----:B------:R-:W-:-:S06]  /*a890*/  FADD R0, R158, R0 ;  /* 0x000000009e007221 */ /* 0x000fcc0000000000 */
[----:B------:R-:W-:-:S06]  /*a8a0*/  @!P0 FMUL R155, R155, 0.5 ;  /* 0x3f0000009b9b8820 */ /* 0x000fcc0000400000 */
[----:B------:R-:W1:Y:S01]  /*a8b0*/  MUFU.EX2 R155, R155 ;  /* 0x0000009b009b7308 */ /* 0x000e620000000800 */
[----:B0-----:R-:W-:Y:S01]  /*a8c0*/  FADD R248, R4, R248 ;  /* 0x000000f804f87221 */ /* 0x001fe20000000000 */
[----:B-1----:R-:W-:Y:S01]  /*a8d0*/  @!P0 FMUL R155, R155, R155 ;  /* 0x0000009b9b9b8220 */ /* 0x002fe20000400000 */
[----:B------:R-:W-:-:S03]  /*a8e0*/  FSETP.GEU.AND P0, PT, R19, -126, PT ;  /* 0xc2fc00001300780b */ /* 0x000fc60003f0e000 */
[----:B------:R-:W-:-:S05]  /*a8f0*/  FADD R0, R155, R0 ;  /* 0x000000009b007221 */ /* 0x000fca0000000000 */
[----:B------:R-:W0:Y:S05]  /*a900*/  SHFL.BFLY PT, R4, R0, 0x2, 0x1f ;  /* 0x0c401f0000047f89 */ /* 0x000e2a00000e0000 */
[----:B------:R-:W-:-:S04]  /*a910*/  @!P0 FMUL R19, R19, 0.5 ;  /* 0x3f00000013138820 */ /* 0x000fc80000400000 */
[----:B------:R-:W1:Y:S02]  /*a920*/  MUFU.EX2 R21, R19 ;  /* 0x0000001300157308 */ /* 0x000e640000000800 */
[----:B-1----:R-:W-:Y:S01]  /*a930*/  @!P0 FMUL R21, R21, R21 ;  /* 0x0000001515158220 */ /* 0x002fe20000400000 */
[----:B------:R-:W-:Y:S01]  /*a940*/  FSETP.GEU.AND P0, PT, R156, -126, PT ;  /* 0xc2fc00009c00780b */ /* 0x000fe20003f0e000 */
[----:B0-----:R-:W-:-:S05]  /*a950*/  FADD R4, R0, R4 ;  /* 0x0000000400047221 */ /* 0x001fca0000000000 */
[----:B------:R-:W0:Y:S07]  /*a960*/  SHFL.BFLY PT, R243, R4, 0x1, 0x1f ;  /* 0x0c201f0004f37f89 */ /* 0x000e2e00000e0000 */
[----:B------:R-:W-:-:S06]  /*a970*/  @!P0 FMUL R156, R156, 0.5 ;  /* 0x3f0000009c9c8820 */ /* 0x000fcc0000400000 */
[----:B------:R-:W1:Y:S01]  /*a980*/  MUFU.EX2 R156, R156 ;  /* 0x0000009c009c7308 */ /* 0x000e620000000800 */
[----:B0-----:R-:W-:Y:S01]  /*a990*/  FADD R243, R4, R243 ;  /* 0x000000f304f37221 */ /* 0x001fe20000000000 */
[----:B-1----:R-:W-:Y:S01]  /*a9a0*/  @!P0 FMUL R156, R156, R156 ;  /* 0x0000009c9c9c8220 */ /* 0x002fe20000400000 */
[----:B------:R-:W-:-:S03]  /*a9b0*/  FSETP.GEU.AND P0, PT, R10, -126, PT ;  /* 0xc2fc00000a00780b */ /* 0x000fc60003f0e000 */
[----:B------:R-:W-:-:S10]  /*a9c0*/  FADD R0, R21, R156 ;  /* 0x0000009c15007221 */ /* 0x000fd40000000000 */
[----:B------:R-:W-:-:S04]  /*a9d0*/  @!P0 FMUL R10, R10, 0.5 ;  /* 0x3f0000000a0a8820 */ /* 0x000fc80000400000 */
[----:B------:R0:W1:Y:S02]  /*a9e0*/  MUFU.EX2 R19, R10 ;  /* 0x0000000a00137308 */ /* 0x0000640000000800 */
[----:B0-----:R-:W-:Y:S02]  /*a9f0*/  IMAD.MOV.U32 R10, RZ, RZ, R165 ;  /* 0x000000ffff0a7224 */ /* 0x001fe400078e00a5 */
[----:B-1----:R-:W-:Y:S01]  /*aa00*/  @!P0 FMUL R19, R19, R19 ;  /* 0x0000001313138220 */ /* 0x002fe20000400000 */
        /* <DEDUP_REMOVED lines=8> */
[----:B------:R-:W-:-:S03]  /*aa90*/  FSETP.GEU.AND P0, PT, R159, -126, PT ;  /* 0xc2fc00009f00780b */ /* 0x000fc60003f0e000 */
[----:B------:R-:W-:-:S10]  /*aaa0*/  FADD R0, R160, R0 ;  /* 0x00000000a0007221 */ /* 0x000fd40000000000 */
[----:B------:R-:W-:-:S06]  /*aab0*/  @!P0 FMUL R159, R159, 0.5 ;  /* 0x3f0000009f9f8820 */ /* 0x000fcc0000400000 */
[----:B------:R-:W0:Y:S02]  /*aac0*/  MUFU.EX2 R159, R159 ;  /* 0x0000009f009f7308 */ /* 0x000e240000000800 */
[----:B0-----:R-:W-:Y:S01]  /*aad0*/  @!P0 FMUL R159, R159, R159 ;  /* 0x0000009f9f9f8220 */ /* 0x001fe20000400000 */
[----:B------:R-:W-:-:S03]  /*aae0*/  FSETP.GEU.AND P0, PT, R161, -126, PT ;  /* 0xc2fc0000a100780b */ /* 0x000fc60003f0e000 */
[----:B------:R-:W-:-:S05]  /*aaf0*/  FADD R0, R159, R0 ;  /* 0x000000009f007221 */ /* 0x000fca0000000000 */
[----:B------:R-:W0:Y:S05]  /*ab00*/  SHFL.BFLY PT, R4, R0, 0x2, 0x1f ;  /* 0x0c401f0000047f89 */ /* 0x000e2a00000e0000 */
[----:B------:R-:W-:-:S04]  /*ab10*/  @!P0 FMUL R161, R161, 0.5 ;  /* 0x3f000000a1a18820 */ /* 0x000fc80000400000 */
[----:B------:R-:W1:Y:S02]  /*ab20*/  MUFU.EX2 R162, R161 ;  /* 0x000000a100a27308 */ /* 0x000e640000000800 */
[----:B-1----:R-:W-:Y:S01]  /*ab30*/  @!P0 FMUL R162, R162, R162 ;  /* 0x000000a2a2a28220 */ /* 0x002fe20000400000 */
[----:B------:R-:W-:Y:S01]  /*ab40*/  FSETP.GEU.AND P0, PT, R6, -126, PT ;  /* 0xc2fc00000600780b */ /* 0x000fe20003f0e000 */
[----:B0-----:R-:W-:Y:S01]  /*ab50*/  FADD R4, R0, R4 ;  /* 0x0000000400047221 */ /* 0x001fe20000000000 */
[----:B------:R-:W-:-:S04]  /*ab60*/  FADD R0, R19, R157 ;  /* 0x0000009d13007221 */ /* 0x000fc80000000000 */
[----:B------:R-:W-:Y:S01]  /*ab70*/  FADD R0, R162, R0 ;  /* 0x00000000a2007221 */ /* 0x000fe20000000000 */
[----:B------:R-:W0:Y:S06]  /*ab80*/  SHFL.BFLY PT, R246, R4, 0x1, 0x1f ;  /* 0x0c201f0004f67f89 */ /* 0x000e2c00000e0000 */
[----:B------:R-:W-:-:S04]  /*ab90*/  @!P0 FMUL R6, R6, 0.5 ;  /* 0x3f00000006068820 */ /* 0x000fc80000400000 */
[----:B------:R1:W2:Y:S02]  /*aba0*/  MUFU.EX2 R161, R6 ;  /* 0x0000000600a17308 */ /* 0x0002a40000000800 */
[----:B-1----:R-:W-:Y:S01]  /*abb0*/  FADD R6, R16, -R17 ;  /* 0x8000001110067221 */ /* 0x002fe20000000000 */
[----:B------:R-:W-:-:S03]  /*abc0*/  MOV R16, R164 ;  /* 0x000000a400107202 */ /* 0x000fc60000000f00 */
[----:B------:R-:W-:Y:S01]  /*abd0*/  FMUL R6, R6, 1.4426950216293334961 ;  /* 0x3fb8aa3b06067820 */ /* 0x000fe20000400000 */
[----:B0-----:R-:W-:Y:S01]  /*abe0*/  FADD R246, R4, R246 ;  /* 0x000000f604f67221 */ /* 0x001fe20000000000 */
[----:B--2---:R-:W-:Y:S01]  /*abf0*/  @!P0 FMUL R161, R161, R161 ;  /* 0x000000a1a1a18220 */ /* 0x004fe20000400000 */
[----:B------:R-:W-:Y:S02]  /*ac00*/  FMUL R4, R20, 1.4426950216293334961 ;  /* 0x3fb8aa3b14047820 */ /* 0x000fe40000400000 */
[----:B------:R-:W-:Y:S01]  /*ac10*/  FSETP.GEU.AND P0, PT, R6, -126, PT ;  /* 0xc2fc00000600780b */ /* 0x000fe20003f0e000 */
[----:B------:R-:W-:-:S05]  /*ac20*/  FADD R247, R161, R0 ;  /* 0x00000000a1f77221 */ /* 0x000fca0000000000 */
[----:B------:R-:W0:Y:S07]  /*ac30*/  SHFL.BFLY PT, R0, R247, 0x2, 0x1f ;  /* 0x0c401f00f7007f89 */ /* 0x000e2e00000e0000 */
[----:B------:R-:W-:-:S06]  /*ac40*/  @!P0 FMUL R6, R6, 0.5 ;  /* 0x3f00000006068820 */ /* 0x000fcc0000400000 */
[----:B------:R-:W1:Y:S01]  /*ac50*/  MUFU.EX2 R6, R6 ;  /* 0x0000000600067308 */ /* 0x000e620000000800 */
[----:B0-----:R-:W-:Y:S01]  /*ac60*/  FADD R247, R247, R0 ;  /* 0x00000000f7f77221 */ /* 0x001fe20000000000 */
[----:B-1----:R-:W-:Y:S01]  /*ac70*/  @!P0 FMUL R6, R6, R6 ;  /* 0x0000000606068220 */ /* 0x002fe20000400000 */
[----:B------:R-:W-:-:S03]  /*ac80*/  FSETP.GEU.AND P0, PT, R5, -126, PT ;  /* 0xc2fc00000500780b */ /* 0x000fc60003f0e000 */
        /* <DEDUP_REMOVED lines=23> */
[----:B0-----:R-:W-:Y:S01]  /*ae00*/  FADD R247, R247, R0 ;  /* 0x00000000f7f77221 */ /* 0x001fe20000000000 */
[----:B------:R-:W-:Y:S01]  /*ae10*/  FMUL R0, R22, 1.4426950216293334961 ;  /* 0x3fb8aa3b16007820 */ /* 0x000fe20000400000 */
[-C--:B------:R-:W-:Y:S01]  /*ae20*/  FMUL R128, R128, R6.reuse ;  /* 0x0000000680807220 */ /* 0x080fe20000400000 */
[-C--:B------:R-:W-:Y:S01]  /*ae30*/  FMUL R129, R129, R6.reuse ;  /* 0x0000000681817220 */ /* 0x080fe20000400000 */
[-C--:B------:R-:W-:Y:S01]  /*ae40*/  FMUL R132, R132, R6.reuse ;  /* 0x0000000684847220 */ /* 0x080fe20000400000 */
[-C--:B------:R-:W-:Y:S01]  /*ae50*/  FMUL R133, R133, R6.reuse ;  /* 0x0000000685857220 */ /* 0x080fe20000400000 */
[-C--:B------:R-:W-:Y:S01]  /*ae60*/  FMUL R136, R136, R6.reuse ;  /* 0x0000000688887220 */ /* 0x080fe20000400000 */
[-C--:B------:R-:W-:Y:S01]  /*ae70*/  FMUL R137, R137, R6.reuse ;  /* 0x0000000689897220 */ /* 0x080fe20000400000 */
[-C--:B------:R-:W-:Y:S01]  /*ae80*/  FMUL R140, R140, R6.reuse ;  /* 0x000000068c8c7220 */ /* 0x080fe20000400000 */
[----:B-1----:R-:W-:Y:S01]  /*ae90*/  @!P0 FMUL R5, R5, R5 ;  /* 0x0000000505058220 */ /* 0x002fe20000400000 */
[----:B------:R-:W-:Y:S01]  /*aea0*/  FSETP.GEU.AND P0, PT, R4, -126, PT ;  /* 0xc2fc00000400780b */ /* 0x000fe20003f0e000 */
        /* <DEDUP_REMOVED lines=33> */
[----:B0-----:R-:W-:Y:S01]  /*b0c0*/  @!P0 FMUL R4, R4, R4 ;  /* 0x0000000404048220 */ /* 0x001fe20000400000 */
[----:B------:R-:W-:Y:S01]  /*b0d0*/  FSETP.GEU.AND P0, PT, R0, -126, PT ;  /* 0xc2fc00000000780b */ /* 0x000fe20003f0e000 */
        /* <DEDUP_REMOVED lines=74> */
[----:B------:R-:W-:Y:S06]  /*b580*/  @P0 BRA `(.L_x_15) ;  /* 0x0000000400a40947 */ /* 0x000fec0003800000 */
[----:B------:R-:W-:Y:S01]  /*b590*/  VIADD R18, R11, 0x30 ;  /* 0x000000300b127836 */ /* 0x000fe20000000000 */
[----:B------:R-:W-:Y:S01]  /*b5a0*/  PRMT R22, RZ, 0x7610, R22 ;  /* 0x00007610ff167816 */ /* 0x000fe20000000016 */
[----:B------:R-:W-:Y:S01]  /*b5b0*/  IMAD.WIDE R164, R169, 0x2, R2 ;  /* 0x00000002a9a47825 */ /* 0x000fe200078e0202 */
[----:B------:R-:W-:Y:S02]  /*b5c0*/  PRMT R20, RZ, 0x7610, R20 ;  /* 0x00007610ff147816 */ /* 0x000fe40000000014 */
[----:B------:R-:W-:Y:S01]  /*b5d0*/  ISETP.GE.AND P0, PT, R18, UR4, PT ;  /* 0x0000000412007c0c */ /* 0x000fe2000bf06270 */
[----:B------:R-:W-:-:S12]  /*b5e0*/  IMAD.WIDE R168, R168, 0x2, R2 ;  /* 0x00000002a8a87825 */ /* 0x000fd800078e0202 */
[----:B------:R-:W2:Y:S04]  /*b5f0*/  @!P0 LDG.E.U16 R22, desc[UR8][R168.64] ;  /* 0x00000008a8168981 */ /* 0x000ea8000c1e1500 */
[----:B------:R0:W3:Y:S01]  /*b600*/  @!P0 LDG.E.U16 R20, desc[UR8][R164.64] ;  /* 0x00000008a4148981 */ /* 0x0000e2000c1e1500 */
[----:B------:R-:W-:-:S04]  /*b610*/  LOP3.LUT R216, R176, 0x2, RZ, 0xfc, !PT ;  /* 0x00000002b0d87812 */ /* 0x000fc800078efcff */
[----:B0-----:R-:W-:-:S05]  /*b620*/  IADD3 R164, R216, R9, RZ ;  /* 0x00000009d8a47210 */ /* 0x001fca0007ffe0ff */
[----:B------:R-:W-:Y:S01]  /*b630*/  IMAD.WIDE R164, R164, 0x2, R2 ;  /* 0x00000002a4a47825 */ /* 0x000fe200078e0202 */
[----:B------:R-:W-:Y:S02]  /*b640*/  PRMT R169, RZ, 0x7610, R169 ;  /* 0x00007610ffa97816 */ /* 0x000fe400000000a9 */
[----:B--2---:R-:W-:Y:S01]  /*b650*/  SEL R168, R22, RZ, !P0 ;  /* 0x000000ff16a87207 */ /* 0x004fe20004000000 */
[----:B------:R-:W-:Y:S01]  /*b660*/  VIADD R22, R11, 0x32 ;  /* 0x000000320b167836 */ /* 0x000fe20000000000 */
[----:B---3--:R-:W-:-:S04]  /*b670*/  SEL R18, R20, RZ, !P0 ;  /* 0x000000ff14127207 */ /* 0x008fc80004000000 */
        /* <DEDUP_REMOVED lines=55> */
[----:B------:R-:W-:Y:S02]  /*b9f0*/  LOP3.LUT R216, R176, 0x1, RZ, 0xfc, !PT ;  /* 0x00000001b0d87812 */ /* 0x000fe400078efcff */
[----:B------:R-:W-:-:S03]  /*ba00*/  PRMT R203, RZ, 0x7610, R203 ;  /* 0x00007610ffcb7816 */ /* 0x000fc600000000cb */
        /* <DEDUP_REMOVED lines=11> */
[----:B------:R-:W-:Y:S02]  /*bac0*/  IADD3 R8, R244, R8, RZ ;  /* 0x00000008f4087210 */ /* 0x000fe40007ffe0ff */
[----:B0-----:R-:W-:Y:S02]  /*bad0*/  IADD3 R164, R244, R9, RZ ;  /* 0x00000009f4a47210 */ /* 0x001fe40007ffe0ff */
[----:B------:R-:W-:-:S03]  /*bae0*/  PRMT R9, RZ, 0x7610, R9 ;  /* 0x00007610ff097816 */ /* 0x000fc60000000009 */
[----:B------:R-:W-:-:S04]  /*baf0*/  IMAD.WIDE R164, R164, 0x2, R2 ;  /* 0x00000002a4a47825 */ /* 0x000fc800078e0202 */
[----:B------:R-:W-:Y:S01]  /*bb00*/  IMAD.WIDE R2, R8, 0x2, R2 ;  /* 0x0000000208027825 */ /* 0x000fe200078e0202 */
[----:B------:R-:W-:Y:S02]  /*bb10*/  PRMT R8, RZ, 0x7610, R8 ;  /* 0x00007610ff087816 */ /* 0x000fe40000000008 */
[----:B--2---:R-:W-:Y:S02]  /*bb20*/  SEL R203, R203, RZ, !P0 ;  /* 0x000000ffcbcb7207 */ /* 0x004fe40004000000 */
[----:B---3--:R-:W-:Y:S02]  /*bb30*/  SEL R202, R202, RZ, !P0 ;  /* 0x000000ffcaca7207 */ /* 0x008fe40004000000 */
[----:B------:R-:W-:-:S13]  /*bb40*/  ISETP.GE.AND P0, PT, R11, UR4, PT ;  /* 0x000000040b007c0c */ /* 0x000fda000bf06270 */
[----:B------:R0:W2:Y:S04]  /*bb50*/  @!P0 LDG.E.U16 R9, desc[UR8][R164.64] ;  /* 0x00000008a4098981 */ /* 0x0000a8000c1e1500 */
[----:B------:R-:W3:Y:S01]  /*bb60*/  @!P0 LDG.E.U16 R8, desc[UR8][R2.64] ;  /* 0x0000000802088981 */ /* 0x000ee2000c1e1500 */
[----:B------:R-:W-:Y:S02]  /*bb70*/  PRMT R170, R170, 0x5410, R171 ;  /* 0x00005410aaaa7816 */ /* 0x000fe400000000ab */
[----:B------:R-:W-:Y:S02]  /*bb80*/  PRMT R169, R169, 0x5410, R22 ;  /* 0x00005410a9a97816 */ /* 0x000fe40000000016 */
[----:B0-----:R-:W-:Y:S02]  /*bb90*/  PRMT R165, R20, 0x5410, R166 ;  /* 0x0000541014a57816 */ /* 0x001fe400000000a6 */
[----:B------:R-:W-:-:S02]  /*bba0*/  PRMT R166, R167, 0x5410, R175 ;  /* 0x00005410a7a67816 */ /* 0x000fc400000000af */
[----:B------:R-:W-:Y:S02]  /*bbb0*/  PRMT R168, R168, 0x5410, R203 ;  /* 0x00005410a8a87816 */ /* 0x000fe400000000cb */
[----:B------:R-:W-:Y:S02]  /*bbc0*/  PRMT R164, R18, 0x5410, R202 ;  /* 0x0000541012a47816 */ /* 0x000fe400000000ca */
[----:B--2---:R-:W-:Y:S02]  /*bbd0*/  SEL R9, R9, RZ, !P0 ;  /* 0x000000ff09097207 */ /* 0x004fe40004000000 */
[----:B---3--:R-:W-:Y:S02]  /*bbe0*/  SEL R2, R8, RZ, !P0 ;  /* 0x000000ff08027207 */ /* 0x008fe40004000000 */
[----:B------:R-:W-:Y:S02]  /*bbf0*/  PRMT R167, R177, 0x5410, R9 ;  /* 0x00005410b1a77816 */ /* 0x000fe40000000009 */
[----:B------:R-:W-:Y:S01]  /*bc00*/  PRMT R171, R174, 0x5410, R2 ;  /* 0x00005410aeab7816 */ /* 0x000fe20000000002 */
[----:B------:R-:W-:Y:S06]  /*bc10*/  BRA `(.L_x_16) ;  /* 0x0000000000107947 */ /* 0x000fec0003800000 */
.L_x_15:
[----:B------:R-:W-:-:S04]  /*bc20*/  IMAD.WIDE R164, R169, 0x2, R2 ;  /* 0x00000002a9a47825 */ /* 0x000fc800078e0202 */
[----:B------:R-:W-:Y:S02]  /*bc30*/  IMAD.WIDE R168, R168, 0x2, R2 ;  /* 0x00000002a8a87825 */ /* 0x000fe400078e0202 */
[----:B------:R-:W5:Y:S04]  /*bc40*/  LDG.E.128 R164, desc[UR8][R164.64] ;  /* 0x00000008a4a47981 */ /* 0x000f68000c1e1d00 */
[----:B------:R-:W5:Y:S02]  /*bc50*/  LDG.E.128 R168, desc[UR8][R168.64] ;  /* 0x00000008a8a87981 */ /* 0x000f64000c1e1d00 */
.L_x_16:
[----:B------:R-:W-:Y:S01]  /*bc60*/  BAR.SYNC.DEFER_BLOCKING 0x0 ;  /* 0x0000000000007b1d */ /* 0x000fe20000010000 */
[----:B------:R-:W-:Y:S01]  /*bc70*/  F2FP.BF16.F32.PACK_AB R155, R155, R158 ;  /* 0x0000009e9b9b723e */ /* 0x000fe200000010ff */
[----:B------:R-:W-:Y:S01]  /*bc80*/  UISETP.GE.AND UP0, UPT, UR7, UR52, UPT ;  /* 0x000000340700728c */ /* 0x000fe2000bf06270 */
[----:B------:R-:W-:Y:S01]  /*bc90*/  F2FP.BF16.F32.PACK_AB R158, R159, R160 ;  /* 0x000000a09f9e723e */ /* 0x000fe200000010ff */
[----:B------:R-:W-:Y:S01]  /*bca0*/  UIADD3 UR48, UP1, UR48, 0x10, URZ ;  /* 0x0000001030307890 */ /* 0x000fe2000ff3e03f */
[----:B------:R-:W-:Y:S01]  /*bcb0*/  F2FP.BF16.F32.PACK_AB R152, R152, R13 ;  /* 0x0000000d9898723e */ /* 0x000fe200000010ff */
[----:B------:R-:W-:Y:S01]  /*bcc0*/  UMOV UR10, UR14 ;  /* 0x0000000e000a7c82 */ /* 0x000fe20008000000 */
[----:B------:R-:W-:Y:S01]  /*bcd0*/  F2FP.BF16.F32.PACK_AB R153, R153, R15 ;  /* 0x0000000f9999723e */ /* 0x000fe200000010ff */
[----:B------:R-:W-:Y:S01]  /*bce0*/  UMOV UR11, UR15 ;  /* 0x0000000f000b7c82 */ /* 0x000fe20008000000 */
[----:B------:R-:W-:Y:S01]  /*bcf0*/  F2FP.BF16.F32.PACK_AB R154, R154, R23 ;  /* 0x000000179a9a723e */ /* 0x000fe200000010ff */
[----:B------:R-:W-:Y:S01]  /*bd00*/  UIADD3.X UR49, URZ, UR49, URZ, UP1, !UPT ;  /* 0x000000313f317290 */ /* 0x000fe20008ffe43f */
[----:B------:R-:W-:Y:S01]  /*bd10*/  F2FP.BF16.F32.PACK_AB R156, R156, R21 ;  /* 0x000000159c9c723e */ /* 0x000fe200000010ff */
[----:B------:R-:W-:Y:S01]  /*bd20*/  FFMA R248, R7, R6, R248 ;  /* 0x0000000607f87223 */ /* 0x000fe200000000f8 */
[----:B------:R-:W-:Y:S01]  /*bd30*/  F2FP.BF16.F32.PACK_AB R157, R157, R19 ;  /* 0x000000139d9d723e */ /* 0x000fe200000010ff */
[----:B------:R-:W-:Y:S01]  /*bd40*/  FFMA R243, R173, R5, R243 ;  /* 0x00000005adf37223 */ /* 0x000fe200000000f3 */
[----:B------:R-:W-:Y:S01]  /*bd50*/  F2FP.BF16.F32.PACK_AB R159, R161, R162 ;  /* 0x000000a2a19f723e */ /* 0x000fe200000010ff */
[----:B------:R-:W-:Y:S01]  /*bd60*/  FFMA R246, R172, R4, R246 ;  /* 0x00000004acf67223 */ /* 0x000fe200000000f6 */
[----:B------:R-:W-:Y:S01]  /*bd70*/  PLOP3.LUT P0, PT, PT, PT, UP0, 0x40, 0x0 ;  /* 0x000000000000781c */ /* 0x000fe20003f0e808 */
[----:B------:R-:W-:Y:S01]  /*bd80*/  FFMA R247, R163, R0, R247 ;  /* 0x00000000a3f77223 */ /* 0x000fe200000000f7 */
[----:B-----5:R0:W-:Y:S04]  /*bd90*/  STS.128 [R180+UR6+0x8000], R164 ;  /* 0x008000a4b4007988 */ /* 0x0201e80008000c06 */
[----:B------:R0:W-:Y:S01]  /*bda0*/  STS.128 [R180+UR6+0x8800], R168 ;  /* 0x008800a8b4007988 */ /* 0x0001e20008000c06 */
[----:B------:R1:W-:Y:S06]  /*bdb0*/  MEMBAR.ALL.CTA ;  /* 0x0000000000007992 */ /* 0x0003ec0000008000 */
[----:B-1----:R-:W1:Y:S02]  /*bdc0*/  FENCE.VIEW.ASYNC.S ;  /* 0x00000000000073c6 */ /* 0x002e640000000000 */
[----:B-1----:R-:W-:Y:S06]  /*bdd0*/  BAR.SYNC.DEFER_BLOCKING 0x0 ;  /* 0x0000000000007b1d */ /* 0x002fec0000010000 */
[----:B------:R-:W-:-:S06]  /*bde0*/  WARPGROUP.ARRIVE ;  /* 0x00000000000079c5 */ /* 0x000fcc0000000000 */
[----:B------:R-:W-:-:S12]  /*bdf0*/  HGMMA.64x128x16.F32.BF16 R88, R152, gdesc[UR8], R88 ;  /* 0x01e0000898587df0 */ /* 0x000fd80008701858 */
[----:B------:R-:W-:Y:S03]  /*be00*/  HGMMA.64x128x16.F32.BF16 R24, R156, gdesc[UR12], R24, gsb0 ;  /* 0x01e0000c9c187df0 */ /* 0x000fe60008001818 */
[----:B------:R-:W-:Y:S02]  /*be10*/  WARPGROUP.DEPBAR.LE gsb0, 0x0 ;  /* 0x00008000000079c5 */ /* 0x000fe40000010000 */
[----:B0-----:R-:W-:Y:S05]  /*be20*/  @P0 BRA `(.L_x_17) ;  /* 0xffffff6800200947 */ /* 0x001fea000383ffff */
.L_x_0:
[----:B------:R-:W-:-:S06]  /*be30*/  UISETP.GE.AND UP0, UPT, UR52, UR4, UPT ;  /* 0x000000043400728c */ /* 0x000fcc000bf06270 */
[----:B------:R-:W-:-:S13]  /*be40*/  PLOP3.LUT P0, PT, PT, PT, UP0, 0x80, 0x0 ;  /* 0x000000000000781c */ /* 0x000fda0003f0f008 */
[----:B------:R-:W-:Y:S05]  /*be50*/  @P0 BRA `(.L_x_18) ;  /* 0x0000002c00840947 */ /* 0x000fea0003800000 */
[----:B------:R-:W2:Y:S01]  /*be60*/  LDL.LU R4, [R1+0x8] ;  /* 0x0000080001047983 */ /* 0x000ea20000300800 */
[----:B------:R-:W-:Y:S01]  /*be70*/  IMAD.U32 R0, RZ, RZ, UR6 ;  /* 0x00000006ff007e24 */ /* 0x000fe2000f8e00ff */
[----:B------:R-:W-:Y:S02]  /*be80*/  UIADD3 UR5, UR6, 0x8000, URZ ;  /* 0x0000800006057890 */ /* 0x000fe4000fffe03f */
[----:B------:R-:W3:Y:S01]  /*be90*/  LDL R6, [R1+0x70] ;  /* 0x0000700001067983 */ /* 0x000ee20000100800 */
[----:B------:R-:W-:Y:S01]  /*bea0*/  UMOV UR10, URZ ;  /* 0x0000003f000a7c82 */ /* 0x000fe20008000000 */
[----:B------:R-:W-:Y:S01]  /*beb0*/  SHF.R.U32.HI R0, RZ, 0x4, R0 ;  /* 0x00000004ff007819 */ /* 0x000fe20000011600 */
[----:B------:R-:W-:Y:S01]  /*bec0*/  USHF.R.U32.HI UR5, URZ, 0x4, UR5 ;  /* 0x000000043f057899 */ /* 0x000fe20008011605 */
[----:B------:R-:W0:Y:S01]  /*bed0*/  S2R R3, SR_TID.X ;  /* 0x0000000000037919 */ /* 0x000e220000002100 */
[----:B------:R-:W-:Y:S01]  /*bee0*/  UMOV UR11, URZ ;  /* 0x0000003f000b7c82 */ /* 0x000fe20008000000 */
[----:B------:R-:W-:Y:S01]  /*bef0*/  LOP3.LUT R5, R0, 0x3fff, RZ, 0xc0, !PT ;  /* 0x00003fff00057812 */ /* 0x000fe200078ec0ff */
[----:B------:R-:W-:Y:S01]  /*bf00*/  ULOP3.LUT UR16, UR5, 0x3fff, URZ, 0xc0, !UPT ;  /* 0x00003fff05107892 */ /* 0x000fe2000f8ec03f */
[----:B------:R-:W1:Y:S01]  /*bf10*/  S2R R2, SR_TID.X ;  /* 0x0000000000027919 */ /* 0x000e620000002100 */
[----:B------:R-:W-:Y:S01]  /*bf20*/  UMOV UR7, URZ ;  /* 0x0000003f00077c82 */ /* 0x000fe20008000000 */
[----:B------:R-:W-:Y:S01]  /*bf30*/  IADD3 R200, P0, R5, 0x4000002, RZ ;  /* 0x0400000205c87810 */ /* 0x000fe20007f1e0ff */
[----:B------:R-:W-:-:S02]  /*bf40*/  ULOP3.LUT UR46, UR16, 0x800000, URZ, 0xfc, !UPT ;  /* 0x00800000102e7892 */ /* 0x000fc4000f8efc3f */
[----:B------:R-:W-:Y:S01]  /*bf50*/  UIADD3 UR18, UP0, UR16, 0x800002, URZ ;  /* 0x0080000210127890 */ /* 0x000fe2000ff1e03f */
[----:B------:R-:W-:Y:S01]  /*bf60*/  IADD3.X R201, RZ, 0x40000040, RZ, P0, !PT ;  /* 0x40000040ffc97810 */ /* 0x000fe200007fe4ff */
[----:B------:R-:W-:Y:S01]  /*bf70*/  UIADD3 UR22, UP1, UR16, 0x800004, URZ ;  /* 0x0080000410167890 */ /* 0x000fe2000ff3e03f */
[----:B------:R-:W-:Y:S01]  /*bf80*/  IADD3 R198, P0, R5, 0x4000004, RZ ;  /* 0x0400000405c67810 */ /* 0x000fe20007f1e0ff */
[----:B------:R-:W-:Y:S02]  /*bf90*/  UIADD3 UR26, UP2, UR16, 0x800006, URZ ;  /* 0x00800006101a7890 */ /* 0x000fe4000ff5e03f */
[----:B------:R-:W-:Y:S02]  /*bfa0*/  UIADD3 UR30, UP3, UR16, 0x800080, URZ ;  /* 0x00800080101e7890 */ /* 0x000fe4000ff7e03f */
[----:B------:R-:W-:Y:S01]  /*bfb0*/  IMAD.X R199, RZ, RZ, 0x40000040, P0 ;  /* 0x40000040ffc77424 */ /* 0x000fe200000e06ff */
[----:B------:R-:W-:Y:S01]  /*bfc0*/  IADD3 R196, P0, R5, 0x4000006, RZ ;  /* 0x0400000605c47810 */ /* 0x000fe20007f1e0ff */
[----:B------:R-:W-:-:S02]  /*bfd0*/  UIADD3 UR34, UP4, UR16, 0x800082, URZ ;  /* 0x0080008210227890 */ /* 0x000fc4000ff9e03f */
[----:B------:R-:W-:Y:S01]  /*bfe0*/  UIADD3 UR38, UP5, UR16, 0x800084, URZ ;  /* 0x0080008410267890 */ /* 0x000fe2000ffbe03f */
[----:B------:R-:W-:Y:S01]  /*bff0*/  IADD3.X R197, RZ, 0x40000040, RZ, P0, !PT ;  /* 0x40000040ffc57810 */ /* 0x000fe200007fe4ff */
[----:B------:R-:W-:Y:S01]  /*c000*/  UIADD3 UR42, UP6, UR16, 0x800086, URZ ;  /* 0x00800086102a7890 */ /* 0x000fe2000ffde03f */
[----:B------:R-:W-:Y:S01]  /*c010*/  IADD3 R194, P0, R5, 0x4000400, RZ ;  /* 0x0400040005c27810 */ /* 0x000fe20007f1e0ff */
[----:B------:R-:W-:Y:S01]  /*c020*/  ULOP3.LUT UR16, UR16, 0x1000000, URZ, 0xfc, !UPT ;  /* 0x0100000010107892 */ /* 0x000fe2000f8efc3f */
[----:B------:R-:W-:Y:S01]  /*c030*/  UMOV UR12, URZ ;  /* 0x0000003f000c7c82 */ /* 0x000fe20008000000 */
[----:B------:R-:W-:Y:S02]  /*c040*/  UMOV UR13, URZ ;  /* 0x0000003f000d7c82 */ /* 0x000fe40008000000 */
[----:B------:R-:W-:Y:S01]  /*c050*/  IMAD.X R195, RZ, RZ, 0x40000040, P0 ;  /* 0x40000040ffc37424 */ /* 0x000fe200000e06ff */
[----:B------:R-:W-:Y:S01]  /*c060*/  IADD3 R192, P0, R5, 0x4000402, RZ ;  /* 0x0400040205c07810 */ /* 0x000fe20007f1e0ff */
[----:B------:R-:W-:Y:S01]  /*c070*/  UMOV UR14, URZ ;  /* 0x0000003f000e7c82 */ /* 0x000fe20008000000 */
[----:B0-----:R-:W-:Y:S01]  /*c080*/  IMAD.SHL.U32 R3, R3, 0x8, RZ ;  /* 0x0000000803037824 */ /* 0x001fe200078e00ff */
[----:B------:R-:W-:Y:S01]  /*c090*/  UMOV UR15, URZ ;  /* 0x0000003f000f7c82 */ /* 0x000fe20008000000 */
[----:B------:R-:W-:Y:S01]  /*c0a0*/  IADD3.X R193, RZ, 0x40000040, RZ, P0, !PT ;  /* 0x40000040ffc17810 */ /* 0x000fe200007fe4ff */
[----:B------:R-:W-:Y:S01]  /*c0b0*/  UIADD3.X UR23, UR10, 0x40000040, URZ, UP1, !UPT ;  /* 0x400000400a177890 */ /* 0x000fe20008ffe43f */
[----:B------:R-:W-:Y:S01]  /*c0c0*/  IADD3 R182, P0, R5, 0x4000404, RZ ;  /* 0x0400040405b67810 */ /* 0x000fe20007f1e0ff */
[----:B------:R-:W-:Y:S01]  /*c0d0*/  UIADD3.X UR27, UR11, 0x40000040, URZ, UP2, !UPT ;  /* 0x400000400b1b7890 */ /* 0x000fe200097fe43f */
[----:B-1----:R-:W-:Y:S01]  /*c0e0*/  LOP3.LUT R2, R2, 0x8, R3, 0x48, !PT ;  /* 0x0000000802027812 */ /* 0x002fe200078e4803 */
[----:B------:R-:W-:Y:S01]  /*c0f0*/  ULDC UR5, c[0x0][0x240] ;  /* 0x0000900000057ab9 */ /* 0x000fe20000000800 */
[----:B------:R-:W0:Y:S01]  /*c100*/  S2R R3, SR_TID.X ;  /* 0x0000000000037919 */ /* 0x000e220000002100 */
[----:B------:R-:W-:Y:S01]  /*c110*/  IMAD.X R183, RZ, RZ, 0x40000040, P0 ;  /* 0x40000040ffb77424 */ /* 0x000fe200000e06ff */
[----:B------:R-:W-:Y:S01]  /*c120*/  IADD3 R180, P0, R5, 0x4000406, RZ ;  /* 0x0400040605b47810 */ /* 0x000fe20007f1e0ff */
[----:B------:R-:W-:Y:S01]  /*c130*/  ULDC UR49, c[0x0][0x290] ;  /* 0x0000a40000317ab9 */ /* 0x000fe20000000800 */
[----:B------:R-:W-:Y:S01]  /*c140*/  ULDC UR48, c[0x0][0x29c] ;  /* 0x0000a70000307ab9 */ /* 0x000fe20000000800 */
[----:B------:R-:W-:Y:S01]  /*c150*/  UIADD3.X UR19, UR7, 0x40000040, URZ, UP0, !UPT ;  /* 0x4000004007137890 */ /* 0x000fe200087fe43f */
[----:B------:R-:W-:Y:S01]  /*c160*/  IADD3.X R181, RZ, 0x40000040, RZ, P0, !PT ;  /* 0x40000040ffb57810 */ /* 0x000fe200007fe4ff */
[----:B------:R-:W-:Y:S01]  /*c170*/  UIADD3.X UR31, UR12, 0x40000040, URZ, UP3, !UPT ;  /* 0x400000400c1f7890 */ /* 0x000fe20009ffe43f */
[----:B------:R-:W-:Y:S01]  /*c180*/  IADD3 R174, P0, R5, 0x4000200, RZ ;  /* 0x0400020005ae7810 */ /* 0x000fe20007f1e0ff */
[----:B------:R-:W-:-:S02]  /*c190*/  UIADD3.X UR35, UR13, 0x40000040, URZ, UP4, !UPT ;  /* 0x400000400d237890 */ /* 0x000fc4000a7fe43f */
[----:B------:R-:W-:Y:S02]  /*c1a0*/  UIADD3.X UR39, UR14, 0x40000040, URZ, UP5, !UPT ;  /* 0x400000400e277890 */ /* 0x000fe4000affe43f */
[----:B------:R-:W-:Y:S01]  /*c1b0*/  IMAD.X R175, RZ, RZ, 0x40000040, P0 ;  /* 0x40000040ffaf7424 */ /* 0x000fe200000e06ff */
[----:B------:R-:W-:Y:S01]  /*c1c0*/  IADD3 R172, P0, R5, 0x4000202, RZ ;  /* 0x0400020205ac7810 */ /* 0x000fe20007f1e0ff */
[----:B------:R-:W-:Y:S01]  /*c1d0*/  UIADD3.X UR43, UR15, 0x40000040, URZ, UP6, !UPT ;  /* 0x400000400f2b7890 */ /* 0x000fe2000b7fe43f */
[----:B------:R-:W-:Y:S02]  /*c1e0*/  UMOV UR47, 0x40000040 ;  /* 0x40000040002f7882 */ /* 0x000fe40000000000 */
[----:B------:R-:W-:Y:S01]  /*c1f0*/  IADD3.X R173, RZ, 0x40000040, RZ, P0, !PT ;  /* 0x40000040ffad7810 */ /* 0x000fe200007fe4ff */
[----:B------:R-:W-:Y:S01]  /*c200*/  UMOV UR10, UR16 ;  /* 0x00000010000a7c82 */ /* 0x000fe20008000000 */
[----:B------:R-:W-:Y:S01]  /*c210*/  IADD3 R170, P0, R5, 0x4000204, RZ ;  /* 0x0400020405aa7810 */ /* 0x000fe20007f1e0ff */
[----:B------:R-:W-:-:S04]  /*c220*/  UMOV UR11, 0xc0000010 ;  /* 0xc0000010000b7882 */ /* 0x000fc80000000000 */
[----:B------:R-:W-:Y:S01]  /*c230*/  IMAD.X R171, RZ, RZ, 0x40000040, P0 ;  /* 0x40000040ffab7424 */ /* 0x000fe200000e06ff */
[----:B------:R-:W-:-:S04]  /*c240*/  IADD3 R168, P0, R5, 0x4000206, RZ ;  /* 0x0400020605a87810 */ /* 0x000fc80007f1e0ff */
[----:B------:R-:W-:Y:S02]  /*c250*/  IADD3.X R169, RZ, 0x40000040, RZ, P0, !PT ;  /* 0x40000040ffa97810 */ /* 0x000fe400007fe4ff */
[----:B------:R-:W-:-:S05]  /*c260*/  IADD3 R22, P0, R5, 0x4000600, RZ ;  /* 0x0400060005167810 */ /* 0x000fca0007f1e0ff */
[----:B------:R-:W-:Y:S01]  /*c270*/  IMAD.X R23, RZ, RZ, 0x40000040, P0 ;  /* 0x40000040ff177424 */ /* 0x000fe200000e06ff */
[----:B------:R-:W-:-:S04]  /*c280*/  IADD3 R20, P0, R5, 0x4000602, RZ ;  /* 0x0400060205147810 */ /* 0x000fc80007f1e0ff */
[----:B------:R-:W-:Y:S02]  /*c290*/  IADD3.X R21, RZ, 0x40000040, RZ, P0, !PT ;  /* 0x40000040ff157810 */ /* 0x000fe400007fe4ff */
[----:B------:R-:W-:-:S05]  /*c2a0*/  IADD3 R18, P0, R5, 0x4000604, RZ ;  /* 0x0400060405127810 */ /* 0x000fca0007f1e0ff */
[----:B------:R-:W-:Y:S01]  /*c2b0*/  IMAD.X R19, RZ, RZ, 0x40000040, P0 ;  /* 0x40000040ff137424 */ /* 0x000fe200000e06ff */
[----:B------:R-:W-:Y:S02]  /*c2c0*/  IADD3 R8, P0, R5, 0x4000606, RZ ;  /* 0x0400060605087810 */ /* 0x000fe40007f1e0ff */
[----:B------:R-:W-:Y:S02]  /*c2d0*/  LOP3.LUT R5, R5, 0x4000000, RZ, 0xfc, !PT ;  /* 0x0400000005057812 */ /* 0x000fe400078efcff */
[----:B------:R-:W-:Y:S02]  /*c2e0*/  IADD3.X R9, RZ, 0x40000040, RZ, P0, !PT ;  /* 0x40000040ff097810 */ /* 0x000fe400007fe4ff */
[----:B--2---:R-:W-:Y:S02]  /*c2f0*/  LEA R0, R2, R4, 0x1 ;  /* 0x0000000402007211 */ /* 0x004fe400078e08ff */
[----:B------:R-:W1:Y:S01]  /*c300*/  S2R R2, SR_TID.X ;  /* 0x0000000000027919 */ /* 0x000e620000002100 */
[----:B------:R-:W2:Y:S01]  /*c310*/  S2R R4, SR_TID.X ;  /* 0x0000000000047919 */ /* 0x000ea20000002100 */
[----:B-1----:R-:W-:-:S02]  /*c320*/  LOP3.LUT R2, R2, 0x40, RZ, 0xc0, !PT ;  /* 0x0000004002027812 */ /* 0x002fc400078ec0ff */
[----:B--2---:R-:W-:Y:S02]  /*c330*/  SHF.R.U32.HI R4, RZ, 0x5, R4 ;  /* 0x00000005ff047819 */ /* 0x004fe40000011604 */
[----:B------:R-:W-:Y:S02]  /*c340*/  SHF.R.U32.HI R2, RZ, 0x5, R2 ;  /* 0x00000005ff027819 */ /* 0x000fe40000011602 */
[----:B------:R-:W-:-:S04]  /*c350*/  SGXT.U32 R4, R4, 0x1 ;  /* 0x000000010404781a */ /* 0x000fc80000000000 */
[----:B------:R-:W-:Y:S02]  /*c360*/  LOP3.LUT R2, R2, R4, RZ, 0xfc, !PT ;  /* 0x0000000402027212 */ /* 0x000fe400078efcff */
[C---:B------:R-:W-:Y:S02]  /*c370*/  LOP3.LUT R4, R179.reuse, 0x8, RZ, 0xfc, !PT ;  /* 0x00000008b3047812 */ /* 0x040fe400078efcff */
[----:B0-----:R-:W-:Y:S02]  /*c380*/  LOP3.LUT R2, R2, 0x8, R3, 0xf8, !PT ;  /* 0x0000000802027812 */ /* 0x001fe400078ef803 */
[----:B------:R-:W-:Y:S02]  /*c390*/  LEA R3, R179, UR6, 0x3 ;  /* 0x00000006b3037c11 */ /* 0x000fe4000f8e18ff */
[----:B------:R-:W-:Y:S01]  /*c3a0*/  LEA R4, R4, UR6, 0x3 ;  /* 0x0000000604047c11 */ /* 0x000fe2000f8e18ff */
[----:B---3--:R-:W-:-:S07]  /*c3b0*/  IMAD R2, R2, 0x100, R6 ;  /* 0x0000010002027824 */ /* 0x008fce00078e0206 */
.L_x_23:
[----:B------:R-:W-:Y:S01]  /*c3c0*/  R2UR UR14, R230 ;  /* 0x00000000e60e72ca */ /* 0x000fe200000e0000 */
[----:B------:R-:W-:Y:S01]  /*c3d0*/  USHF.R.S32.HI UR12, URZ, 0x4, UR52 ;  /* 0x000000043f0c7899 */ /* 0x000fe20008011434 */
[----:B------:R-:W-:-:S13]  /*c3e0*/  R2UR UR15, R231 ;  /* 0x00000000e70f72ca */ /* 0x000fda00000e0000 */
[----:B------:R-:W-:-:S06]  /*c3f0*/  UIMAD.WIDE UR12, UR12, 0x4, UR14 ;  /* 0x000000040c0c78a5 */ /* 0x000fcc000f8e020e */
[----:B------:R-:W-:Y:S01]  /*c400*/  MOV R6, UR12 ;  /* 0x0000000c00067c02 */ /* 0x000fe20008000f00 */
[----:B------:R-:W-:-:S05]  /*c410*/  IMAD.U32 R7, RZ, RZ, UR13 ;  /* 0x0000000dff077e24 */ /* 0x000fca000f8e00ff */
[----:B------:R-:W2:Y:S01]  /*c420*/  LDG.E R6, desc[UR8][R6.64] ;  /* 0x0000000806067981 */ /* 0x000ea2000c1e1900 */
[----:B------:R-:W-:Y:S01]  /*c430*/  IADD3 R158, R239, UR52, RZ ;  /* 0x00000034ef9e7c10 */ /* 0x000fe2000fffe0ff */
[----:B------:R-:W-:Y:S01]  /*c440*/  UIADD3 UR7, UR52, 0x10, URZ ;  /* 0x0000001034077890 */ /* 0x000fe2000fffe03f */
[----:B------:R-:W0:Y:S02]  /*c450*/  S2R R216, SR_TID.X ;  /* 0x0000000000d87919 */ /* 0x000e240000002100 */
[----:B------:R-:W-:Y:S01]  /*c460*/  SHF.R.S32.HI R11, RZ, 0x1f, R158 ;  /* 0x0000001fff0b7819 */ /* 0x000fe2000001149e */
[----:B------:R-:W-:Y:S01]  /*c470*/  VIADD R156, R158, 0x8 ;  /* 0x000000089e9c7836 */ /* 0x000fe20000000000 */
[----:B------:R-:W-:Y:S02]  /*c480*/  UISETP.GT.AND UP0, UPT, UR7, UR4, UPT ;  /* 0x000000040700728c */ /* 0x000fe4000bf04270 */
[----:B------:R-:W-:Y:S02]  /*c490*/  LEA.HI R11, R11, R158, RZ, 0x4 ;  /* 0x0000009e0b0b7211 */ /* 0x000fe400078f20ff */
[----:B------:R-:W-:-:S02]  /*c4a0*/  SHF.R.S32.HI R13, RZ, 0x1f, R156 ;  /* 0x0000001fff0d7819 */ /* 0x000fc4000001149c */
[----:B------:R-:W-:Y:S02]  /*c4b0*/  PLOP3.LUT P0, PT, PT, PT, UP0, 0x40, 0x0 ;  /* 0x000000000000781c */ /* 0x000fe40003f0e808 */
[----:B------:R-:W-:Y:S02]  /*c4c0*/  LEA.HI R13, R13, R156, RZ, 0x4 ;  /* 0x0000009c0d0d7211 */ /* 0x000fe400078f20ff */
[----:B------:R-:W-:Y:S02]  /*c4d0*/  LOP3.LUT R11, R11, 0x1ffffff0, RZ, 0xc0, !PT ;  /* 0x1ffffff00b0b7812 */ /* 0x000fe400078ec0ff */
[----:B------:R-:W-:-:S03]  /*c4e0*/  LOP3.LUT R15, R13, 0x1ffffff0, RZ, 0xc0, !PT ;  /* 0x1ffffff00d0f7812 */ /* 0x000fc600078ec0ff */
[----:B------:R-:W-:Y:S01]  /*c4f0*/  IMAD.IADD R152, R158, 0x1, -R11 ;  /* 0x000000019e987824 */ /* 0x000fe200078e0a0b */
[----:B------:R-:W-:Y:S02]  /*c500*/  IADD3 R154, R156, -R15, RZ ;  /* 0x8000000f9c9a7210 */ /* 0x000fe40007ffe0ff */
[----:B0-----:R-:W-:-:S04]  /*c510*/  SHF.L.U32 R216, R216, 0x1, RZ ;  /* 0x00000001d8d87819 */ /* 0x001fc800000006ff */
[----:B------:R-:W-:-:S05]  /*c520*/  LOP3.LUT R216, R216, 0x6, RZ, 0xc0, !PT ;  /* 0x00000006d8d87812 */ /* 0x000fca00078ec0ff */
[----:B------:R-:W-:-:S04]  /*c530*/  VIADD R11, R216, UR52 ;  /* 0x00000034d80b7c36 */ /* 0x000fc80008000000 */
[----:B------:R-:W-:Y:S01]  /*c540*/  VIADD R15, R11, 0x8 ;  /* 0x000000080b0f7836 */ /* 0x000fe20000000000 */
[----:B------:R-:W-:Y:S01]  /*c550*/  IADD3 R177, R11, 0x9, RZ ;  /* 0x000000090bb17810 */ /* 0x000fe20007ffe0ff */
[C---:B--2---:R-:W-:Y:S02]  /*c560*/  IMAD R13, R6.reuse, UR49, R233 ;  /* 0x00000031060d7c24 */ /* 0x044fe4000f8e02e9 */
[----:B------:R-:W-:Y:S02]  /*c570*/  IMAD R7, R6, UR48, R215 ;  /* 0x0000003006077c24 */ /* 0x000fe4000f8e02d7 */
[----:B------:R-:W-:Y:S01]  /*c580*/  IMAD R157, R154, 0x8, R13 ;  /* 0x000000089a9d7824 */ /* 0x000fe200078e020d */
[----:B------:R-:W-:Y:S01]  /*c590*/  LEA R155, R152, R13, 0x3 ;  /* 0x0000000d989b7211 */ /* 0x000fe200078e18ff */
[----:B------:R-:W-:Y:S01]  /*c5a0*/  IMAD R6, R6, UR48, R214 ;  /* 0x0000003006067c24 */ /* 0x000fe2000f8e02d6 */
[----:B------:R-:W-:Y:S01]  /*c5b0*/  IADD3 R13, R11, 0x1, RZ ;  /* 0x000000010b0d7810 */ /* 0x000fe20007ffe0ff */
[----:B------:R-:W-:Y:S06]  /*c5c0*/  @P0 BRA `(.L_x_19) ;  /* 0x0000000000500947 */ /* 0x000fec0003800000 */
[----:B------:R-:W0:Y:S01]  /*c5d0*/  LDC.64 R152, c[0x0][0x228] ;  /* 0x00008a00ff987b82 */ /* 0x000e220000000a00 */
[----:B------:R-:W-:Y:S02]  /*c5e0*/  ISETP.GE.AND P0, PT, R158, UR4, PT ;  /* 0x000000049e007c0c */ /* 0x000fe4000bf06270 */
[----:B------:R-:W-:Y:S02]  /*c5f0*/  CS2R R184, SRZ ;  /* 0x0000000000b87805 */ /* 0x000fe4000001ff00 */
[----:B------:R-:W-:Y:S01]  /*c600*/  CS2R R186, SRZ ;  /* 0x0000000000ba7805 */ /* 0x000fe2000001ff00 */
[----:B0-----:R-:W-:-:S08]  /*c610*/  IMAD.WIDE R154, R155, 0x2, R152 ;  /* 0x000000029b9a7825 */ /* 0x001fd000078e0298 */
[----:B------:R-:W2:Y:S01]  /*c620*/  @!P0 LDG.E.128 R184, desc[UR8][R154.64] ;  /* 0x000000089ab88981 */ /* 0x000ea2000c1e1d00 */
[----:B------:R-:W-:Y:S02]  /*c630*/  CS2R R188, SRZ ;  /* 0x0000000000bc7805 */ /* 0x000fe4000001ff00 */
[----:B------:R-:W-:Y:S01]  /*c640*/  CS2R R190, SRZ ;  /* 0x0000000000be7805 */ /* 0x000fe2000001ff00 */
[----:B------:R-:W-:Y:S01]  /*c650*/  IMAD.WIDE R152, R157, 0x2, R152 ;  /* 0x000000029d987825 */ /* 0x000fe200078e0298 */
[----:B--2---:R-:W-:Y:S02]  /*c660*/  SEL R184, R184, RZ, !P0 ;  /* 0x000000ffb8b87207 */ /* 0x004fe40004000000 */
[----:B------:R-:W-:Y:S02]  /*c670*/  SEL R185, R185, RZ, !P0 ;  /* 0x000000ffb9b97207 */ /* 0x000fe40004000000 */
[----:B------:R-:W-:Y:S02]  /*c680*/  SEL R186, R186, RZ, !P0 ;  /* 0x000000ffbaba7207 */ /* 0x000fe40004000000 */
[----:B------:R-:W-:-:S02]  /*c690*/  SEL R187, R187, RZ, !P0 ;  /* 0x000000ffbbbb7207 */ /* 0x000fc40004000000 */
[----:B------:R-:W-:-:S13]  /*c6a0*/  ISETP.GE.AND P0, PT, R156, UR4, PT ;  /* 0x000000049c007c0c */ /* 0x000fda000bf06270 */
[----:B------:R-:W2:Y:S02]  /*c6b0*/  @!P0 LDG.E.128 R188, desc[UR8][R152.64] ;  /* 0x0000000898bc8981 */ /* 0x000ea4000c1e1d00 */
[----:B--2---:R-:W-:Y:S02]  /*c6c0*/  SEL R188, R188, RZ, !P0 ;  /* 0x000000ffbcbc7207 */ /* 0x004fe40004000000 */
[----:B------:R-:W-:Y:S02]  /*c6d0*/  SEL R189, R189, RZ, !P0 ;  /* 0x000000ffbdbd7207 */ /* 0x000fe40004000000 */
[----:B------:R-:W-:Y:S02]  /*c6e0*/  SEL R190, R190, RZ, !P0 ;  /* 0x000000ffbebe7207 */ /* 0x000fe40004000000 */
[----:B------:R-:W-:Y:S01]  /*c6f0*/  SEL R191, R191, RZ, !P0 ;  /* 0x000000ffbfbf7207 */ /* 0x000fe20004000000 */
[----:B------:R-:W-:Y:S06]  /*c700*/  BRA `(.L_x_20) ;  /* 0x0000000000147947 */ /* 0x000fec0003800000 */
.L_x_19:
[----:B------:R-:W0:Y:S02]  /*c710*/  LDC.64 R188, c[0x0][0x228] ;  /* 0x00008a00ffbc7b82 */ /* 0x000e240000000a00 */
[----:B0-----:R-:W-:-:S04]  /*c720*/  IMAD.WIDE R184, R155, 0x2, R188 ;  /* 0x000000029bb87825 */ /* 0x001fc800078e02bc */
[----:B------:R-:W-:Y:S02]  /*c730*/  IMAD.WIDE R188, R157, 0x2, R188 ;  /* 0x000000029dbc7825 */ /* 0x000fe400078e02bc */
[----:B------:R-:W5:Y:S04]  /*c740*/  LDG.E.128 R184, desc[UR8][R184.64] ;  /* 0x00000008b8b87981 */ /* 0x000f68000c1e1d00 */
[----:B------:R-:W5:Y:S02]  /*c750*/  LDG.E.128 R188, desc[UR8][R188.64] ;  /* 0x00000008bcbc7981 */ /* 0x000f64000c1e1d00 */
.L_x_20:
[----:B------:R-:W-:Y:S01]  /*c760*/  BAR.SYNC.DEFER_BLOCKING 0x0 ;  /* 0x0000000000007b1d */ /* 0x000fe20000010000 */
[----:B------:R-:W-:Y:S01]  /*c770*/  IMAD.MOV.U32 R155, RZ, RZ, 0x40000040 ;  /* 0x40000040ff9b7424 */ /* 0x000fe200078e00ff */
[----:B------:R-:W-:Y:S02]  /*c780*/  MOV R154, R5 ;  /* 0x00000005009a7202 */ /* 0x000fe40000000f00 */
[----:B------:R-:W-:Y:S02]  /*c790*/  MOV R153, RZ ;  /* 0x000000ff00997202 */ /* 0x000fe40000000f00 */
[----:B------:R-:W-:Y:S01]  /*c7a0*/  R2UR UR44, R154 ;  /* 0x000000009a2c72ca */ /* 0x000fe200000e0000 */
        /* <DEDUP_REMOVED lines=13> */
[----:B------:R-:W-:Y:S02]  /*c880*/  R2UR UR32, R192 ;  /* 0x00000000c02072ca */ /* 0x000fe400000e0000 */
[----:B------:R-:W-:Y:S01]  /*c890*/  R2UR UR33, R193 ;  /* 0x00000000c12172ca */ /* 0x000fe200000e0000 */
[----:B------:R2:W-:Y:S06]  /*c8a0*/  MEMBAR.ALL.CTA ;  /* 0x0000000000007992 */ /* 0x0005ec0000008000 */
[----:B--2---:R-:W2:Y:S01]  /*c8b0*/  FENCE.VIEW.ASYNC.S ;  /* 0x00000000000073c6 */ /* 0x004ea20000000000 */
[----:B0-----:R-:W-:Y:S01]  /*c8c0*/  IMAD.SHL.U32 R152, R152, 0x80, RZ ;  /* 0x0000008098987824 */ /* 0x001fe200078e00ff */
[----:B------:R-:W-:-:S02]  /*c8d0*/  R2UR UR36, R182 ;  /* 0x00000000b62472ca */ /* 0x000fc400000e0000 */
[----:B------:R-:W-:Y:S02]  /*c8e0*/  R2UR UR37, R183 ;  /* 0x00000000b72572ca */ /* 0x000fe400000e0000 */
[----:B------:R-:W-:Y:S02]  /*c8f0*/  LOP3.LUT R152, R152, 0x180, RZ, 0xc0, !PT ;  /* 0x0000018098987812 */ /* 0x000fe400078ec0ff */
[----:B------:R-:W-:Y:S02]  /*c900*/  R2UR UR40, R180 ;  /* 0x00000000b42872ca */ /* 0x000fe400000e0000 */
[----:B------:R-:W-:Y:S02]  /*c910*/  R2UR UR12, R152 ;  /* 0x00000000980c72ca */ /* 0x000fe400000e0000 */
[----:B------:R-:W-:Y:S02]  /*c920*/  R2UR UR41, R181 ;  /* 0x00000000b52972ca */ /* 0x000fe400000e0000 */
[----:B------:R-:W-:-:S02]  /*c930*/  R2UR UR14, R8 ;  /* 0x00000000080e72ca */ /* 0x000fc400000e0000 */
[----:B------:R-:W-:Y:S02]  /*c940*/  R2UR UR15, R9 ;  /* 0x00000000090f72ca */ /* 0x000fe400000e0000 */
[----:B------:R-:W-:-:S05]  /*c950*/  ISETP.GE.AND P0, PT, R11, UR4, PT ;  /* 0x000000040b007c0c */ /* 0x000fca000bf06270 */
[----:B------:R-:W-:Y:S01]  /*c960*/  UIADD3.64 UR44, UR44, UR12, URZ ;  /* 0x0000000c2c2c7297 */ /* 0x000fe2000fffe03f */
[----:B--2---:R-:W-:Y:S01]  /*c970*/  BAR.SYNC.DEFER_BLOCKING 0x0 ;  /* 0x0000000000007b1d */ /* 0x004fe20000010000 */
        /* <DEDUP_REMOVED lines=35> */
[----:B------:R-:W-:Y:S02]  /*cbb0*/  UIADD3.64 UR36, UR36, UR12, URZ ;  /* 0x0000000c24247297 */ /* 0x000fe4000fffe03f */
[----:B------:R-:W-:-:S03]  /*cbc0*/  UIADD3.64 UR12, UR14, UR12, URZ ;  /* 0x0000000c0e0c7297 */ /* 0x000fc6000fffe03f */
[----:B------:R-:W-:Y:S01]  /*cbd0*/  UMOV UR14, UR42 ;  /* 0x0000002a000e7c82 */ /* 0x000fe20008000000 */
[----:B------:R-:W-:Y:S01]  /*cbe0*/  UMOV UR15, UR43 ;  /* 0x0000002b000f7c82 */ /* 0x000fe20008000000 */
[----:B------:R-:W-:Y:S04]  /*cbf0*/  HGMMA.64x16x16.F32.BF16 R160, gdesc[UR40], R160 ;  /* 0x0020000028a079f0 */ /* 0x000fe800087018a0 */
[----:B------:R-:W-:Y:S04]  /*cc00*/  HGMMA.64x16x16.F32.BF16 R152, gdesc[UR44], RZ, !UPT ;  /* 0x002000002c9879f0 */ /* 0x000fe8000c7018ff */
        /* <DEDUP_REMOVED lines=8> */
[----:B-1----:R-:W-:Y:S02]  /*cc90*/  FSEL R184, R162, -INF , !P0 ;  /* 0xff800000a2b87808 */ /* 0x002fe40004000000 */
[----:B------:R-:W-:Y:S02]  /*cca0*/  FSEL R185, R160, -INF , !P0 ;  /* 0xff800000a0b97808 */ /* 0x000fe40004000000 */
[----:B------:R-:W-:Y:S02]  /*ccb0*/  FSEL R162, R152, -INF , !P0 ;  /* 0xff80000098a27808 */ /* 0x000fe40004000000 */
[----:B------:R-:W-:Y:S01]  /*ccc0*/  FSEL R11, R154, -INF , !P0 ;  /* 0xff8000009a0b7808 */ /* 0x000fe20004000000 */
[----:B------:R-:W-:Y:S01]  /*ccd0*/  FMUL R152, R185, UR5 ;  /* 0x00000005b9987c20 */ /* 0x000fe20008400000 */
[----:B------:R-:W-:Y:S01]  /*cce0*/  BAR.SYNC.DEFER_BLOCKING 0x0 ;  /* 0x0000000000007b1d */ /* 0x000fe20000010000 */
[----:B------:R-:W-:-:S04]  /*ccf0*/  ISETP.GE.AND P0, PT, R13, UR4, PT ;  /* 0x000000040d007c0c */ /* 0x000fc8000bf06270 */
[----:B------:R-:W-:Y:S02]  /*cd00*/  FSEL R161, R161, -INF , !P0 ;  /* 0xff800000a1a17808 */ /* 0x000fe40004000000 */
[----:B------:R-:W-:Y:S02]  /*cd10*/  FSEL R154, R163, -INF , !P0 ;  /* 0xff800000a39a7808 */ /* 0x000fe40004000000 */
[----:B------:R-:W-:Y:S01]  /*cd20*/  FSEL R178, R153, -INF , !P0 ;  /* 0xff80000099b27808 */ /* 0x000fe20004000000 */
[----:B------:R-:W-:Y:S01]  /*cd30*/  FMUL R153, R161, UR5 ;  /* 0x00000005a1997c20 */ /* 0x000fe20008400000 */
[----:B------:R-:W-:Y:S02]  /*cd40*/  FSEL R13, R155, -INF , !P0 ;  /* 0xff8000009b0d7808 */ /* 0x000fe40004000000 */
[----:B------:R-:W-:-:S04]  /*cd50*/  ISETP.GE.AND P0, PT, R15, UR4, PT ;  /* 0x000000040f007c0c */ /* 0x000fc8000bf06270 */
[----:B------:R-:W-:Y:S02]  /*cd60*/  FSEL R155, R164, -INF , !P0 ;  /* 0xff800000a49b7808 */ /* 0x000fe40004000000 */
[----:B------:R-:W-:Y:S02]  /*cd70*/  FSEL R186, R166, -INF , !P0 ;  /* 0xff800000a6ba7808 */ /* 0x000fe40004000000 */
[----:B------:R-:W-:Y:S02]  /*cd80*/  FSEL R164, R156, -INF , !P0 ;  /* 0xff8000009ca47808 */ /* 0x000fe40004000000 */
[----:B------:R-:W-:Y:S02]  /*cd90*/  FSEL R15, R158, -INF , !P0 ;  /* 0xff8000009e0f7808 */ /* 0x000fe40004000000 */
[----:B------:R-:W-:Y:S02]  /*cda0*/  ISETP.GE.AND P0, PT, R177, UR4, PT ;  /* 0x00000004b1007c0c */ /* 0x000fe4000bf06270 */
[----:B------:R-:W-:-:S02]  /*cdb0*/  FMNMX R158, R152, R153, !PT ;  /* 0x00000099989e7209 */ /* 0x000fc40007800000 */
[----:B------:R-:W-:Y:S02]  /*cdc0*/  FSEL R163, R165, -INF , !P0 ;  /* 0xff800000a5a37808 */ /* 0x000fe40004000000 */
[----:B------:R-:W-:Y:S01]  /*cdd0*/  FSEL R166, R157, -INF , !P0 ;  /* 0xff8000009da67808 */ /* 0x000fe20004000000 */
[----:B------:R-:W-:Y:S01]  /*cde0*/  FMUL R157, R155, UR5 ;  /* 0x000000059b9d7c20 */ /* 0x000fe20008400000 */
[----:B------:R-:W-:Y:S01]  /*cdf0*/  FSEL R156, R167, -INF , !P0 ;  /* 0xff800000a79c7808 */ /* 0x000fe20004000000 */
[----:B------:R-:W-:Y:S01]  /*ce00*/  FMUL R152, R163, UR5 ;  /* 0x00000005a3987c20 */ /* 0x000fe20008400000 */
[----:B------:R-:W-:Y:S02]  /*ce10*/  FSEL R165, R159, -INF , !P0 ;  /* 0xff8000009fa57808 */ /* 0x000fe40004000000 */
[----:B------:R-:W-:Y:S01]  /*ce20*/  FMNMX R157, R157, R158, !PT ;  /* 0x0000009e9d9d7209 */ /* 0x000fe20007800000 */
[----:B------:R-:W-:-:S03]  /*ce30*/  FMUL R158, R154, UR5 ;  /* 0x000000059a9e7c20 */ /* 0x000fc60008400000 */
        /* <DEDUP_REMOVED lines=11> */
[----:B------:R-:W-:Y:S01]  /*cef0*/  FMNMX R158, R157, R158, !PT ;  /* 0x0000009e9d9e7209 */ /* 0x000fe20007800000 */
[--C-:B------:R-:W-:Y:S01]  /*cf00*/  FFMA R161, R161, UR5, -R160.reuse ;  /* 0x00000005a1a17c23 */ /* 0x100fe200080008a0 */
[--C-:B------:R-:W-:Y:S01]  /*cf10*/  FFMA R155, R155, UR5, -R160.reuse ;  /* 0x000000059b9b7c23 */ /* 0x100fe200080008a0 */
[----:B------:R-:W-:Y:S01]  /*cf20*/  FMUL R185, R185, 1.4426950216293334961 ;  /* 0x3fb8aa3bb9b97820 */ /* 0x000fe20000400000 */
[----:B------:R-:W-:Y:S01]  /*cf30*/  FMNMX R158, R153, R158, !PT ;  /* 0x0000009e999e7209 */ /* 0x000fe20007800000 */
[----:B------:R-:W-:Y:S01]  /*cf40*/  FMUL R161, R161, 1.4426950216293334961 ;  /* 0x3fb8aa3ba1a17820 */ /* 0x000fe20000400000 */
[----:B------:R-:W-:Y:S01]  /*cf50*/  FMUL R155, R155, 1.4426950216293334961 ;  /* 0x3fb8aa3b9b9b7820 */ /* 0x000fe20000400000 */
[----:B------:R-:W-:Y:S01]  /*cf60*/  FFMA R163, R163, UR5, -R160 ;  /* 0x00000005a3a37c23 */ /* 0x000fe200080008a0 */
[----:B------:R-:W-:Y:S01]  /*cf70*/  FSETP.GEU.AND P0, PT, R185, -126, PT ;  /* 0xc2fc0000b900780b */ /* 0x000fe20003f0e000 */
[----:B------:R-:W0:Y:S01]  /*cf80*/  SHFL.BFLY PT, R153, R158, 0x2, 0x1f ;  /* 0x0c401f009e997f89 */ /* 0x000e2200000e0000 */
[----:B------:R-:W-:Y:S01]  /*cf90*/  FADD R17, -R160, R17 ;  /* 0x00000011a0117221 */ /* 0x000fe20000000100 */
[----:B------:R-:W-:-:S03]  /*cfa0*/  FMUL R163, R163, 1.4426950216293334961 ;  /* 0x3fb8aa3ba3a37820 */ /* 0x000fc60000400000 */
[----:B------:R-:W-:-:S07]  /*cfb0*/  FMUL R17, R17, 1.4426950216293334961 ;  /* 0x3fb8aa3b11117820 */ /* 0x000fce0000400000 */
[----:B------:R-:W-:-:S04]  /*cfc0*/  @!P0 FMUL R185, R185, 0.5 ;  /* 0x3f000000b9b98820 */ /* 0x000fc80000400000 */
[----:B------:R-:W1:Y:S01]  /*cfd0*/  MUFU.EX2 R152, R185 ;  /* 0x000000b900987308 */ /* 0x000e620000000800 */
[----:B0-----:R-:W-:-:S05]  /*cfe0*/  FMNMX R157, R158, R153, !PT ;  /* 0x000000999e9d7209 */ /* 0x001fca0007800000 */
[----:B------:R-:W0:Y:S01]  /*cff0*/  SHFL.BFLY PT, R188, R157, 0x1, 0x1f ;  /* 0x0c201f009dbc7f89 */ /* 0x000e2200000e0000 */
[----:B-1----:R-:W-:Y:S01]  /*d000*/  @!P0 FMUL R152, R152, R152 ;  /* 0x0000009898988220 */ /* 0x002fe20000400000 */
[----:B------:R-:W-:-:S13]  /*d010*/  FSETP.GEU.AND P0, PT, R161, -126, PT ;  /* 0xc2fc0000a100780b */ /* 0x000fda0003f0e000 */
[----:B------:R-:W-:-:S04]  /*d020*/  @!P0 FMUL R161, R161, 0.5 ;  /* 0x3f000000a1a18820 */ /* 0x000fc80000400000 */
[----:B------:R0:W1:Y:S02]  /*d030*/  MUFU.EX2 R204, R161 ;  /* 0x000000a100cc7308 */ /* 0x0000640000000800 */
[----:B0-----:R-:W-:Y:S01]  /*d040*/  FMNMX R161, R157, R188, !PT ;  /* 0x000000bc9da17209 */ /* 0x001fe20007800000 */
[----:B------:R-:W-:-:S03]  /*d050*/  FMUL R157, R178, UR5 ;  /* 0x00000005b29d7c20 */ /* 0x000fc60008400000 */
[----:B------:R-:W-:Y:S01]  /*d060*/  FMNMX R161, R161, R16, !PT ;  /* 0x00000010a1a17209 */ /* 0x000fe20007800000 */
[----:B-1----:R-:W-:-:S04]  /*d070*/  @!P0 FMUL R204, R204, R204 ;  /* 0x000000cccccc8220 */ /* 0x002fc80000400000 */
[--C-:B------:R-:W-:Y:S01]  /*d080*/  FFMA R184, R184, UR5, -R161.reuse ;  /* 0x00000005b8b87c23 */ /* 0x100fe200080008a1 */
[--C-:B------:R-:W-:Y:S01]  /*d090*/  FFMA R154, R154, UR5, -R161.reuse ;  /* 0x000000059a9a7c23 */ /* 0x100fe200080008a1 */
[--C-:B------:R-:W-:Y:S01]  /*d0a0*/  FFMA R186, R186, UR5, -R161.reuse ;  /* 0x00000005baba7c23 */ /* 0x100fe200080008a1 */
[----:B------:R-:W-:Y:S01]  /*d0b0*/  FFMA R156, R156, UR5, -R161 ;  /* 0x000000059c9c7c23 */ /* 0x000fe200080008a1 */
[----:B------:R-:W-:Y:S01]  /*d0c0*/  FMUL R184, R184, 1.4426950216293334961 ;  /* 0x3fb8aa3bb8b87820 */ /* 0x000fe20000400000 */
[----:B------:R-:W-:Y:S01]  /*d0d0*/  FMUL R158, R154, 1.4426950216293334961 ;  /* 0x3fb8aa3b9a9e7820 */ /* 0x000fe20000400000 */
[----:B------:R-:W-:Y:S01]  /*d0e0*/  FMUL R186, R186, 1.4426950216293334961 ;  /* 0x3fb8aa3bbaba7820 */ /* 0x000fe20000400000 */
[----:B------:R-:W-:Y:S01]  /*d0f0*/  FMUL R159, R156, 1.4426950216293334961 ;  /* 0x3fb8aa3b9c9f7820 */ /* 0x000fe20000400000 */
[----:B------:R-:W-:Y:S01]  /*d100*/  FMUL R156, R162, UR5 ;  /* 0x00000005a29c7c20 */ /* 0x000fe20008400000 */
[----:B------:R-:W-:Y:S01]  /*d110*/  FSETP.GEU.AND P0, PT, R184, -126, PT ;  /* 0xc2fc0000b800780b */ /* 0x000fe20003f0e000 */
[----:B------:R-:W-:-:S03]  /*d120*/  FADD R16, -R161, R16 ;  /* 0x00000010a1107221 */ /* 0x000fc60000000100 */
[----:B------:R-:W-:Y:S01]  /*d130*/  FMNMX R157, R156, R157, !PT ;  /* 0x0000009d9c9d7209 */ /* 0x000fe20007800000 */
[----:B------:R-:W-:Y:S01]  /*d140*/  FMUL R156, R164, UR5 ;  /* 0x00000005a49c7c20 */ /* 0x000fe20008400000 */
[----:B------:R-:W-:-:S04]  /*d150*/  FMUL R16, R16, 1.4426950216293334961 ;  /* 0x3fb8aa3b10107820 */ /* 0x000fc80000400000 */
[----:B------:R-:W-:Y:S01]  /*d160*/  FMNMX R157, R156, R157, !PT ;  /* 0x0000009d9c9d7209 */ /* 0x000fe20007800000 */
[----:B------:R-:W-:Y:S02]  /*d170*/  FMUL R156, R166, UR5 ;  /* 0x00000005a69c7c20 */ /* 0x000fe40008400000 */
[----:B------:R-:W-:-:S03]  /*d180*/  @!P0 FMUL R184, R184, 0.5 ;  /* 0x3f000000b8b88820 */ /* 0x000fc60000400000 */
[----:B------:R-:W-:Y:S01]  /*d190*/  FMNMX R157, R156, R157, !PT ;  /* 0x0000009d9c9d7209 */ /* 0x000fe20007800000 */
[----:B------:R-:W0:Y:S04]  /*d1a0*/  MUFU.EX2 R153, R184 ;  /* 0x000000b800997308 */ /* 0x000e280000000800 */
[----:B------:R-:W1:Y:S01]  /*d1b0*/  SHFL.BFLY PT, R156, R157, 0x2, 0x1f ;  /* 0x0c401f009d9c7f89 */ /* 0x000e6200000e0000 */
[----:B0-----:R-:W-:Y:S01]  /*d1c0*/  @!P0 FMUL R153, R153, R153 ;  /* 0x0000009999998220 */ /* 0x001fe20000400000 */
[----:B------:R-:W-:-:S13]  /*d1d0*/  FSETP.GEU.AND P0, PT, R158, -126, PT ;  /* 0xc2fc00009e00780b */ /* 0x000fda0003f0e000 */
[----:B------:R-:W-:-:S04]  /*d1e0*/  @!P0 FMUL R158, R158, 0.5 ;  /* 0x3f0000009e9e8820 */ /* 0x000fc80000400000 */
[----:B------:R1:W0:Y:S02]  /*d1f0*/  MUFU.EX2 R203, R158 ;  /* 0x0000009e00cb7308 */ /* 0x0002240000000800 */
[----:B-1----:R-:W-:Y:S01]  /*d200*/  FMNMX R158, R157, R156, !PT ;  /* 0x0000009c9d9e7209 */ /* 0x002fe20007800000 */
[----:B------:R-:W-:Y:S01]  /*d210*/  FMUL R157, R11, UR5 ;  /* 0x000000050b9d7c20 */ /* 0x000fe20008400000 */
        /* <DEDUP_REMOVED lines=16> */
[----:B0-----:R-:W0:Y:S01]  /*d320*/  SHFL.BFLY PT, R159, R158, 0x1, 0x1f ;  /* 0x0c201f009e9f7f89 */ /* 0x001e2200000e0000 */
[----:B-1----:R-:W-:Y:S01]  /*d330*/  @!P0 FMUL R191, R191, R191 ;  /* 0x000000bfbfbf8220 */ /* 0x002fe20000400000 */
        /* <DEDUP_REMOVED lines=21> */
[----:B------:R1:W2:Y:S01]  /*d490*/  MUFU.EX2 R156, R162 ;  /* 0x000000a2009c7308 */ /* 0x0002a20000000800 */
[----:B0-----:R-:W-:-:S05]  /*d4a0*/  FMNMX R159, R158, R157, !PT ;  /* 0x0000009d9e9f7209 */ /* 0x001fca0007800000 */
[----:B-1----:R-:W0:Y:S01]  /*d4b0*/  SHFL.BFLY PT, R162, R159, 0x1, 0x1f ;  /* 0x0c201f009fa27f89 */ /* 0x002e2200000e0000 */
[----:B--2---:R-:W-:Y:S01]  /*d4c0*/  @!P0 FMUL R156, R156, R156 ;  /* 0x0000009c9c9c8220 */ /* 0x004fe20000400000 */
        /* <DEDUP_REMOVED lines=15> */
[----:B------:R-:W-:-:S02]  /*d5c0*/  FMUL R165, R165, 1.4426950216293334961 ;  /* 0x3fb8aa3ba5a57820 */ /* 0x000fc40000400000 */
[----:B------:R-:W-:-:S10]  /*d5d0*/  FMUL R10, R10, 1.4426950216293334961 ;  /* 0x3fb8aa3b0a0a7820 */ /* 0x000fd40000400000 */
        /* <DEDUP_REMOVED lines=25> */
[----:B------:R-:W-:-:S13]  /*d770*/  FSETP.GEU.AND P0, PT, R17, -126, PT ;  /* 0xc2fc00001100780b */ /* 0x000fda0003f0e000 */
[----:B------:R-:W-:-:S04]  /*d780*/  @!P0 FMUL R17, R17, 0.5 ;  /* 0x3f00000011118820 */ /* 0x000fc80000400000 */
[----:B------:R0:W1:Y:S02]  /*d790*/  MUFU.EX2 R11, R17 ;  /* 0x00000011000b7308 */ /* 0x0000640000000800 */
[----:B0-----:R-:W-:-:S04]  /*d7a0*/  FADD R17, R152, R204 ;  /* 0x000000cc98117221 */ /* 0x001fc80000000000 */
[----:B------:R-:W-:Y:S01]  /*d7b0*/  FADD R17, R154, R17 ;  /* 0x000000119a117221 */ /* 0x000fe20000000000 */
[----:B-1----:R-:W-:Y:S01]  /*d7c0*/  @!P0 FMUL R11, R11, R11 ;  /* 0x0000000b0b0b8220 */ /* 0x002fe20000400000 */
[----:B------:R-:W-:Y:S02]  /*d7d0*/  FSETP.GEU.AND P0, PT, R16, -126, PT ;  /* 0xc2fc00001000780b */ /* 0x000fe40003f0e000 */
[----:B------:R-:W-:Y:S01]  /*d7e0*/  FADD R165, R202, R17 ;  /* 0x00000011caa57221 */ /* 0x000fe20000000000 */
[----:B------:R-:W-:Y:S01]  /*d7f0*/  FADD R17, R188, R167 ;  /* 0x000000a7bc117221 */ /* 0x000fe20000000000 */
[----:B------:R-:W-:Y:S04]  /*d800*/  STS [R3+0x8000], R11 ;  /* 0x0080000b03007388 */ /* 0x000fe80000000800 */
[----:B------:R-:W-:Y:S04]  /*d810*/  STS [R3+0x8000], R11 ;  /* 0x0080000b03007388 */ /* 0x000fe80000000800 */
[----:B------:R-:W0:Y:S01]  /*d820*/  SHFL.BFLY PT, R178, R17, 0x2, 0x1f ;  /* 0x0c401f0011b27f89 */ /* 0x000e2200000e0000 */
[----:B------:R-:W-:-:S03]  /*d830*/  @!P0 FMUL R16, R16, 0.5 ;  /* 0x3f00000010108820 */ /* 0x000fc60000400000 */
[----:B------:R-:W1:Y:S01]  /*d840*/  SHFL.BFLY PT, R166, R165, 0x2, 0x1f ;  /* 0x0c401f00a5a67f89 */ /* 0x000e6200000e0000 */
[----:B------:R2:W3:Y:S02]  /*d850*/  MUFU.EX2 R13, R16 ;  /* 0x00000010000d7308 */ /* 0x0004e40000000800 */
[----:B--2---:R-:W-:-:S04]  /*d860*/  FADD R16, R157, R189 ;  /* 0x000000bd9d107221 */ /* 0x004fc80000000000 */
[----:B------:R-:W-:Y:S01]  /*d870*/  FADD R16, R159, R16 ;  /* 0x000000109f107221 */ /* 0x000fe20000000000 */
[----:B---3--:R-:W-:Y:S01]  /*d880*/  @!P0 FMUL R13, R13, R13 ;  /* 0x0000000d0d0d8220 */ /* 0x008fe20000400000 */
[----:B------:R-:W-:Y:S02]  /*d890*/  FSETP.GEU.AND P0, PT, R14, -126, PT ;  /* 0xc2fc00000e00780b */ /* 0x000fe40003f0e000 */
[----:B------:R-:W-:Y:S01]  /*d8a0*/  FADD R16, R187, R16 ;  /* 0x00000010bb107221 */ /* 0x000fe20000000000 */
[----:B0-----:R-:W-:Y:S01]  /*d8b0*/  FADD R17, R17, R178 ;  /* 0x000000b211117221 */ /* 0x001fe20000000000 */
[----:B------:R-:W-:Y:S01]  /*d8c0*/  STS [R4+0x8000], R13 ;  /* 0x0080000d04007388 */ /* 0x000fe20000000800 */
[----:B-1----:R-:W-:-:S03]  /*d8d0*/  FADD R165, R165, R166 ;  /* 0x000000a6a5a57221 */ /* 0x002fc60000000000 */
[----:B------:R-:W-:Y:S01]  /*d8e0*/  STS [R4+0x8000], R13 ;  /* 0x0080000d04007388 */ /* 0x000fe20000000800 */
[----:B------:R-:W-:-:S03]  /*d8f0*/  IADD3 R166, R176, R6, RZ ;  /* 0x00000006b0a67210 */ /* 0x000fc60007ffe0ff */
        /* <DEDUP_REMOVED lines=8> */
[----:B------:R-:W-:-:S04]  /*d980*/  FSETP.GEU.AND P0, PT, R10, -126, PT ;  /* 0xc2fc00000a00780b */ /* 0x000fc80003f0e000 */
[----:B------:R-:W0:Y:S04]  /*d990*/  SHFL.BFLY PT, R167, R16, 0x2, 0x1f ;  /* 0x0c401f0010a77f89 */ /* 0x000e2800000e0000 */
[----:B------:R-:W1:Y:S05]  /*d9a0*/  SHFL.BFLY PT, R178, R165, 0x1, 0x1f ;  /* 0x0c201f00a5b27f89 */ /* 0x000e6a00000e0000 */
[----:B------:R-:W-:-:S04]  /*d9b0*/  @!P0 FMUL R10, R10, 0.5 ;  /* 0x3f0000000a0a8820 */ /* 0x000fc80000400000 */
[----:B------:R2:W3:Y:S01]  /*d9c0*/  MUFU.EX2 R177, R10 ;  /* 0x0000000a00b17308 */ /* 0x0004e20000000800 */
[----:B------:R-:W4:Y:S04]  /*d9d0*/  LDS R14, [R4+0x8000] ;  /* 0x00800000040e7984 */ /* 0x000f280000000800 */
[----:B--2---:R-:W2:Y:S01]  /*d9e0*/  LDS R10, [R3+0x8000] ;  /* 0x00800000030a7984 */ /* 0x004ea20000000800 */
[----:B0-----:R-:W-:Y:S01]  /*d9f0*/  FADD R16, R16, R167 ;  /* 0x000000a710107221 */ /* 0x001fe20000000000 */
[----:B------:R-:W-:Y:S01]  /*da00*/  BAR.SYNC.DEFER_BLOCKING 0x0 ;  /* 0x0000000000007b1d */ /* 0x000fe20000010000 */
[----:B-1----:R-:W-:Y:S01]  /*da10*/  FADD R178, R165, R178 ;  /* 0x000000b2a5b27221 */ /* 0x002fe20000000000 */
[----:B---3--:R-:W-:Y:S01]  /*da20*/  @!P0 FMUL R177, R177, R177 ;  /* 0x000000b1b1b18220 */ /* 0x008fe20000400000 */
[----:B------:R-:W-:-:S03]  /*da30*/  PLOP3.LUT P0, PT, PT, PT, UP0, 0x40, 0x0 ;  /* 0x000000000000781c */ /* 0x000fc60003f0e808 */
[----:B------:R-:W0:Y:S04]  /*da40*/  SHFL.BFLY PT, R205, R16, 0x1, 0x1f ;  /* 0x0c201f0010cd7f89 */ /* 0x000e2800000e0000 */
[----:B------:R-:W-:Y:S04]  /*da50*/  STS [R3+0x8000], R15 ;  /* 0x0080000f03007388 */ /* 0x000fe80000000800 */
[----:B------:R-:W-:Y:S01]  /*da60*/  STS [R3+0x8000], R15 ;  /* 0x0080000f03007388 */ /* 0x000fe20000000800 */
[-C--:B----4-:R-:W-:Y:S01]  /*da70*/  FMUL R90, R90, R14.reuse ;  /* 0x0000000e5a5a7220 */ /* 0x090fe20000400000 */
[-C--:B------:R-:W-:Y:S01]  /*da80*/  FMUL R91, R91, R14.reuse ;  /* 0x0000000e5b5b7220 */ /* 0x080fe20000400000 */
[-C--:B------:R-:W-:Y:S01]  /*da90*/  FMUL R94, R94, R14.reuse ;  /* 0x0000000e5e5e7220 */ /* 0x080fe20000400000 */
[----:B------:R-:W-:Y:S01]  /*daa0*/  STS [R4+0x8000], R177 ;  /* 0x008000b104007388 */ /* 0x000fe20000000800 */
[-C--:B------:R-:W-:Y:S01]  /*dab0*/  FMUL R95, R95, R14.reuse ;  /* 0x0000000e5f5f7220 */ /* 0x080fe20000400000 */
[-C--:B------:R-:W-:Y:S01]  /*dac0*/  FMUL R98, R98, R14.reuse ;  /* 0x0000000e62627220 */ /* 0x080fe20000400000 */
[----:B------:R-:W-:Y:S01]  /*dad0*/  FMUL R99, R99, R14 ;  /* 0x0000000e63637220 */ /* 0x000fe20000400000 */
[----:B------:R-:W-:Y:S01]  /*dae0*/  STS [R4+0x8000], R177 ;  /* 0x008000b104007388 */ /* 0x000fe20000000800 */
[-C--:B--2---:R-:W-:Y:S01]  /*daf0*/  FMUL R88, R88, R10.reuse ;  /* 0x0000000a58587220 */ /* 0x084fe20000400000 */
        /* <DEDUP_REMOVED lines=60> */
[----:B------:R-:W-:Y:S01]  /*dec0*/  LDS R10, [R3+0x8000] ;  /* 0x00800000030a7984 */ /* 0x000fe20000000800 */
[----:B------:R-:W-:Y:S01]  /*ded0*/  FADD R14, R153, R203 ;  /* 0x000000cb990e7221 */ /* 0x000fe20000000000 */
[----:B0-----:R-:W-:Y:S01]  /*dee0*/  FADD R186, R16, R205 ;  /* 0x000000cd10ba7221 */ /* 0x001fe20000000000 */
[----:B------:R-:W-:-:S02]  /*def0*/  IMAD.MOV.U32 R16, RZ, RZ, R161 ;  /* 0x000000ffff107224 */ /* 0x000fc400078e00a1 */
[----:B------:R-:W-:-:S04]  /*df00*/  FADD R14, R155, R14 ;  /* 0x0000000e9b0e7221 */ /* 0x000fc80000000000 */
[----:B------:R-:W-:Y:S02]  /*df10*/  FADD R164, R191, R14 ;  /* 0x0000000ebfa47221 */ /* 0x000fe40000000000 */
[----:B------:R-:W-:Y:S04]  /*df20*/  LDS R14, [R4+0x8000] ;  /* 0x00800000040e7984 */ /* 0x000fe80000000800 */
[----:B------:R-:W0:Y:S02]  /*df30*/  SHFL.BFLY PT, R185, R164, 0x2, 0x1f ;  /* 0x0c401f00a4b97f89 */ /* 0x000e2400000e0000 */
[----:B0-----:R-:W-:Y:S01]  /*df40*/  FADD R164, R164, R185 ;  /* 0x000000b9a4a47221 */ /* 0x001fe20000000000 */
        /* <DEDUP_REMOVED lines=32> */
[----:B------:R-:W-:Y:S01]  /*e150*/  SHFL.BFLY PT, R167, R164, 0x1, 0x1f ;  /* 0x0c201f00a4a77f89 */ /* 0x000fe200000e0000 */
        /* <DEDUP_REMOVED lines=34> */
[----:B------:R-:W-:Y:S01]  /*e380*/  MOV R14, R163 ;  /* 0x000000a3000e7202 */ /* 0x000fe20000000f00 */
[----:B------:R-:W-:Y:S01]  /*e390*/  FADD R184, R164, R167 ;  /* 0x000000a7a4b87221 */ /* 0x000fe20000000000 */
[----:B------:R-:W-:Y:S01]  /*e3a0*/  IMAD.MOV.U32 R10, RZ, RZ, R162 ;  /* 0x000000ffff0a7224 */ /* 0x000fe200078e00a2 */
[----:B------:R-:W-:Y:S01]  /*e3b0*/  MOV R17, R160 ;  /* 0x000000a000117202 */ /* 0x000fe20000000f00 */
[----:B------:R-:W-:Y:S01]  /*e3c0*/  IMAD.IADD R163, R176, 0x1, R7 ;  /* 0x00000001b0a37824 */ /* 0x000fe200078e0207 */
[----:B------:R-:W-:Y:S06]  /*e3d0*/  @P0 BRA `(.L_x_21) ;  /* 0x0000000400a80947 */ /* 0x000fec0003800000 */
[----:B------:R-:W0:Y:S01]  /*e3e0*/  LDC.64 R160, c[0x0][0x230] ;  /* 0x00008c00ffa07b82 */ /* 0x000e220000000a00 */
[----:B------:R-:W-:Y:S01]  /*e3f0*/  VIADD R165, R176, UR52 ;  /* 0x00000034b0a57c36 */ /* 0x000fe20008000000 */
[----:B------:R-:W-:-:S04]  /*e400*/  PRMT R167, RZ, 0x7610, R167 ;  /* 0x00007610ffa77816 */ /* 0x000fc800000000a7 */
[----:B------:R-:W-:Y:S02]  /*e410*/  ISETP.GE.AND P0, PT, R165, UR4, PT ;  /* 0x00000004a5007c0c */ /* 0x000fe4000bf06270 */
[----:B------:R-:W-:Y:S01]  /*e420*/  PRMT R164, RZ, 0x7610, R164 ;  /* 0x00007610ffa47816 */ /* 0x000fe200000000a4 */
[----:B0-----:R-:W-:-:S10]  /*e430*/  IMAD.WIDE R162, R163, 0x2, R160 ;  /* 0x00000002a3a27825 */ /* 0x001fd400078e02a0 */
[----:B------:R0:W2:Y:S01]  /*e440*/  @!P0 LDG.E.U16 R167, desc[UR8][R162.64] ;  /* 0x00000008a2a78981 */ /* 0x0000a2000c1e1500 */
[----:B------:R-:W-:Y:S01]  /*e450*/  LOP3.LUT R216, R176, 0x2, RZ, 0xfc, !PT ;  /* 0x00000002b0d87812 */ /* 0x000fe200078efcff */
[----:B0-----:R-:W-:-:S05]  /*e460*/  IMAD.WIDE R162, R166, 0x2, R160 ;  /* 0x00000002a6a27825 */ /* 0x001fca00078e02a0 */
[----:B------:R0:W3:Y:S01]  /*e470*/  @!P0 LDG.E.U16 R164, desc[UR8][R162.64] ;  /* 0x00000008a2a48981 */ /* 0x0000e2000c1e1500 */
[----:B------:R-:W-:Y:S01]  /*e480*/  VIADD R166, R165, 0x2 ;  /* 0x00000002a5a67836 */ /* 0x000fe20000000000 */
[----:B------:R-:W-:Y:S02]  /*e490*/  IADD3 R207, R216, R7, RZ ;  /* 0x00000007d8cf7210 */ /* 0x000fe40007ffe0ff */
[----:B------:R-:W-:-:S03]  /*e4a0*/  PRMT R205, RZ, 0x7610, R205 ;  /* 0x00007610ffcd7816 */ /* 0x000fc600000000cd */
[----:B0-----:R-:W-:Y:S01]  /*e4b0*/  IMAD.WIDE R162, R207, 0x2, R160 ;  /* 0x00000002cfa27825 */ /* 0x001fe200078e02a0 */
[----:B------:R-:W-:Y:S02]  /*e4c0*/  IADD3 R207, R216, R6, RZ ;  /* 0x00000006d8cf7210 */ /* 0x000fe40007ffe0ff */
[----:B--2---:R-:W-:Y:S02]  /*e4d0*/  SEL R167, R167, RZ, !P0 ;  /* 0x000000ffa7a77207 */ /* 0x004fe40004000000 */
[----:B---3--:R-:W-:Y:S02]  /*e4e0*/  SEL R164, R164, RZ, !P0 ;  /* 0x000000ffa4a47207 */ /* 0x008fe40004000000 */
[----:B------:R-:W-:Y:S02]  /*e4f0*/  ISETP.GE.AND P0, PT, R166, UR4, PT ;  /* 0x00000004a6007c0c */ /* 0x000fe4000bf06270 */
[----:B------:R-:W-:-:S11]  /*e500*/  PRMT R166, RZ, 0x7610, R166 ;  /* 0x00007610ffa67816 */ /* 0x000fd600000000a6 */
[----:B------:R0:W2:Y:S02]  /*e510*/  @!P0 LDG.E.U16 R205, desc[UR8][R162.64] ;  /* 0x00000008a2cd8981 */ /* 0x0000a4000c1e1500 */
[----:B0-----:R-:W-:-:S05]  /*e520*/  IMAD.WIDE R162, R207, 0x2, R160 ;  /* 0x00000002cfa27825 */ /* 0x001fca00078e02a0 */
        /* <DEDUP_REMOVED lines=62> */
[----:B------:R-:W-:Y:S01]  /*e910*/  IADD3 R165, R165, 0x7, RZ ;  /* 0x00000007a5a57810 */ /* 0x000fe20007ffe0ff */
[----:B------:R-:W-:Y:S01]  /*e920*/  IMAD.IADD R6, R244, 0x1, R6 ;  /* 0x00000001f4067824 */ /* 0x000fe200078e0206 */
        /* <DEDUP_REMOVED lines=9> */
[----:B------:R1:W3:Y:S01]  /*e9c0*/  @!P0 LDG.E.U16 R6, desc[UR8][R160.64] ;  /* 0x00000008a0068981 */ /* 0x0002e2000c1e1500 */
[----:B------:R-:W-:Y:S02]  /*e9d0*/  PRMT R165, R166, 0x5410, R206 ;  /* 0x00005410a6a57816 */ /* 0x000fe400000000ce */
[----:B------:R-:W-:Y:S02]  /*e9e0*/  PRMT R166, R208, 0x5410, R210 ;  /* 0x00005410d0a67816 */ /* 0x000fe400000000d2 */
[----:B------:R-:W-:Y:S02]  /*e9f0*/  PRMT R164, R164, 0x5410, R217 ;  /* 0x00005410a4a47816 */ /* 0x000fe400000000d9 */
[----:B0-----:R-:W-:-:S02]  /*ea00*/  PRMT R162, R209, 0x5410, R212 ;  /* 0x00005410d1a27816 */ /* 0x001fc400000000d4 */
[----:B-1----:R-:W-:Y:S02]  /*ea10*/  PRMT R160, R167, 0x5410, R216 ;  /* 0x00005410a7a07816 */ /* 0x002fe400000000d8 */
[----:B------:R-:W-:Y:S02]  /*ea20*/  PRMT R161, R205, 0x5410, R207 ;  /* 0x00005410cda17816 */ /* 0x000fe400000000cf */
[----:B--2---:R-:W-:Y:S02]  /*ea30*/  SEL R7, R7, RZ, !P0 ;  /* 0x000000ff07077207 */ /* 0x004fe40004000000 */
[----:B---3--:R-:W-:Y:S02]  /*ea40*/  SEL R6, R6, RZ, !P0 ;  /* 0x000000ff06067207 */ /* 0x008fe40004000000 */
[----:B------:R-:W-:Y:S02]  /*ea50*/  PRMT R163, R213, 0x5410, R7 ;  /* 0x00005410d5a37816 */ /* 0x000fe40000000007 */
[----:B------:R-:W-:Y:S01]  /*ea60*/  PRMT R167, R211, 0x5410, R6 ;  /* 0x00005410d3a77816 */ /* 0x000fe20000000006 */
[----:B------:R-:W-:Y:S06]  /*ea70*/  BRA `(.L_x_22) ;  /* 0x0000000000147947 */ /* 0x000fec0003800000 */
.L_x_21:
[----:B------:R-:W0:Y:S02]  /*ea80*/  LDC.64 R164, c[0x0][0x230] ;  /* 0x00008c00ffa47b82 */ /* 0x000e240000000a00 */
[----:B0-----:R-:W-:-:S04]  /*ea90*/  IMAD.WIDE R160, R163, 0x2, R164 ;  /* 0x00000002a3a07825 */ /* 0x001fc800078e02a4 */
[----:B------:R-:W-:Y:S02]  /*eaa0*/  IMAD.WIDE R164, R166, 0x2, R164 ;  /* 0x00000002a6a47825 */ /* 0x000fe400078e02a4 */
[----:B------:R-:W5:Y:S04]  /*eab0*/  LDG.E.128 R160, desc[UR8][R160.64] ;  /* 0x00000008a0a07981 */ /* 0x000f68000c1e1d00 */
[----:B------:R-:W5:Y:S02]  /*eac0*/  LDG.E.128 R164, desc[UR8][R164.64] ;  /* 0x00000008a4a47981 */ /* 0x000f64000c1e1d00 */
.L_x_22:
[----:B------:R-:W-:Y:S01]  /*ead0*/  BAR.SYNC.DEFER_BLOCKING 0x0 ;  /* 0x0000000000007b1d */ /* 0x000fe20000010000 */
[----:B------:R-:W-:Y:S01]  /*eae0*/  F2FP.BF16.F32.PACK_AB R152, R204, R152 ;  /* 0x00000098cc98723e */ /* 0x000fe200000010ff */
[----:B------:R-:W-:Y:S01]  /*eaf0*/  UISETP.GE.AND UP0, UPT, UR7, UR4, UPT ;  /* 0x000000040700728c */ /* 0x000fe2000bf06270 */
[----:B------:R-:W-:Y:S01]  /*eb00*/  F2FP.BF16.F32.PACK_AB R153, R203, R153 ;  /* 0x00000099cb99723e */ /* 0x000fe200000010ff */
[----:B------:R-:W-:Y:S01]  /*eb10*/  FFMA R248, R11, R248, R178 ;  /* 0x000000f80bf87223 */ /* 0x000fe200000000b2 */
[----:B------:R-:W-:Y:S01]  /*eb20*/  F2FP.BF16.F32.PACK_AB R154, R202, R154 ;  /* 0x0000009aca9a723e */ /* 0x000fe200000010ff */
[----:B------:R-:W-:Y:S01]  /*eb30*/  UMOV UR52, UR7 ;  /* 0x0000000700347c82 */ /* 0x000fe20008000000 */
[----:B------:R-:W-:Y:S01]  /*eb40*/  F2FP.BF16.F32.PACK_AB R155, R191, R155 ;  /* 0x0000009bbf9b723e */ /* 0x000fe200000010ff */
[----:B------:R-:W-:Y:S01]  /*eb50*/  FFMA R243, R13, R243, R184 ;  /* 0x000000f30df37223 */ /* 0x000fe200000000b8 */
[----:B------:R-:W-:Y:S01]  /*eb60*/  F2FP.BF16.F32.PACK_AB R156, R190, R156 ;  /* 0x0000009cbe9c723e */ /* 0x000fe200000010ff */
[----:B------:R-:W-:Y:S01]  /*eb70*/  FFMA R246, R15, R246, R185 ;  /* 0x000000f60ff67223 */ /* 0x000fe200000000b9 */
[----:B------:R-:W-:Y:S01]  /*eb80*/  F2FP.BF16.F32.PACK_AB R157, R189, R157 ;  /* 0x0000009dbd9d723e */ /* 0x000fe200000010ff */
[----:B------:R-:W-:Y:S01]  /*eb90*/  FFMA R247, R177, R247, R186 ;  /* 0x000000f7b1f77223 */ /* 0x000fe200000000ba */
[----:B------:R-:W-:-:S02]  /*eba0*/  F2FP.BF16.F32.PACK_AB R158, R188, R158 ;  /* 0x0000009ebc9e723e */ /* 0x000fc400000010ff */
[----:B------:R-:W-:Y:S02]  /*ebb0*/  F2FP.BF16.F32.PACK_AB R159, R187, R159 ;  /* 0x0000009fbb9f723e */ /* 0x000fe400000010ff */
[----:B------:R-:W-:Y:S01]  /*ebc0*/  PLOP3.LUT P0, PT, PT, PT, UP0, 0x40, 0x0 ;  /* 0x000000000000781c */ /* 0x000fe20003f0e808 */
        /* <DEDUP_REMOVED lines=10> */
.L_x_18:
[----:B------:R-:W2:Y:S01]  /*ec70*/  LDL R217, [R1+0x78] ;  /* 0x0000780001d97983 */ /* 0x000ea20000100800 */
[----:B------:R-:W-:Y:S02]  /*ec80*/  LOP3.LUT R216, R179, 0x8, RZ, 0xfc, !PT ;  /* 0x00000008b3d87812 */ /* 0x000fe400078efcff */
[----:B--2---:R-:W-:-:S13]  /*ec90*/  R2UR UR4, R217 ;  /* 0x00000000d90472ca */ /* 0x004fda00000e0000 */
[----:B------:R-:W-:Y:S02]  /*eca0*/  UISETP.GE.AND UP0, UPT, UR4, UR53, UPT ;  /* 0x000000350400728c */ /* 0x000fe4000bf06270 */
[----:B------:R-:W-:-:S04]  /*ecb0*/  UIADD3 UR48, UR4, 0x80, URZ ;  /* 0x0000008004307890 */ /* 0x000fc8000fffe03f */
[----:B------:R-:W-:-:S06]  /*ecc0*/  USEL UR48, UR48, URZ, !UP0 ;  /* 0x0000003f30307287 */ /* 0x000fcc000c000000 */
[----:B------:R-:W-:-:S13]  /*ecd0*/  ISETP.LT.AND P0, PT, RZ, UR48, PT ;  /* 0x00000030ff007c0c */ /* 0x000fda000bf01270 */
[----:B------:R-:W-:Y:S02]  /*ece0*/  @!P0 SHF.L.U32 R0, R216, 0x1, RZ ;  /* 0x00000001d8008819 */ /* 0x000fe400000006ff */
[----:B------:R-:W-:-:S03]  /*ecf0*/  @!P0 SHF.L.U32 R252, R179, 0x1, RZ ;  /* 0x00000001b3fc8819 */ /* 0x000fc600000006ff */
[----:B------:R0:W-:Y:S01]  /*ed00*/  @!P0 STL [R1+0xf0], R0 ;  /* 0x0000f00001008387 */ /* 0x0001e20000100800 */
[----:B------:R-:W-:Y:S05]  /*ed10*/  @!P0 BRA `(.L_x_24) ;  /* 0x0000007800088947 */ /* 0x000fea0003800000 */
[----:B------:R-:W-:Y:S01]  /*ed20*/  IMAD.U32 R249, RZ, RZ, UR6 ;  /* 0x00000006fff97e24 */ /* 0x000fe2000f8e00ff */
[----:B------:R-:W2:Y:S01]  /*ed30*/  LDL.LU R7, [R1+0x18] ;  /* 0x0000180001077983 */ /* 0x000ea20000300800 */
[----:B------:R-:W-:Y:S01]  /*ed40*/  ULDC.64 UR10, c[0x0][0x278] ;  /* 0x00009e00000a7ab9 */ /* 0x000fe20000000a00 */
[----:B------:R-:W-:Y:S01]  /*ed50*/  ULDC.64 UR16, c[0x0][0x280] ;  /* 0x0000a00000107ab9 */ /* 0x000fe20000000a00 */
[----:B0-----:R-:W0:Y:S01]  /*ed60*/  S2R R0, SR_TID.X ;  /* 0x0000000000007919 */ /* 0x001e220000002100 */
[----:B------:R-:W-:Y:S02]  /*ed70*/  SHF.R.U32.HI R249, RZ, 0x4, R249 ;  /* 0x00000004fff97819 */ /* 0x000fe400000116f9 */
[----:B------:R-:W-:Y:S01]  /*ed80*/  LOP3.LUT R20, R239, 0x20, RZ, 0xfc, !PT ;  /* 0x00000020ef147812 */ /* 0x000fe200078efcff */
[----:B------:R-:W3:Y:S01]  /*ed90*/  LDL.LU R6, [R1+0x14] ;  /* 0x0000140001067983 */ /* 0x000ee20000300800 */
[----:B------:R-:W-:Y:S02]  /*eda0*/  LOP3.LUT R249, R249, 0x3fff, RZ, 0xc0, !PT ;  /* 0x00003ffff9f97812 */ /* 0x000fe400078ec0ff */
[----:B------:R-:W-:-:S02]  /*edb0*/  LOP3.LUT R18, R239, 0x28, RZ, 0xfc, !PT ;  /* 0x00000028ef127812 */ /* 0x000fc400078efcff */
[----:B------:R-:W-:Y:S01]  /*edc0*/  LOP3.LUT R8, R239, 0x38, RZ, 0xfc, !PT ;  /* 0x00000038ef087812 */ /* 0x000fe200078efcff */
[----:B------:R-:W-:Y:S01]  /*edd0*/  UIADD3 UR12, UR6, 0x8000, URZ ;  /* 0x00008000060c7890 */ /* 0x000fe2000fffe03f */
[----:B------:R-:W-:Y:S01]  /*ede0*/  IADD3 R2, P0, R249, 0x4000002, RZ ;  /* 0x04000002f9027810 */ /* 0x000fe20007f1e0ff */
[----:B------:R-:W-:Y:S01]  /*edf0*/  UMOV UR14, 0x2000002 ;  /* 0x02000002000e7882 */ /* 0x000fe20000000000 */
[----:B------:R-:W-:Y:S01]  /*ee00*/  UMOV UR15, 0x40000040 ;  /* 0x40000040000f7882 */ /* 0x000fe20000000000 */
[----:B------:R-:W-:Y:S01]  /*ee10*/  UMOV UR18, 0x2000004 ;  /* 0x0200000400127882 */ /* 0x000fe20000000000 */
[----:B------:R-:W-:Y:S01]  /*ee20*/  IADD3.X R3, RZ, 0x40000040, RZ, P0, !PT ;  /* 0x40000040ff037810 */ /* 0x000fe200007fe4ff */
[----:B------:R-:W-:Y:S01]  /*ee30*/  UMOV UR19, 0x40000040 ;  /* 0x4000004000137882 */ /* 0x000fe20000000000 */
[----:B------:R-:W-:Y:S01]  /*ee40*/  UMOV UR22, 0x2000006 ;  /* 0x0200000600167882 */ /* 0x000fe20000000000 */
[----:B------:R-:W-:Y:S01]  /*ee50*/  UMOV UR23, 0x40000040 ;  /* 0x4000004000177882 */ /* 0x000fe20000000000 */
[----:B------:R-:W-:Y:S01]  /*ee60*/  UMOV UR26, 0x2000200 ;  /* 0x02000200001a7882 */ /* 0x000fe20000000000 */
[----:B------:R1:W-:Y:S01]  /*ee70*/  STL.64 [R1+0x68], R2 ;  /* 0x0000680201007387 */ /* 0x0003e20000100a00 */
[----:B------:R-:W-:Y:S01]  /*ee80*/  UMOV UR27, 0x40000040 ;  /* 0x40000040001b7882 */ /* 0x000fe20000000000 */
        /* <DEDUP_REMOVED lines=10> */
[----:B-1----:R-:W-:Y:S01]  /*ef30*/  IADD3 R2, P0, R249, 0x4000004, RZ ;  /* 0x04000004f9027810 */ /* 0x002fe20007f1e0ff */
[----:B------:R-:W-:Y:S01]  /*ef40*/  UMOV UR47, URZ ;  /* 0x0000003f002f7c82 */ /* 0x000fe20008000000 */
[----:B------:R-:W-:Y:S01]  /*ef50*/  SHF.L.U32 R252, R179, 0x1, RZ ;  /* 0x00000001b3fc7819 */ /* 0x000fe200000006ff */
[----:B------:R-:W-:Y:S01]  /*ef60*/  ULDC UR7, c[0x0][0x240] ;  /* 0x0000900000077ab9 */ /* 0x000fe20000000800 */
[----:B------:R-:W-:Y:S01]  /*ef70*/  IADD3.X R3, RZ, 0x40000040, RZ, P0, !PT ;  /* 0x40000040ff037810 */ /* 0x000fe200007fe4ff */
[----:B------:R-:W-:Y:S01]  /*ef80*/  ULDC UR52, c[0x0][0x280] ;  /* 0x0000a00000347ab9 */ /* 0x000fe20000000800 */
[----:B------:R-:W-:-:S03]  /*ef90*/  ULDC UR49, c[0x0][0x278] ;  /* 0x00009e0000317ab9 */ /* 0x000fc60000000800 */
[----:B------:R1:W-:Y:S02]  /*efa0*/  STL.64 [R1+0x60], R2 ;  /* 0x0000600201007387 */ /* 0x0003e40000100a00 */
[----:B-1----:R-:W-:-:S05]  /*efb0*/  IADD3 R2, P0, R249, 0x4000006, RZ ;  /* 0x04000006f9027810 */ /* 0x002fca0007f1e0ff */
[----:B------:R-:W-:-:S05]  /*efc0*/  IMAD.X R3, RZ, RZ, 0x40000040, P0 ;  /* 0x40000040ff037424 */ /* 0x000fca00000e06ff */
[----:B------:R1:W-:Y:S02]  /*efd0*/  STL.64 [R1+0x58], R2 ;  /* 0x0000580201007387 */ /* 0x0003e40000100a00 */
[----:B-1----:R-:W-:-:S04]  /*efe0*/  IADD3 R2, P0, R249, 0x4000400, RZ ;  /* 0x04000400f9027810 */ /* 0x002fc80007f1e0ff */
[----:B------:R-:W-:-:S05]  /*eff0*/  IADD3.X R3, RZ, 0x40000040, RZ, P0, !PT ;  /* 0x40000040ff037810 */ /* 0x000fca00007fe4ff */
[----:B------:R1:W-:Y:S02]  /*f000*/  STL.64 [R1+0x50], R2 ;  /* 0x0000500201007387 */ /* 0x0003e40000100a00 */
[----:B-1----:R-:W-:-:S04]  /*f010*/  IADD3 R2, P0, R249, 0x4000402, RZ ;  /* 0x04000402f9027810 */ /* 0x002fc80007f1e0ff */
[----:B------:R-:W-:-:S05]  /*f020*/  IADD3.X R3, RZ, 0x40000040, RZ, P0, !PT ;  /* 0x40000040ff037810 */ /* 0x000fca00007fe4ff */
[----:B------:R1:W-:Y:S04]  /*f030*/  STL.64 [R1+0x48], R2 ;  /* 0x0000480201007387 */ /* 0x0003e80000100a00 */
[----:B------:R-:W4:Y:S01]  /*f040*/  LDL.LU R5, [R1+0x70] ;  /* 0x0000700001057983 */ /* 0x000f220000300800 */
        /* <DEDUP_REMOVED lines=25> */
[----:B------:R-:W-:Y:S02]  /*f1e0*/  IADD3.X R3, RZ, 0x40000040, RZ, P0, !PT ;  /* 0x40000040ff037810 */ /* 0x000fe400007fe4ff */
[----:B--2---:R-:W-:-:S03]  /*f1f0*/  R2UR UR5, R7 ;  /* 0x00000000070572ca */ /* 0x004fc600000e0000 */
[----:B------:R1:W-:Y:S01]  /*f200*/  STL.64 [R1], R2 ;  /* 0x0000000201007387 */ /* 0x0003e20000100a00 */
[----:B---3--:R-:W-:Y:S02]  /*f210*/  R2UR UR20, R6 ;  /* 0x00000000061472ca */ /* 0x008fe400000e0000 */
[----:B------:R-:W2:Y:S01]  /*f220*/  S2R R6, SR_TID.X ;  /* 0x0000000000067919 */ /* 0x000ea20000002100 */
[----:B-1----:R-:W1:Y:S01]  /*f230*/  S2R R2, SR_TID.X ;  /* 0x0000000000027919 */ /* 0x002e620000002100 */
[----:B------:R-:W3:Y:S01]  /*f240*/  S2R R3, SR_TID.X ;  /* 0x0000000000037919 */ /* 0x000ee20000002100 */
[----:B0-----:R-:W-:Y:S01]  /*f250*/  LOP3.LUT R0, R0, 0x40, RZ, 0xc0, !PT ;  /* 0x0000004000007812 */ /* 0x001fe200078ec0ff */
[----:B------:R-:W-:-:S03]  /*f260*/  USHF.L.U32 UR4, UR10, 0x3, URZ ;  /* 0x000000030a047899 */ /* 0x000fc6000800063f */
[----:B------:R-:W-:Y:S01]  /*f270*/  SHF.R.U32.HI R0, RZ, 0x5, R0 ;  /* 0x00000005ff007819 */ /* 0x000fe20000011600 */
[----:B------:R-:W-:Y:S02]  /*f280*/  IMAD.U32 R155, RZ, RZ, UR17 ;  /* 0x00000011ff9b7e24 */ /* 0x000fe4000f8e00ff */
[----:B--2---:R-:W-:Y:S01]  /*f290*/  IMAD.SHL.U32 R6, R6, 0x8, RZ ;  /* 0x0000000806067824 */ /* 0x004fe200078e00ff */
[----:B-1----:R-:W-:Y:S02]  /*f2a0*/  LOP3.LUT R2, R2, 0x8, RZ, 0xc0, !PT ;  /* 0x0000000802027812 */ /* 0x002fe400078ec0ff */
[----:B---3--:R-:W-:Y:S02]  /*f2b0*/  SHF.R.U32.HI R3, RZ, 0x5, R3 ;  /* 0x00000005ff037819 */ /* 0x008fe40000011603 */
[----:B------:R-:W-:Y:S02]  /*f2c0*/  SHF.L.U32 R4, R2, 0x3, RZ ;  /* 0x0000000302047819 */ /* 0x000fe400000006ff */
[----:B------:R-:W-:-:S02]  /*f2d0*/  SGXT.U32 R3, R3, 0x1 ;  /* 0x000000010303781a */ /* 0x000fc40000000000 */
[----:B------:R-:W-:Y:S02]  /*f2e0*/  LEA R0, R2, R0, 0x2 ;  /* 0x0000000002007211 */ /* 0x000fe400078e10ff */
[----:B------:R-:W-:Y:S02]  /*f2f0*/  LOP3.LUT R4, R4, 0x38, R6, 0xf8, !PT ;  /* 0x0000003804047812 */ /* 0x000fe400078ef806 */
[----:B------:R-:W0:Y:S01]  /*f300*/  LDC.64 R6, c[0x0][0x218] ;  /* 0x00008600ff067b82 */ /* 0x000e220000000a00 */
[----:B------:R-:W-:Y:S02]  /*f310*/  LOP3.LUT R0, R0, R3, RZ, 0xfc, !PT ;  /* 0x0000000300007212 */ /* 0x000fe400078efcff */
[----:B------:R-:W-:Y:S02]  /*f320*/  MOV R2, UR4 ;  /* 0x0000000400027c02 */ /* 0x000fe40008000f00 */
[----:B------:R-:W-:Y:S01]  /*f330*/  MOV R3, UR11 ;  /* 0x0000000b00037c02 */ /* 0x000fe20008000f00 */
[----:B------:R-:W-:-:S04]  /*f340*/  IMAD R155, R155, UR5, R4 ;  /* 0x000000059b9b7c24 */ /* 0x000fc8000f8e0204 */
[----:B------:R-:W-:Y:S01]  /*f350*/  IMAD R3, R3, UR5, R4 ;  /* 0x0000000503037c24 */ /* 0x000fe2000f8e0204 */
[----:B------:R-:W-:-:S03]  /*f360*/  LOP3.LUT R4, R239, 0x30, RZ, 0xfc, !PT ;  /* 0x00000030ef047812 */ /* 0x000fc600078efcff */
[--C-:B------:R-:W-:Y:S02]  /*f370*/  IMAD R19, R20, UR10, R3.reuse ;  /* 0x0000000a14137c24 */ /* 0x100fe4000f8e0203 */
[--C-:B------:R-:W-:Y:S02]  /*f380*/  IMAD R21, R18, UR10, R3.reuse ;  /* 0x0000000a12157c24 */ /* 0x100fe4000f8e0203 */
[--C-:B------:R-:W-:Y:S02]  /*f390*/  IMAD R9, R239, UR10, R3.reuse ;  /* 0x0000000aef097c24 */ /* 0x100fe4000f8e0203 */
[--C-:B------:R-:W-:Y:S02]  /*f3a0*/  IMAD R23, R4, UR10, R3.reuse ;  /* 0x0000000a04177c24 */ /* 0x100fe4000f8e0203 */
[C---:B------:R-:W-:Y:S02]  /*f3b0*/  IMAD R153, R8.reuse, UR10, R3 ;  /* 0x0000000a08997c24 */ /* 0x040fe4000f8e0203 */
[----:B------:R-:W-:-:S02]  /*f3c0*/  IMAD R167, R8, UR16, R155 ;  /* 0x0000001008a77c24 */ /* 0x000fc4000f8e029b */
[----:B0-----:R-:W-:Y:S01]  /*f3d0*/  IMAD.WIDE R8, R9, 0x2, R6 ;  /* 0x0000000209087825 */ /* 0x001fe200078e0206 */
[----:B------:R-:W-:-:S03]  /*f3e0*/  USHF.L.U32 UR13, UR16, 0x3, URZ ;  /* 0x00000003100d7899 */ /* 0x000fc6000800063f */
[----:B------:R-:W-:Y:S01]  /*f3f0*/  IMAD R163, R18, UR16, R155 ;  /* 0x0000001012a37c24 */ /* 0x000fe2000f8e029b */
[----:B------:R0:W-:Y:S01]  /*f400*/  STL.64 [R1+0xe8], R8 ;  /* 0x0000e80801007387 */ /* 0x0001e20000100a00 */
[----:B------:R-:W-:Y:S01]  /*f410*/  IMAD.WIDE R218, R19, 0x2, R6 ;  /* 0x0000000213da7825 */ /* 0x000fe200078e0206 */
[----:B----4-:R-:W-:-:S03]  /*f420*/  LEA R5, R0, R5, 0x8 ;  /* 0x0000000500057211 */ /* 0x010fc600078e40ff */
[----:B------:R-:W-:-:S05]  /*f430*/  IMAD R0, R239, UR10, R2 ;  /* 0x0000000aef007c24 */ /* 0x000fca000f8e0202 */
[----:B------:R-:W-:Y:S01]  /*f440*/  IADD3 R2, R0, UR4, RZ ;  /* 0x0000000400027c10 */ /* 0x000fe2000fffe0ff */
[----:B------:R-:W-:-:S03]  /*f450*/  IMAD.IADD R11, R0, 0x1, R3 ;  /* 0x00000001000b7824 */ /* 0x000fc600078e0203 */
[----:B------:R-:W-:Y:S02]  /*f460*/  IADD3 R13, R2, R3, RZ ;  /* 0x00000003020d7210 */ /* 0x000fe40007ffe0ff */
[----:B------:R-:W-:Y:S02]  /*f470*/  IADD3 R15, R3, UR4, R2 ;  /* 0x00000004030f7c10 */ /* 0x000fe4000fffe002 */
[----:B------:R-:W1:Y:S01]  /*f480*/  LDC.64 R2, c[0x0][0x220] ;  /* 0x00008800ff027b82 */ /* 0x000e620000000a00 */
[----:B------:R-:W-:Y:S01]  /*f490*/  IMAD.WIDE R18, R21, 0x2, R6 ;  /* 0x0000000215127825 */ /* 0x000fe200078e0206 */
[----:B------:R-:W-:-:S03]  /*f4a0*/  MOV R0, UR13 ;  /* 0x0000000d00007c02 */ /* 0x000fc60008000f00 */
[----:B0-----:R-:W-:Y:S01]  /*f4b0*/  IMAD.WIDE R8, R23, 0x2, R6 ;  /* 0x0000000217087825 */ /* 0x001fe200078e0206 */
[----:B------:R-:W-:Y:S03]  /*f4c0*/  STL.64 [R1+0xc8], R218 ;  /* 0x0000c8da01007387 */ /* 0x000fe60000100a00 */
[----:B------:R-:W-:Y:S01]  /*f4d0*/  IMAD R161, R20, UR16, R155 ;  /* 0x0000001014a17c24 */ /* 0x000fe2000f8e029b */
[----:B------:R0:W-:Y:S01]  /*f4e0*/  STL.64 [R1+0xc0], R18 ;  /* 0x0000c01201007387 */ /* 0x0001e20000100a00 */
[----:B------:R-:W-:-:S03]  /*f4f0*/  IMAD.WIDE R20, R153, 0x2, R6 ;  /* 0x0000000299147825 */ /* 0x000fc600078e0206 */
[----:B------:R2:W-:Y:S01]  /*f500*/  STL.64 [R1+0xb8], R8 ;  /* 0x0000b80801007387 */ /* 0x0005e20000100a00 */
[C---:B------:R-:W-:Y:S02]  /*f510*/  IMAD R0, R239.reuse, UR16, R0 ;  /* 0x00000010ef007c24 */ /* 0x040fe4000f8e0200 */
[----:B------:R-:W-:Y:S01]  /*f520*/  IMAD R239, R239, UR16, R155 ;  /* 0x00000010efef7c24 */ /* 0x000fe2000f8e029b */
[----:B------:R-:W-:Y:S01]  /*f530*/  STL.64 [R1+0xb0], R20 ;  /* 0x0000b01401007387 */ /* 0x000fe20000100a00 */
[----:B0-----:R-:W-:-:S04]  /*f540*/  IMAD.WIDE R18, R11, 0x2, R6 ;  /* 0x000000020b127825 */ /* 0x001fc800078e0206 */
[--C-:B--2---:R-:W-:Y:S01]  /*f550*/  IMAD.WIDE R8, R13, 0x2, R6.reuse ;  /* 0x000000020d087825 */ /* 0x104fe200078e0206 */
[----:B------:R-:W-:Y:S03]  /*f560*/  STL.64 [R1+0xe0], R18 ;  /* 0x0000e01201007387 */ /* 0x000fe60000100a00 */
[----:B------:R-:W-:Y:S01]  /*f570*/  IMAD.WIDE R6, R15, 0x2, R6 ;  /* 0x000000020f067825 */ /* 0x000fe200078e0206 */
[----:B------:R-:W-:Y:S04]  /*f580*/  STL.64 [R1+0xd8], R8 ;  /* 0x0000d80801007387 */ /* 0x000fe80000100a00 */
[----:B------:R1:W-:Y:S01]  /*f590*/  STL.64 [R1+0xd0], R6 ;  /* 0x0000d00601007387 */ /* 0x0003e20000100a00 */
[----:B------:R-:W-:-:S02]  /*f5a0*/  IMAD R165, R4, UR16, R155 ;  /* 0x0000001004a57c24 */ /* 0x000fc4000f8e029b */
[----:B------:R-:W-:Y:S02]  /*f5b0*/  VIADD R4, R0, UR13 ;  /* 0x0000000d00047c36 */ /* 0x000fe40008000000 */
[----:B-1----:R-:W-:-:S04]  /*f5c0*/  IMAD.WIDE R6, R239, 0x2, R2 ;  /* 0x00000002ef067825 */ /* 0x002fc800078e0202 */
[--C-:B------:R-:W-:Y:S01]  /*f5d0*/  IMAD.WIDE R8, R161, 0x2, R2.reuse ;  /* 0x00000002a1087825 */ /* 0x100fe200078e0202 */
[----:B------:R0:W-:Y:S01]  /*f5e0*/  STL.64 [R1+0xa8], R6 ;  /* 0x0000a80601007387 */ /* 0x0001e20000100a00 */
[----:B------:R-:W-:Y:S02]  /*f5f0*/  R2UR UR17, R217 ;  /* 0x00000000d91172ca */ /* 0x000fe400000e0000 */
[----:B------:R-:W-:Y:S01]  /*f600*/  IADD3 R157, R0, R155, RZ ;  /* 0x0000009b009d7210 */ /* 0x000fe20007ffe0ff */
[----:B------:R1:W-:Y:S01]  /*f610*/  STL.64 [R1+0x88], R8 ;  /* 0x0000880801007387 */ /* 0x0003e20000100a00 */
[----:B------:R-:W-:Y:S01]  /*f620*/  IADD3 R159, R4, R155, RZ ;  /* 0x0000009b049f7210 */ /* 0x000fe20007ffe0ff */
[----:B0-----:R-:W-:Y:S01]  /*f630*/  IMAD.WIDE R6, R163, 0x2, R2 ;  /* 0x00000002a3067825 */ /* 0x001fe200078e0202 */
[----:B------:R-:W-:-:S03]  /*f640*/  IADD3 R155, R155, UR13, R4 ;  /* 0x0000000d9b9b7c10 */ /* 0x000fc6000fffe004 */
[--C-:B-1----:R-:W-:Y:S01]  /*f650*/  IMAD.WIDE R8, R165, 0x2, R2.reuse ;  /* 0x00000002a5087825 */ /* 0x102fe200078e0202 */
[----:B------:R0:W-:Y:S03]  /*f660*/  STL.64 [R1+0x80], R6 ;  /* 0x0000800601007387 */ /* 0x0001e60000100a00 */
[--C-:B------:R-:W-:Y:S01]  /*f670*/  IMAD.WIDE R18, R157, 0x2, R2.reuse ;  /* 0x000000029d127825 */ /* 0x100fe200078e0202 */
[----:B------:R1:W-:Y:S03]  /*f680*/  STL.64 [R1+0x78], R8 ;  /* 0x0000780801007387 */ /* 0x0003e60000100a00 */
[----:B0-----:R-:W-:-:S04]  /*f690*/  IMAD.WIDE R6, R167, 0x2, R2 ;  /* 0x00000002a7067825 */ /* 0x001fc800078e0202 */
[----:B-1----:R-:W-:Y:S01]  /*f6a0*/  IMAD.WIDE R8, R159, 0x2, R2 ;  /* 0x000000029f087825 */ /* 0x002fe200078e0202 */
[----:B------:R0:W-:Y:S01]  /*f6b0*/  STL.64 [R1+0x70], R6 ;  /* 0x0000700601007387 */ /* 0x0001e20000100a00 */
[----:B------:R-:W-:-:S03]  /*f6c0*/  USHF.R.U32.HI UR12, URZ, 0x4, UR12 ;  /* 0x000000043f0c7899 */ /* 0x000fc6000801160c */
[----:B------:R-:W-:Y:S01]  /*f6d0*/  STL.64 [R1+0xa0], R18 ;  /* 0x0000a01201007387 */ /* 0x000fe20000100a00 */
[----:B------:R-:W-:-:S03]  /*f6e0*/  IADD3 R250, P0, R249, 0x4000606, RZ ;  /* 0x04000606f9fa7810 */ /* 0x000fc60007f1e0ff */
[----:B------:R-:W-:Y:S01]  /*f6f0*/  STL.64 [R1+0x98], R8 ;  /* 0x0000980801007387 */ /* 0x000fe20000100a00 */
[----:B0-----:R-:W-:-:S04]  /*f700*/  IMAD.WIDE R6, R155, 0x2, R2 ;  /* 0x000000029b067825 */ /* 0x001fc800078e0202 */
[----:B------:R-:W-:Y:S01]  /*f710*/  IMAD.SHL.U32 R2, R216, 0x2, RZ ;  /* 0x00000002d8027824 */ /* 0x000fe200078e00ff */
[----:B------:R0:W-:Y:S01]  /*f720*/  STL.64 [R1+0x90], R6 ;  /* 0x0000900601007387 */ /* 0x0001e20000100a00 */
[----:B------:R-:W-:-:S03]  /*f730*/  MOV R0, UR17 ;  /* 0x0000001100007c02 */ /* 0x000fc60008000f00 */
[----:B------:R1:W-:Y:S01]  /*f740*/  STL [R1+0xf0], R2 ;  /* 0x0000f00201007387 */ /* 0x0003e20000100800 */
[----:B------:R-:W-:Y:S01]  /*f750*/  ULOP3.LUT UR46, UR12, 0x3fff, URZ, 0xc0, !UPT ;  /* 0x00003fff0c2e7892 */ /* 0x000fe2000f8ec03f */
[----:B------:R-:W-:Y:S01]  /*f760*/  LOP3.LUT R3, R0, 0x8, R179, 0xfe, !PT ;  /* 0x0000000800037812 */ /* 0x000fe200078efeb3 */
[----:B------:R-:W-:Y:S02]  /*f770*/  IMAD.X R251, RZ, RZ, 0x40000040, P0 ;  /* 0x40000040fffb7424 */ /* 0x000fe400000e06ff */
[----:B0-----:R-:W-:Y:S01]  /*f780*/  IMAD.U32 R6, RZ, RZ, UR17 ;  /* 0x00000011ff067e24 */ /* 0x001fe2000f8e00ff */
[----:B-1----:R-:W-:Y:S01]  /*f790*/  MOV R2, UR17 ;  /* 0x0000001100027c02 */ /* 0x002fe20008000f00 */
[----:B------:R-:W-:Y:S01]  /*f7a0*/  UIMAD UR44, UR20, UR10, URZ ;  /* 0x0000000a142c72a4 */ /* 0x000fe2000f8e023f */
[----:B------:R-:W-:Y:S01]  /*f7b0*/  LOP3.LUT R4, R179, UR17, RZ, 0xfc, !PT ;  /* 0x00000011b3047c12 */ /* 0x000fe2000f8efcff */
[----:B------:R-:W-:Y:S01]  /*f7c0*/  UMOV UR11, 0x40000040 ;  /* 0x40000040000b7882 */ /* 0x000fe20000000000 */
[----:B------:R-:W-:Y:S01]  /*f7d0*/  LOP3.LUT R2, R2, 0x40, R179, 0xfe, !PT ;  /* 0x0000004002027812 */ /* 0x000fe200078efeb3 */
[----:B------:R-:W-:Y:S01]  /*f7e0*/  UMOV UR10, 0x2000180 ;  /* 0x02000180000a7882 */ /* 0x000fe20000000000 */
[----:B------:R-:W-:-:S02]  /*f7f0*/  LOP3.LUT R0, R6, 0x48, R179, 0xfe, !PT ;  /* 0x0000004806007812 */ /* 0x000fc400078efeb3 */
[----:B------:R-:W-:Y:S01]  /*f800*/  LOP3.LUT R249, R249, 0x4000000, RZ, 0xfc, !PT ;  /* 0x04000000f9f97812 */ /* 0x000fe200078efcff */
[----:B------:R-:W-:Y:S02]  /*f810*/  ULOP3.LUT UR42, UR46, 0x2000000, URZ, 0xfc, !UPT ;  /* 0x020000002e2a7892 */ /* 0x000fe4000f8efc3f */
[----:B------:R-:W-:Y:S02]  /*f820*/  UIADD3.64 UR14, UR46, UR14, URZ ;  /* 0x0000000e2e0e7297 */ /* 0x000fe4000fffe03f */
[----:B------:R-:W-:Y:S02]  /*f830*/  UIADD3.64 UR18, UR46, UR18, URZ ;  /* 0x000000122e127297 */ /* 0x000fe4000fffe03f */
[----:B------:R-:W-:Y:S02]  /*f840*/  UIADD3.64 UR22, UR46, UR22, URZ ;  /* 0x000000162e167297 */ /* 0x000fe4000fffe03f */
[----:B------:R-:W-:Y:S02]  /*f850*/  UIADD3.64 UR26, UR46, UR26, URZ ;  /* 0x0000001a2e1a7297 */ /* 0x000fe4000fffe03f */
[----:B------:R-:W-:-:S02]  /*f860*/  UIADD3.64 UR30, UR46, UR30, URZ ;  /* 0x0000001e2e1e7297 */ /* 0x000fc4000fffe03f */
[----:B------:R-:W-:Y:S02]  /*f870*/  UIADD3.64 UR34, UR46, UR34, URZ ;  /* 0x000000222e227297 */ /* 0x000fe4000fffe03f */
[----:B------:R-:W-:Y:S02]  /*f880*/  UIADD3.64 UR38, UR46, UR38, URZ ;  /* 0x000000262e267297 */ /* 0x000fe4000fffe03f */
[----:B------:R-:W-:Y:S02]  /*f890*/  UIADD3.64 UR54, UR46, UR54, URZ ;  /* 0x000000362e367297 */ /* 0x000fe4000fffe03f */
[----:B------:R-:W-:Y:S01]  /*f8a0*/  UIADD3.64 UR50, UR46, UR50, URZ ;  /* 0x000000322e327297 */ /* 0x000fe2000fffe03f */
[----:B------:R-:W-:Y:S01]  /*f8b0*/  UMOV UR5, URZ ;  /* 0x0000003f00057c82 */ /* 0x000fe20008000000 */
[----:B------:R-:W-:Y:S01]  /*f8c0*/  UMOV UR4, URZ ;  /* 0x0000003f00047c82 */ /* 0x000fe20008000000 */
[----:B------:R-:W-:Y:S02]  /*f8d0*/  UIMAD UR45, UR20, UR16, URZ ;  /* 0x00000010142d72a4 */ /* 0x000fe4000f8e023f */
[----:B------:R-:W-:Y:S01]  /*f8e0*/  UIADD3.64 UR46, UR46, UR10, URZ ;  /* 0x0000000a2e2e7297 */ /* 0x000fe2000fffe03f */
[----:B------:R-:W-:-:S11]  /*f8f0*/  UMOV UR43, 0x40000040 ;  /* 0x40000040002b7882 */ /* 0x000fd60000000000 */
.L_x_25:
[----:B------:R-:W2:Y:S04]  /*f900*/  LDL.64 R218, [R1+0xe0] ;  /* 0x0000e00001da7983 */ /* 0x000ea80000100a00 */
[----:B------:R-:W3:Y:S04]  /*f910*/  LDL.64 R216, [R1+0xd8] ;  /* 0x0000d80001d87983 */ /* 0x000ee80000100a00 */
[----:B------:R-:W4:Y:S01]  /*f920*/  LDL.64 R224, [R1+0xd0] ;  /* 0x0000d00001e07983 */ /* 0x000f220000100a00 */
[----:B------:R-:W0:Y:S01]  /*f930*/  S2R R239, SR_TID.X ;  /* 0x0000000000ef7919 */ /* 0x000e220000002100 */
[----:B------:R-:W1:Y:S02]  /*f940*/  S2R R244, SR_TID.X ;  /* 0x0000000000f47919 */ /* 0x000e640000002100 */
[----:B------:R-:W5:Y:S04]  /*f950*/  LDL.64 R226, [R1+0xe8] ;  /* 0x0000e80001e27983 */ /* 0x000f680000100a00 */
[----:B------:R-:W4:Y:S04]  /*f960*/  LDL.64 R222, [R1+0xc8] ;  /* 0x0000c80001de7983 */ /* 0x000f280000100a00 */
[----:B------:R-:W4:Y:S01]  /*f970*/  LDL.64 R220, [R1+0xc0] ;  /* 0x0000c00001dc7983 */ /* 0x000f220000100a00 */
[----:B0-----:R-:W-:-:S04]  /*f980*/  SHF.L.U32 R239, R239, 0x1, RZ ;  /* 0x00000001efef7819 */ /* 0x001fc800000006ff */
[----:B------:R-:W-:-:S04]  /*f990*/  LOP3.LUT R239, R239, 0x6, RZ, 0xc0, !PT ;  /* 0x00000006efef7812 */ /* 0x000fc800078ec0ff */
[----:B------:R-:W-:-:S05]  /*f9a0*/  IADD3 R13, P0, R239, UR5, RZ ;  /* 0x00000005ef0d7c10 */ /* 0x000fca000ff1e0ff */
[----:B------:R-:W-:Y:S01]  /*f9b0*/  IMAD.X R9, RZ, RZ, UR4, P0 ;  /* 0x00000004ff097e24 */ /* 0x000fe200080e06ff */
[----:B------:R-:W-:-:S04]  /*f9c0*/  IADD3 R11, P0, R13, 0x1, RZ ;  /* 0x000000010d0b7810 */ /* 0x000fc80007f1e0ff */
[----:B------:R-:W-:Y:S02]  /*f9d0*/  IADD3.X R7, RZ, R9, RZ, P0, !PT ;  /* 0x00000009ff077210 */ /* 0x000fe400007fe4ff */
[----:B------:R-:W-:-:S04]  /*f9e0*/  IADD3 R8, P0, R13, 0x8, RZ ;  /* 0x000000080d087810 */ /* 0x000fc80007f1e0ff */
[----:B------:R-:W-:Y:S02]  /*f9f0*/  IADD3.X R18, RZ, R9, RZ, P0, !PT ;  /* 0x00000009ff127210 */ /* 0x000fe400007fe4ff */
[----:B------:R-:W-:Y:S02]  /*fa00*/  IADD3 R15, P0, R13, 0x19, RZ ;  /* 0x000000190d0f7810 */ /* 0x000fe40007f1e0ff */
[----:B------:R-:W-:Y:S02]  /*fa10*/  LOP3.LUT R238, R13, 0x29, RZ, 0xfc, !PT ;  /* 0x000000290dee7812 */ /* 0x000fe400078efcff */
[----:B------:R-:W-:Y:S01]  /*fa20*/  SHF.R.S32.HI R21, RZ, 0x1f, R4 ;  /* 0x0000001fff157819 */ /* 0x000fe20000011404 */
[----:B------:R-:W-:Y:S01]  /*fa30*/  IMAD.X R6, RZ, RZ, R9, P0 ;  /* 0x000000ffff067224 */ /* 0x000fe200000e0609 */
[----:B------:R-:W-:-:S04]  /*fa40*/  ISETP.GT.U32.AND P0, PT, R238, R4, PT ;  /* 0x00000004ee00720c */ /* 0x000fc80003f04070 */
[----:B------:R-:W-:Y:S02]  /*fa50*/  ISETP.GT.AND.EX P0, PT, R9, R21, PT, P0 ;  /* 0x000000150900720c */ /* 0x000fe40003f04300 */
[----:B------:R-:W-:Y:S02]  /*fa60*/  SHF.R.S32.HI R20, RZ, 0x1f, R3 ;  /* 0x0000001fff147819 */ /* 0x000fe40000011403 */
[----:B------:R-:W-:Y:S02]  /*fa70*/  SEL R236, RZ, 0x4, !P0 ;  /* 0x00000004ffec7807 */ /* 0x000fe40004000000 */
[----:B------:R-:W-:Y:S02]  /*fa80*/  ISETP.GT.U32.AND P0, PT, R238, R3, PT ;  /* 0x00000003ee00720c */ /* 0x000fe40003f04070 */
[----:B------:R-:W-:Y:S02]  /*fa90*/  LOP3.LUT R237, R13, 0x28, RZ, 0xfc, !PT ;  /* 0x000000280ded7812 */ /* 0x000fe400078efcff */
[----:B------:R-:W-:-:S04]  /*faa0*/  ISETP.GT.AND.EX P0, PT, R9, R20, PT, P0 ;  /* 0x000000140900720c */ /* 0x000fc80003f04300 */
[----:B------:R-:W-:Y:S02]  /*fab0*/  SEL R19, RZ, 0x1, !P0 ;  /* 0x00000001ff137807 */ /* 0x000fe40004000000 */
[----:B------:R-:W-:Y:S02]  /*fac0*/  ISETP.GT.U32.AND P0, PT, R237, R3, PT ;  /* 0x00000003ed00720c */ /* 0x000fe40003f04070 */
[----:B-1----:R-:W-:Y:S02]  /*fad0*/  SHF.R.U32.HI R152, RZ, 0x4, R244 ;  /* 0x00000004ff987819 */ /* 0x002fe400000116f4 */
[----:B------:R-:W-:Y:S02]  /*fae0*/  ISETP.GT.AND.EX P0, PT, R9, R20, PT, P0 ;  /* 0x000000140900720c */ /* 0x000fe40003f04300 */
[----:B------:R-:W-:Y:S02]  /*faf0*/  MOV R153, UR5 ;  /* 0x0000000500997c02 */ /* 0x000fe40008000f00 */
[----:B------:R-:W-:-:S02]  /*fb00*/  SEL R22, RZ, 0x1fffe, !P0 ;  /* 0x0001fffeff167807 */ /* 0x000fc40004000000 */
[----:B------:R-:W-:Y:S02]  /*fb10*/  ISETP.GT.U32.AND P0, PT, R237, R4, PT ;  /* 0x00000004ed00720c */ /* 0x000fe40003f04070 */
[----:B------:R-:W-:Y:S02]  /*fb20*/  SGXT.U32 R152, R152, 0x3 ;  /* 0x000000039898781a */ /* 0x000fe40000000000 */
[----:B------:R-:W-:Y:S02]  /*fb30*/  ISETP.GT.AND.EX P0, PT, R9, R21, PT, P0 ;  /* 0x000000150900720c */ /* 0x000fe40003f04300 */
[----:B------:R-:W-:Y:S01]  /*fb40*/  LOP3.LUT R153, R153, 0x38, R152, 0xfe, !PT ;  /* 0x0000003899997812 */ /* 0x000fe200078efe98 */
[----:B------:R-:W-:Y:S01]  /*fb50*/  USHF.R.S32.HI UR10, URZ, 0x1f, UR53 ;  /* 0x0000001f3f0a7899 */ /* 0x000fe20008011435 */
[----:B------:R-:W-:Y:S01]  /*fb60*/  SEL R23, RZ, 0x7fff8, !P0 ;  /* 0x0007fff8ff177807 */ /* 0x000fe20004000000 */
[----:B------:R-:W-:Y:S01]  /*fb70*/  IMAD.U32 R154, RZ, RZ, UR4 ;  /* 0x00000004ff9a7e24 */ /* 0x000fe2000f8e00ff */
[----:B------:R-:W-:-:S04]  /*fb80*/  ISETP.GE.U32.AND P0, PT, R153, UR53, PT ;  /* 0x0000003599007c0c */ /* 0x000fc8000bf06070 */
[----:B------:R-:W-:Y:S02]  /*fb90*/  ISETP.GE.AND.EX P0, PT, R154, UR10, PT, P0 ;  /* 0x0000000a9a007c0c */ /* 0x000fe4000bf06300 */
[----:B------:R-:W-:Y:S02]  /*fba0*/  MOV R155, UR5 ;  /* 0x00000005009b7c02 */ /* 0x000fe40008000f00 */
[----:B------:R-:W-:Y:S02]  /*fbb0*/  LOP3.LUT R12, R12, 0xfffffffb, RZ, 0xc0, !PT ;  /* 0xfffffffb0c0c7812 */ /* 0x000fe400078ec0ff */
[----:B------:R-:W-:Y:S02]  /*fbc0*/  LOP3.LUT R153, R155, 0x28, R152, 0xfe, !PT ;  /* 0x000000289b997812 */ /* 0x000fe400078efe98 */
[----:B------:R-:W-:-:S05]  /*fbd0*/  MOV R157, UR5 ;  /* 0x00000005009d7c02 */ /* 0x000fca0008000f00 */
[----:B------:R-:W-:Y:S02]  /*fbe0*/  @P0 LOP3.LUT R12, R12, 0x4, RZ, 0xfc, !PT ;  /* 0x000000040c0c0812 */ /* 0x000fe400078efcff */
[----:B------:R-:W-:Y:S02]  /*fbf0*/  ISETP.GE.U32.AND P0, PT, R153, UR53, PT ;  /* 0x0000003599007c0c */ /* 0x000fe4000bf06070 */
[----:B------:R-:W-:-:S04]  /*fc00*/  LOP3.LUT R153, R155, 0x10, R152, 0xfe, !PT ;  /* 0x000000109b997812 */ /* 0x000fc800078efe98 */
[----:B------:R-:W-:Y:S02]  /*fc10*/  ISETP.GE.U32.AND P3, PT, R153, UR53, PT ;  /* 0x0000003599007c0c */ /* 0x000fe4000bf66070 */
[----:B------:R-:W-:Y:S02]  /*fc20*/  MOV R153, UR5 ;  /* 0x0000000500997c02 */ /* 0x000fe40008000f00 */
[----:B------:R-:W-:Y:S02]  /*fc30*/  LOP3.LUT R154, R157, 0x20, R152, 0xfe, !PT ;  /* 0x000000209d9a7812 */ /* 0x000fe400078efe98 */
[----:B------:R-:W-:Y:S02]  /*fc40*/  LOP3.LUT R153, R153, 0x8, R152, 0xfe, !PT ;  /* 0x0000000899997812 */ /* 0x000fe400078efe98 */
[----:B------:R-:W-:Y:S01]  /*fc50*/  ISETP.GE.U32.AND P1, PT, R154, UR53, PT ;  /* 0x000000359a007c0c */ /* 0x000fe2000bf26070 */
[----:B------:R-:W-:Y:S01]  /*fc60*/  IMAD.U32 R154, RZ, RZ, UR4 ;  /* 0x00000004ff9a7e24 */ /* 0x000fe2000f8e00ff */
[----:B------:R-:W-:-:S02]  /*fc70*/  ISETP.GE.U32.AND P4, PT, R153, UR53, PT ;  /* 0x0000003599007c0c */ /* 0x000fc4000bf86070 */
[----:B------:R-:W-:Y:S02]  /*fc80*/  MOV R156, UR4 ;  /* 0x00000004009c7c02 */ /* 0x000fe40008000f00 */
[C---:B------:R-:W-:Y:S02]  /*fc90*/  ISETP.GE.AND.EX P3, PT, R154.reuse, UR10, PT, P3 ;  /* 0x0000000a9a007c0c */ /* 0x040fe4000bf66330 */
[----:B------:R-:W-:Y:S02]  /*fca0*/  ISETP.GE.AND.EX P4, PT, R154, UR10, PT, P4 ;  /* 0x0000000a9a007c0c */ /* 0x000fe4000bf86340 */
[C---:B------:R-:W-:Y:S02]  /*fcb0*/  ISETP.GE.AND.EX P0, PT, R156.reuse, UR10, PT, P0 ;  /* 0x0000000a9c007c0c */ /* 0x040fe4000bf06300 */
[----:B------:R-:W-:Y:S01]  /*fcc0*/  ISETP.GE.AND.EX P1, PT, R156, UR10, PT, P1 ;  /* 0x0000000a9c007c0c */ /* 0x000fe2000bf26310 */
[----:B------:R-:W-:Y:S01]  /*fcd0*/  IMAD.U32 R156, RZ, RZ, UR44 ;  /* 0x0000002cff9c7e24 */ /* 0x000fe2000f8e00ff */
[----:B------:R-:W-:Y:S01]  /*fce0*/  MOV R154, UR44 ;  /* 0x0000002c009a7c02 */ /* 0x000fe20008000f00 */
[----:B------:R0:W-:Y:S01]  /*fcf0*/  STL.64 [R1+0x138], R246 ;  /* 0x000138f601007387 */ /* 0x0001e20000100a00 */
[----:B------:R-:W-:-:S02]  /*fd00*/  LOP3.LUT R158, R155, 0x18, R152, 0xfe, !PT ;  /* 0x000000189b9e7812 */ /* 0x000fc400078efe98 */
[----:B------:R-:W-:Y:S01]  /*fd10*/  LOP3.LUT R162, R157, 0x30, R152, 0xfe, !PT ;  /* 0x000000309da27812 */ /* 0x000fe200078efe98 */
[----:B------:R-:W-:Y:S01]  /*fd20*/  IMAD.U32 R159, RZ, RZ, UR4 ;  /* 0x00000004ff9f7e24 */ /* 0x000fe2000f8e00ff */
[----:B------:R-:W-:Y:S02]  /*fd30*/  CS2R R172, SRZ ;  /* 0x0000000000ac7805 */ /* 0x000fe4000001ff00 */
[----:B------:R-:W-:Y:S02]  /*fd40*/  CS2R R174, SRZ ;  /* 0x0000000000ae7805 */ /* 0x000fe4000001ff00 */
[----:B------:R-:W-:Y:S02]  /*fd50*/  ISETP.GE.U32.AND P2, PT, R158, UR53, PT ;  /* 0x000000359e007c0c */ /* 0x000fe4000bf46070 */
[----:B------:R-:W-:Y:S02]  /*fd60*/  CS2R R168, SRZ ;  /* 0x0000000000a87805 */ /* 0x000fe4000001ff00 */
[----:B------:R-:W-:-:S02]  /*fd70*/  CS2R R170, SRZ ;  /* 0x0000000000aa7805 */ /* 0x000fc4000001ff00 */
[----:B------:R-:W-:Y:S02]  /*fd80*/  MOV R153, UR4 ;  /* 0x0000000400997c02 */ /* 0x000fe40008000f00 */
[----:B------:R-:W-:Y:S02]  /*fd90*/  CS2R R176, SRZ ;  /* 0x0000000000b07805 */ /* 0x000fe4000001ff00 */
[----:B------:R-:W-:Y:S02]  /*fda0*/  ISETP.GE.AND.EX P2, PT, R159, UR10, PT, P2 ;  /* 0x0000000a9f007c0c */ /* 0x000fe4000bf46320 */
[----:B------:R-:W-:Y:S02]  /*fdb0*/  CS2R R178, SRZ ;  /* 0x0000000000b27805 */ /* 0x000fe4000001ff00 */
[----:B------:R-:W-:Y:S02]  /*fdc0*/  LOP3.LUT R12, R12, 0xffefffff, RZ, 0xc0, !PT ;  /* 0xffefffff0c0c7812 */ /* 0x000fe400078ec0ff */
[----:B------:R-:W-:-:S02]  /*fdd0*/  CS2R R180, SRZ ;  /* 0x0000000000b47805 */ /* 0x000fc4000001ff00 */
[----:B------:R-:W-:Y:S02]  /*fde0*/  CS2R R182, SRZ ;  /* 0x0000000000b67805 */ /* 0x000fe4000001ff00 */
[----:B------:R-:W-:Y:S02]  /*fdf0*/  MOV R163, UR4 ;  /* 0x0000000400a37c02 */ /* 0x000fe40008000f00 */
[----:B------:R-:W-:Y:S02]  /*fe00*/  MOV R160, UR44 ;  /* 0x0000002c00a07c02 */ /* 0x000fe40008000f00 */
[----:B------:R-:W-:Y:S02]  /*fe10*/  CS2R R164, SRZ ;  /* 0x0000000000a47805 */ /* 0x000fe4000001ff00 */
[----:B------:R-:W-:Y:S02]  /*fe20*/  CS2R R166, SRZ ;  /* 0x0000000000a67805 */ /* 0x000fe4000001ff00 */
[----:B------:R-:W-:Y:S01]  /*fe30*/  MOV R184, UR44 ;  /* 0x0000002c00b87c02 */ /* 0x000fe20008000f00 */
[----:B------:R-:W-:Y:S01]  /*fe40*/  IMAD.U32 R186, RZ, RZ, UR44 ;  /* 0x0000002cffba7e24 */ /* 0x000fe2000f8e00ff */
[----:B0-----:R-:W5:Y:S04]  /*fe50*/  LDL.64 R246, [R1+0x58] ;  /* 0x0000580001f67983 */ /* 0x001f680000100a00 */
[----:B------:R-:W5:Y:S01]  /*fe60*/  LDL.64 R240, [R1+0x50] ;  /* 0x0000500001f07983 */ /* 0x000f620000100a00 */
[----:B--2---:R-:W-:-:S03]  /*fe70*/  IMAD.WIDE R154, R154, 0x2, R218 ;  /* 0x000000029a9a7825 */ /* 0x004fc600078e02da */
[----:B------:R-:W2:Y:S01]  /*fe80*/  LDL.64 R218, [R1+0xb8] ;  /* 0x0000b80001da7983 */ /* 0x000ea20000100a00 */
[----:B---3--:R-:W-:-:S03]  /*fe90*/  IMAD.WIDE R156, R156, 0x2, R216 ;  /* 0x000000029c9c7825 */ /* 0x008fc600078e02d8 */
[----:B------:R-:W3:Y:S04]  /*fea0*/  LDL.64 R216, [R1+0xb0] ;  /* 0x0000b00001d87983 */ /* 0x000ee80000100a00 */
[----:B------:R0:W3:Y:S01]  /*feb0*/  @!P3 LDG.E.128 R172, desc[UR8][R156.64] ;  /* 0x000000089cacb981 */ /* 0x0000e2000c1e1d00 */
[----:B------:R-:W-:Y:S02]  /*fec0*/  LOP3.LUT R152, R152, UR5, RZ, 0xfc, !PT ;  /* 0x0000000598987c12 */ /* 0x000fe4000f8efcff */
[----:B------:R-:W-:Y:S01]  /*fed0*/  ISETP.GE.U32.AND P6, PT, R162, UR53, PT ;  /* 0x00000035a2007c0c */ /* 0x000fe2000bfc6070 */
[----:B------:R-:W-:Y:S01]  /*fee0*/  IMAD.U32 R158, RZ, RZ, UR44 ;  /* 0x0000002cff9e7e24 */ /* 0x000fe2000f8e00ff */
[----:B------:R1:W3:Y:S01]  /*fef0*/  @!P4 LDG.E.128 R180, desc[UR8][R154.64] ;  /* 0x000000089ab4c981 */ /* 0x0002e2000c1e1d00 */
[----:B0-----:R-:W-:-:S05]  /*ff00*/  MOV R156, UR44 ;  /* 0x0000002c009c7c02 */ /* 0x001fca0008000f00 */
[----:B----4-:R-:W-:-:S05]  /*ff10*/  IMAD.WIDE R156, R156, 0x2, R224 ;  /* 0x000000029c9c7825 */ /* 0x010fca00078e02e0 */
[----:B------:R-:W4:Y:S01]  /*ff20*/  @!P2 LDG.E.128 R168, desc[UR8][R156.64] ;  /* 0x000000089ca8a981 */ /* 0x000f22000c1e1d00 */
[----:B------:R-:W-:-:S04]  /*ff30*/  ISETP.GE.U32.AND P5, PT, R152, UR53, PT ;  /* 0x0000003598007c0c */ /* 0x000fc8000bfa6070 */
[----:B------:R-:W-:Y:S02]  /*ff40*/  ISETP.GE.AND.EX P5, PT, R153, UR10, PT, P5 ;  /* 0x0000000a99007c0c */ /* 0x000fe4000bfa6350 */
[----:B------:R-:W-:-:S05]  /*ff50*/  MOV R152, UR44 ;  /* 0x0000002c00987c02 */ /* 0x000fca0008000f00 */
[----:B-----5:R-:W-:Y:S01]  /*ff60*/  IMAD.WIDE R152, R152, 0x2, R226 ;  /* 0x0000000298987825 */ /* 0x020fe200078e02e2 */
[----:B-1----:R-:W-:-:S05]  /*ff70*/  CS2R R154, SRZ ;  /* 0x00000000009a7805 */ /* 0x002fca000001ff00 */
[----:B------:R-:W-:Y:S01]  /*ff80*/  @P5 LOP3.LUT R12, R12, 0x100000, RZ, 0xfc, !PT ;  /* 0x001000000c0c5812 */ /* 0x000fe200078efcff */
[----:B------:R0:W5:Y:S01]  /*ff90*/  @!P5 LDG.E.128 R176, desc[UR8][R152.64] ;  /* 0x0000000898b0d981 */ /* 0x000162000c1e1d00 */
[----:B------:R-:W-:Y:S01]  /*ffa0*/  ISETP.GE.AND.EX P5, PT, R163, UR10, PT, P6 ;  /* 0x0000000aa3007c0c */ /* 0x000fe2000bfa6360 */
[----:B------:R-:W-:Y:S01]  /*ffb0*/  IMAD.WIDE R158, R158, 0x2, R222 ;  /* 0x000000029e9e7825 */ /* 0x000fe200078e02de */
[----:B------:R-:W-:-:S03]  /*ffc0*/  LOP3.LUT P6, RZ, R12, 0x4, RZ, 0xc0, !PT ;  /* 0x000000040cff7812 */ /* 0x000fc600078cc0ff */
[----:B------:R-:W-:Y:S01]  /*ffd0*/  IMAD.WIDE R160, R160, 0x2, R220 ;  /* 0x00000002a0a07825 */ /* 0x000fe200078e02dc */
[----:B0-----:R-:W-:-:S04]  /*ffe0*/  CS2R R152, SRZ ;  /* 0x0000000000987805 */ /* 0x001fc8000001ff00 */
[----:B------:R0:W5:Y:S01]  /*fff0*/  @!P0 LDG.E.128 R164, desc[UR8][R160.64] ;  /* 0x00000008a0a48981 */ /* 0x000162000c1e1d00 */
[----:B------:R-:W-:Y:S02]  /*10000*/  CS2R R162, SRZ ;  /* 0x0000000000a27805 */ /* 0x000fe4000001ff00 */
[----:B------:R-:W-:Y:S01]  /*10010*/  CS2R R156, SRZ ;  /* 0x00000000009c7805 */ /* 0x000fe2000001ff00 */
[----:B------:R1:W5:Y:S01]  /*10020*/  @!P1 LDG.E.128 R152, desc[UR8][R158.64] ;  /* 0x000000089e989981 */ /* 0x000362000c1e1d00 */
[----:B0-----:R-:W-:Y:S02]  /*10030*/  CS2R R160, SRZ ;  /* 0x0000000000a07805 */ /* 0x001fe4000001ff00 */
[----:B-1----:R-:W-:Y:S01]  /*10040*/  CS2R R158, SRZ ;  /* 0x00000000009e7805 */ /* 0x002fe2000001ff00 */
[----:B--2---:R-:W-:-:S04]  /*10050*/  IMAD.WIDE R184, R184, 0x2, R218 ;  /* 0x00000002b8b87825 */ /* 0x004fc800078e02da */
[----:B---3--:R-:W-:Y:S01]  /*10060*/  IMAD.WIDE R186, R186, 0x2, R216 ;  /* 0x00000002baba7825 */ /* 0x008fe200078e02d8 */
[----:B------:R0:W2:Y:S04]  /*10070*/  @!P5 LDG.E.128 R160, desc[UR8][R184.64] ;  /* 0x00000008b8a0d981 */ /* 0x0000a8000c1e1d00 */
[----:B------:R1:W3:Y:S01]  /*10080*/  @!P6 LDG.E.128 R156, desc[UR8][R186.64] ;  /* 0x00000008ba9ce981 */ /* 0x0002e2000c1e1d00 */
[----:B----4-:R-:W-:Y:S02]  /*10090*/  SEL R216, R168, RZ, !P2 ;  /* 0x000000ffa8d87207 */ /* 0x010fe40005000000 */
[----:B------:R-:W-:Y:S02]  /*100a0*/  SEL R217, R169, RZ, !P2 ;  /* 0x000000ffa9d97207 */ /* 0x000fe40005000000 */
[----:B------:R-:W-:-:S02]  /*100b0*/  SEL R218, R170, RZ, !P2 ;  /* 0x000000ffaada7207 */ /* 0x000fc40005000000 */
[----:B------:R-:W-:Y:S01]  /*100c0*/  SEL R219, R171, RZ, !P2 ;  /* 0x000000ffabdb7207 */ /* 0x000fe20005000000 */
[----:B------:R-:W-:Y:S06]  /*100d0*/  BAR.SYNC.DEFER_BLOCKING 0x0 ;  /* 0x0000000000007b1d */ /* 0x000fec0000010000 */
[----:B------:R4:W-:Y:S04]  /*100e0*/  STS.128 [R5+UR6+0x8c00], R216 ;  /* 0x008c00d805007988 */ /* 0x0009e80008000c06 */
[----:B----4-:R-:W4:Y:S04]  /*100f0*/  LDL.64 R216, [R1+0x68] ;  /* 0x0000680001d87983 */ /* 0x010f280000100a00 */
[----:B------:R-:W4:Y:S01]  /*10100*/  LDL.64 R218, [R1+0x60] ;  /* 0x0000600001da7983 */ /* 0x000f220000100a00 */
[----:B------:R-:W-:-:S04]  /*10110*/  LOP3.LUT R12, R12, 0xfffffffd, RZ, 0xc0, !PT ;  /* 0xfffffffd0c0c7812 */ /* 0x000fc800078ec0ff */
[----:B------:R-:W-:-:S04]  /*10120*/  @P5 LOP3.LUT R12, R12, 0x2, RZ, 0xfc, !PT ;  /* 0x000000020c0c5812 */ /* 0x000fc800078efcff */
[C---:B------:R-:W-:Y:S02]  /*10130*/  LOP3.LUT P5, RZ, R12.reuse, 0x100000, RZ, 0xc0, !PT ;  /* 0x001000000cff7812 */ /* 0x040fe400078ac0ff */
[----:B------:R-:W-:Y:S02]  /*10140*/  LOP3.LUT R12, R12, 0xfff7ffff, RZ, 0xc0, !PT ;  /* 0xfff7ffff0c0c7812 */ /* 0x000fe400078ec0ff */
[----:B-----5:R-:W-:Y:S02]  /*10150*/  SEL R176, R176, RZ, !P5 ;  /* 0x000000ffb0b07207 */ /* 0x020fe40006800000 */
[----:B------:R-:W-:Y:S02]  /*10160*/  SEL R177, R177, RZ, !P5 ;  /* 0x000000ffb1b17207 */ /* 0x000fe40006800000 */
[----:B------:R-:W-:Y:S02]  /*10170*/  SEL R178, R178, RZ, !P5 ;  /* 0x000000ffb2b27207 */ /* 0x000fe40006800000 */
[----:B------:R-:W-:-:S03]  /*10180*/  SEL R179, R179, RZ, !P5 ;  /* 0x000000ffb3b37207 */ /* 0x000fc60006800000 */
[----:B------:R-:W-:Y:S02]  /*10190*/  @P5 LOP3.LUT R12, R12, 0x80000, RZ, 0xfc, !PT ;  /* 0x000800000c0c5812 */ /* 0x000fe400078efcff */
[----:B0-----:R-:W-:Y:S02]  /*101a0*/  SHF.R.U32.HI R184, RZ, 0x5, R244 ;  /* 0x00000005ffb87819 */ /* 0x001fe400000116f4 */
[----:B------:R-:W-:Y:S02]  /*101b0*/  LOP3.LUT P5, RZ, R12, 0x2, RZ, 0xc0, !PT ;  /* 0x000000020cff7812 */ /* 0x000fe400078ac0ff */
[----:B------:R-:W-:Y:S02]  /*101c0*/  LOP3.LUT R184, R184, 0x7fffffc, RZ, 0xc0, !PT ;  /* 0x07fffffcb8b87812 */ /* 0x000fe400078ec0ff */
        /* <DEDUP_REMOVED lines=15> */
[----:B------:R-:W-:Y:S01]  /*102c0*/  SEL R227, R167, RZ, !P0 ;  /* 0x000000ffa7e37207 */ /* 0x000fe20004000000 */
[----:B------:R-:W-:Y:S04]  /*102d0*/  STS.128 [R5+UR6+0x8000], R176 ;  /* 0x008000b005007988 */ /* 0x000fe80008000c06 */
[----:B------:R-:W-:Y:S04]  /*102e0*/  STS.128 [R5+UR6+0x8400], R180 ;  /* 0x008400b405007988 */ /* 0x000fe80008000c06 */
[----:B------:R-:W-:Y:S04]  /*102f0*/  STS.128 [R5+UR6+0x8800], R172 ;  /* 0x008800ac05007988 */ /* 0x000fe80008000c06 */
[----:B------:R0:W-:Y:S04]  /*10300*/  STS.128 [R5+UR6+0x9000], R220 ;  /* 0x009000dc05007988 */ /* 0x0001e80008000c06 */
[----:B------:R5:W-:Y:S04]  /*10310*/  STS.128 [R5+UR6+0x9400], R224 ;  /* 0x009400e005007988 */ /* 0x000be80008000c06 */
[----:B------:R-:W5:Y:S01]  /*10320*/  SHFL.IDX PT, R184, R184, RZ, 0x1f ;  /* 0x00001fffb8b87589 */ /* 0x000f6200000e0000 */
[----:B-1----:R-:W-:Y:S01]  /*10330*/  IMAD.MOV.U32 R187, RZ, RZ, 0x40000040 ;  /* 0x40000040ffbb7424 */ /* 0x002fe200078e00ff */
[----:B------:R-:W-:-:S02]  /*10340*/  MOV R186, R249 ;  /* 0x000000f900ba7202 */ /* 0x000fc40000000f00 */
[----:B------:R-:W-:Y:S02]  /*10350*/  MOV R185, RZ ;  /* 0x000000ff00b97202 */ /* 0x000fe40000000f00 */
[----:B------:R-:W-:Y:S02]  /*10360*/  R2UR UR40, R186 ;  /* 0x00000000ba2872ca */ /* 0x000fe400000e0000 */
[----:B------:R-:W-:Y:S01]  /*10370*/  R2UR UR41, R187 ;  /* 0x00000000bb2972ca */ /* 0x000fe200000e0000 */
[----:B0-----:R-:W4:Y:S01]  /*10380*/  LDL.64 R222, [R1+0x18] ;  /* 0x0000180001de7983 */ /* 0x001f220000100a00 */
[----:B------:R-:W-:Y:S02]  /*10390*/  R2UR UR11, R185 ;  /* 0x00000000b90b72ca */ /* 0x000fe400000e0000 */
[----:B------:R-:W-:Y:S01]  /*103a0*/  R2UR UR20, R246 ;  /* 0x00000000f61472ca */ /* 0x000fe200000e0000 */
[----:B-----5:R-:W5:Y:S01]  /*103b0*/  LDL.64 R226, [R1+0x28] ;  /* 0x0000280001e27983 */ /* 0x020f620000100a00 */
[----:B------:R-:W-:-:S02]  /*103c0*/  R2UR UR21, R247 ;  /* 0x00000000f71572ca */ /* 0x000fc400000e0000 */
[----:B------:R-:W-:Y:S01]  /*103d0*/  R2UR UR24, R240 ;  /* 0x00000000f01872ca */ /* 0x000fe200000e0000 */
[----:B------:R-:W5:Y:S01]  /*103e0*/  LDL.64 R224, [R1+0x20] ;  /* 0x0000200001e07983 */ /* 0x000f620000100a00 */
[----:B------:R-:W-:-:S03]  /*103f0*/  R2UR UR25, R241 ;  /* 0x00000000f11972ca */ /* 0x000fc600000e0000 */
[----:B------:R-:W5:Y:S01]  /*10400*/  LDL.64 R220, [R1+0x10] ;  /* 0x0000100001dc7983 */ /* 0x000f620000100a00 */
[----:B------:R-:W-:-:S03]  /*10410*/  SHF.L.U32 R184, R184, 0x7, RZ ;  /* 0x00000007b8b87819 */ /* 0x000fc600000006ff */
[----:B------:R-:W5:Y:S01]  /*10420*/  LDL.64 R246, [R1+0xa8] ;  /* 0x0000a80001f67983 */ /* 0x000f620000100a00 */
[----:B------:R-:W-:-:S04]  /*10430*/  LOP3.LUT R184, R184, 0x180, RZ, 0xc0, !PT ;  /* 0x00000180b8b87812 */ /* 0x000fc800078ec0ff */
[----:B------:R-:W-:-:S13]  /*10440*/  R2UR UR10, R184 ;  /* 0x00000000b80a72ca */ /* 0x000fda00000e0000 */
[----:B------:R-:W-:Y:S01]  /*10450*/  UIADD3.64 UR40, UR40, UR10, URZ ;  /* 0x0000000a28287297 */ /* 0x000fe2000fffe03f */
[----:B--2---:R-:W-:Y:S02]  /*10460*/  SEL R228, R160, RZ, !P5 ;  /* 0x000000ffa0e47207 */ /* 0x004fe40006800000 */
[----:B------:R-:W-:Y:S02]  /*10470*/  SEL R229, R161, RZ, !P5 ;  /* 0x000000ffa1e57207 */ /* 0x000fe40006800000 */
[----:B------:R-:W-:Y:S02]  /*10480*/  SEL R230, R162, RZ, !P5 ;  /* 0x000000ffa2e67207 */ /* 0x000fe40006800000 */
[----:B------:R-:W-:Y:S02]  /*10490*/  SEL R231, R163, RZ, !P5 ;  /* 0x000000ffa3e77207 */ /* 0x000fe40006800000 */
[----:B---3--:R-:W-:Y:S02]  /*104a0*/  SEL R232, R156, RZ, !P6 ;  /* 0x000000ff9ce87207 */ /* 0x008fe40007000000 */
[----:B------:R-:W-:-:S02]  /*104b0*/  SEL R233, R157, RZ, !P6 ;  /* 0x000000ff9de97207 */ /* 0x000fc40007000000 */
[----:B------:R-:W-:Y:S02]  /*104c0*/  SEL R234, R158, RZ, !P6 ;  /* 0x000000ff9eea7207 */ /* 0x000fe40007000000 */
[----:B------:R-:W-:Y:S01]  /*104d0*/  SEL R235, R159, RZ, !P6 ;  /* 0x000000ff9feb7207 */ /* 0x000fe20007000000 */
[----:B------:R0:W-:Y:S04]  /*104e0*/  STS.128 [R5+UR6+0x9800], R228 ;  /* 0x009800e405007988 */ /* 0x0001e80008000c06 */
[----:B------:R1:W-:Y:S01]  /*104f0*/  STS.128 [R5+UR6+0x9c00], R232 ;  /* 0x009c00e805007988 */ /* 0x0003e20008000c06 */
[----:B------:R2:W-:Y:S06]  /*10500*/  MEMBAR.ALL.CTA ;  /* 0x0000000000007992 */ /* 0x0005ec0000008000 */
[----:B--2---:R-:W2:Y:S04]  /*10510*/  FENCE.VIEW.ASYNC.S ;  /* 0x00000000000073c6 */ /* 0x004ea80000000000 */
[----:B0-----:R-:W3:Y:S04]  /*10520*/  LDL.64 R230, [R1+0x38] ;  /* 0x0000380001e67983 */ /* 0x001ee80000100a00 */
[----:B-1----:R-:W3:Y:S04]  /*10530*/  LDL.64 R232, [R1+0x40] ;  /* 0x0000400001e87983 */ /* 0x002ee80000100a00 */
[----:B------:R-:W3:Y:S01]  /*10540*/  LDL.64 R228, [R1+0x30] ;  /* 0x0000300001e47983 */ /* 0x000ee20000100a00 */
[----:B--2---:R-:W-:Y:S06]  /*10550*/  BAR.SYNC.DEFER_BLOCKING 0x0 ;  /* 0x0000000000007b1d */ /* 0x004fec0000010000 */
[----:B------:R-:W-:-:S06]  /*10560*/  WARPGROUP.ARRIVE ;  /* 0x00000000000079c5 */ /* 0x000fcc0000000000 */
[----:B------:R-:W-:Y:S01]  /*10570*/  HGMMA.64x64x16.F32.BF16 R184, gdesc[UR40], RZ, !UPT ;  /* 0x00e0000028b879f0 */ /* 0x000fe2000c7018ff */
[----:B----4-:R-:W-:Y:S02]  /*10580*/  R2UR UR12, R216 ;  /* 0x00000000d80c72ca */ /* 0x010fe400000e0000 */
[----:B------:R-:W-:Y:S02]  /*10590*/  R2UR UR13, R217 ;  /* 0x00000000d90d72ca */ /* 0x000fe400000e0000 */
[----:B------:R-:W2:Y:S11]  /*105a0*/  LDL.64 R216, [R1+0x48] ;  /* 0x0000480001d87983 */ /* 0x000eb60000100a00 */
[----:B------:R-:W-:Y:S01]  /*105b0*/  UIADD3.64 UR12, UR12, UR10, URZ ;  /* 0x0000000a0c0c7297 */ /* 0x000fe2000fffe03f */
[----:B------:R-:W-:-:S02]  /*105c0*/  R2UR UR16, R218 ;  /* 0x00000000da1072ca */ /* 0x000fc400000e0000 */
[----:B------:R-:W-:Y:S01]  /*105d0*/  R2UR UR17, R219 ;  /* 0x00000000db1172ca */ /* 0x000fe200000e0000 */
[----:B------:R-:W-:Y:S01]  /*105e0*/  UIADD3.64 UR20, UR20, UR10, URZ ;  /* 0x0000000a14147297 */ /* 0x000fe2000fffe03f */
[----:B------:R-:W4:Y:S04]  /*105f0*/  LDL.64 R218, [R1+0x8] ;  /* 0x0000080001da7983 */ /* 0x000f280000100a00 */
[----:B------:R-:W-:Y:S07]  /*10600*/  HGMMA.64x64x16.F32.BF16 R184, gdesc[UR12], R184 ;  /* 0x00e000000cb879f0 */ /* 0x000fee00087018b8 */
[----:B------:R-:W-:-:S09]  /*10610*/  UIADD3.64 UR16, UR16, UR10, URZ ;  /* 0x0000000a10107297 */ /* 0x000fd2000fffe03f */
[----:B------:R-:W-:Y:S01]  /*10620*/  HGMMA.64x64x16.F32.BF16 R184, gdesc[UR16], R184 ;  /* 0x00e0000010b879f0 */ /* 0x000fe200087018b8 */
[----:B------:R-:W-:-:S03]  /*10630*/  UIADD3.64 UR24, UR24, UR10, URZ ;  /* 0x0000000a18187297 */ /* 0x000fc6000fffe03f */
[----:B------:R-:W-:Y:S06]  /*10640*/  HGMMA.64x64x16.F32.BF16 R184, gdesc[UR20], R184 ;  /* 0x00e0000014b879f0 */ /* 0x000fec00087018b8 */
[----:B------:R-:W-:Y:S01]  /*10650*/  HGMMA.64x64x16.F32.BF16 R184, gdesc[UR24], R184 ;  /* 0x00e0000018b879f0 */ /* 0x000fe200087018b8 */
[----:B--2---:R-:W-:Y:S02]  /*10660*/  R2UR UR28, R216 ;  /* 0x00000000d81c72ca */ /* 0x004fe400000e0000 */
[----:B------:R-:W-:Y:S02]  /*10670*/  R2UR UR29, R217 ;  /* 0x00000000d91d72ca */ /* 0x000fe400000e0000 */
[----:B---3--:R-:W-:Y:S01]  /*10680*/  R2UR UR32, R232 ;  /* 0x00000000e82072ca */ /* 0x008fe200000e0000 */
[----:B------:R-:W2:Y:S10]  /*10690*/  LDL.64 R216, [R1] ;  /* 0x0000000001d87983 */ /* 0x000eb40000100a00 */
[----:B------:R-:W-:Y:S01]  /*106a0*/  UIADD3.64 UR28, UR28, UR10, URZ ;  /* 0x0000000a1c1c7297 */ /* 0x000fe2000fffe03f */
[----:B------:R-:W-:-:S08]  /*106b0*/  R2UR UR33, R233 ;  /* 0x00000000e92172ca */ /* 0x000fd000000e0000 */
[----:B------:R-:W-:Y:S05]  /*106c0*/  HGMMA.64x64x16.F32.BF16 R184, gdesc[UR28], R184 ;  /* 0x00e000001cb879f0 */ /* 0x000fea00087018b8 */
[----:B------:R-:W-:Y:S01]  /*106d0*/  UIADD3.64 UR32, UR32, UR10, URZ ;  /* 0x0000000a20207297 */ /* 0x000fe2000fffe03f */
[----:B------:R-:W-:Y:S02]  /*106e0*/  R2UR UR36, R230 ;  /* 0x00000000e62472ca */ /* 0x000fe400000e0000 */
[----:B------:R-:W-:Y:S02]  /*106f0*/  R2UR UR37, R231 ;  /* 0x00000000e72572ca */ /* 0x000fe400000e0000 */
[----:B------:R-:W-:-:S02]  /*10700*/  R2UR UR40, R228 ;  /* 0x00000000e42872ca */ /* 0x000fc400000e0000 */
[----:B------:R-:W-:Y:S02]  /*10710*/  R2UR UR41, R229 ;  /* 0x00000000e52972ca */ /* 0x000fe400000e0000 */
[----:B------:R-:W-:Y:S07]  /*10720*/  HGMMA.64x64x16.F32.BF16 R184, gdesc[UR32], R184 ;  /* 0x00e0000020b879f0 */ /* 0x000fee00087018b8 */
[----:B------:R-:W-:-:S04]  /*10730*/  UIADD3.64 UR36, UR36, UR10, URZ ;  /* 0x0000000a24247297 */ /* 0x000fc8000fffe03f */
[----:B------:R-:W-:Y:S01]  /*10740*/  UIADD3.64 UR40, UR40, UR10, URZ ;  /* 0x0000000a28287297 */ /* 0x000fe2000fffe03f */
[----:B-----5:R-:W-:Y:S02]  /*10750*/  R2UR UR12, R226 ;  /* 0x00000000e20c72ca */ /* 0x020fe400000e0000 */
[----:B------:R-:W-:Y:S02]  /*10760*/  R2UR UR13, R227 ;  /* 0x00000000e30d72ca */ /* 0x000fe400000e0000 */
[----:B------:R-:W-:Y:S04]  /*10770*/  HGMMA.64x64x16.F32.BF16 R184, gdesc[UR36], R184 ;  /* 0x00e0000024b879f0 */ /* 0x000fe800087018b8 */
[----:B------:R-:W-:Y:S07]  /*10780*/  HGMMA.64x64x16.F32.BF16 R152, gdesc[UR40], RZ, !UPT ;  /* 0x00e00000289879f0 */ /* 0x000fee000c7018ff */
[----:B------:R-:W-:Y:S01]  /*10790*/  UIADD3.64 UR12, UR12, UR10, URZ ;  /* 0x0000000a0c0c7297 */ /* 0x000fe2000fffe03f */
[----:B------:R-:W-:-:S02]  /*107a0*/  R2UR UR16, R224 ;  /* 0x00000000e01072ca */ /* 0x000fc400000e0000 */
[----:B------:R-:W-:-:S06]  /*107b0*/  R2UR UR17, R225 ;  /* 0x00000000e11172ca */ /* 0x000fcc00000e0000 */
[----:B------:R-:W-:Y:S07]  /*107c0*/  HGMMA.64x64x16.F32.BF16 R152, gdesc[UR12], R152 ;  /* 0x00e000000c9879f0 */ /* 0x000fee0008701898 */
[----:B------:R-:W-:Y:S01]  /*107d0*/  UIADD3.64 UR16, UR16, UR10, URZ ;  /* 0x0000000a10107297 */ /* 0x000fe2000fffe03f */
[----:B------:R-:W-:Y:S02]  /*107e0*/  R2UR UR20, R222 ;  /* 0x00000000de1472ca */ /* 0x000fe400000e0000 */
[----:B------:R-:W-:-:S06]  /*107f0*/  R2UR UR21, R223 ;  /* 0x00000000df1572ca */ /* 0x000fcc00000e0000 */
[----:B------:R-:W-:Y:S07]  /*10800*/  HGMMA.64x64x16.F32.BF16 R152, gdesc[UR16], R152 ;  /* 0x00e00000109879f0 */ /* 0x000fee0008701898 */
[----:B------:R-:W-:Y:S01]  /*10810*/  UIADD3.64 UR20, UR20, UR10, URZ ;  /* 0x0000000a14147297 */ /* 0x000fe2000fffe03f */
[----:B------:R-:W-:Y:S02]  /*10820*/  R2UR UR24, R220 ;  /* 0x00000000dc1872ca */ /* 0x000fe400000e0000 */
[----:B------:R-:W-:-:S06]  /*10830*/  R2UR UR25, R221 ;  /* 0x00000000dd1972ca */ /* 0x000fcc00000e0000 */
[----:B------:R-:W-:Y:S07]  /*10840*/  HGMMA.64x64x16.F32.BF16 R152, gdesc[UR20], R152 ;  /* 0x00e00000149879f0 */ /* 0x000fee0008701898 */
[----:B------:R-:W-:Y:S01]  /*10850*/  UIADD3.64 UR24, UR24, UR10, URZ ;  /* 0x0000000a18187297 */ /* 0x000fe2000fffe03f */
[----:B----4-:R-:W-:Y:S02]  /*10860*/  R2UR UR28, R218 ;  /* 0x00000000da1c72ca */ /* 0x010fe400000e0000 */
[----:B------:R-:W-:-:S06]  /*10870*/  R2UR UR29, R219 ;  /* 0x00000000db1d72ca */ /* 0x000fcc00000e0000 */
[----:B------:R-:W-:Y:S07]  /*10880*/  HGMMA.64x64x16.F32.BF16 R152, gdesc[UR24], R152 ;  /* 0x00e00000189879f0 */ /* 0x000fee0008701898 */
[----:B------:R-:W-:Y:S01]  /*10890*/  UIADD3.64 UR28, UR28, UR10, URZ ;  /* 0x0000000a1c1c7297 */ /* 0x000fe2000fffe03f */
[----:B--2---:R-:W-:Y:S02]  /*108a0*/  R2UR UR32, R216 ;  /* 0x00000000d82072ca */ /* 0x004fe400000e0000 */
[----:B------:R-:W-:-:S06]  /*108b0*/  R2UR UR33, R217 ;  /* 0x00000000d92172ca */ /* 0x000fcc00000e0000 */
[----:B------:R-:W-:Y:S07]  /*108c0*/  HGMMA.64x64x16.F32.BF16 R152, gdesc[UR28], R152 ;  /* 0x00e000001c9879f0 */ /* 0x000fee0008701898 */
[----:B------:R-:W-:Y:S01]  /*108d0*/  UIADD3.64 UR32, UR32, UR10, URZ ;  /* 0x0000000a20207297 */ /* 0x000fe2000fffe03f */
[----:B------:R-:W-:Y:S02]  /*108e0*/  R2UR UR36, R250 ;  /* 0x00000000fa2472ca */ /* 0x000fe400000e0000 */
[----:B------:R-:W-:-:S06]  /*108f0*/  R2UR UR37, R251 ;  /* 0x00000000fb2572ca */ /* 0x000fcc00000e0000 */
[----:B------:R-:W-:Y:S07]  /*10900*/  HGMMA.64x64x16.F32.BF16 R152, gdesc[UR32], R152 ;  /* 0x00e00000209879f0 */ /* 0x000fee0008701898 */
[----:B------:R-:W-:Y:S01]  /*10910*/  UIADD3.64 UR36, UR36, UR10, URZ ;  /* 0x0000000a24247297 */ /* 0x000fe2000fffe03f */
[----:B------:R-:W-:-:S08]  /*10920*/  ISETP.GT.U32.AND P6, PT, R13, R4, PT ;  /* 0x000000040d00720c */ /* 0x000fd00003fc4070 */
[----:B------:R-:W-:Y:S01]  /*10930*/  HGMMA.64x64x16.F32.BF16 R152, gdesc[UR36], R152, gsb0 ;  /* 0x00e00000249879f0 */ /* 0x000fe20008001898 */
[----:B------:R-:W-:Y:S02]  /*10940*/  ISETP.GT.AND.EX P6, PT, R9, R21, PT, P6 ;  /* 0x000000150900720c */ /* 0x000fe40003fc4360 */
[----:B------:R-:W-:-:S04]  /*10950*/  MOV R231, UR5 ;  /* 0x0000000500e77c02 */ /* 0x000fc80008000f00 */
[----:B------:R-:W-:Y:S01]  /*10960*/  LOP3.LUT R231, R231, 0x9, R239, 0xfe, !PT ;  /* 0x00000009e7e77812 */ /* 0x000fe200078efeef */
[----:B------:R-:W-:Y:S02]  /*10970*/  WARPGROUP.DEPBAR.LE gsb0, 0x0 ;  /* 0x00008000000079c5 */ /* 0x000fe40000010000 */
[----:B------:R-:W-:Y:S01]  /*10980*/  FMUL R228, R184, UR7 ;  /* 0x00000007b8e47c20 */ /* 0x000fe20008400000 */
[----:B------:R-:W-:-:S04]  /*10990*/  FMUL R227, R185, UR7 ;  /* 0x00000007b9e37c20 */ /* 0x000fc80008400000 */
[----:B------:R-:W-:Y:S02]  /*109a0*/  FSEL R228, R228, -INF , !P6 ;  /* 0xff800000e4e47808 */ /* 0x000fe40007000000 */
[----:B------:R-:W-:-:S04]  /*109b0*/  ISETP.GT.U32.AND P6, PT, R11, R4, PT ;  /* 0x000000040b00720c */ /* 0x000fc80003fc4070 */
[----:B------:R-:W-:-:S04]  /*109c0*/  ISETP.GT.AND.EX P6, PT, R7, R21, PT, P6 ;  /* 0x000000150700720c */ /* 0x000fc80003fc4360 */
[----:B------:R-:W-:Y:S02]  /*109d0*/  FSEL R227, R227, -INF , !P6 ;  /* 0xff800000e3e37808 */ /* 0x000fe40007000000 */
[----:B------:R-:W-:Y:S01]  /*109e0*/  ISETP.GT.U32.AND P6, PT, R13, R3, PT ;  /* 0x000000030d00720c */ /* 0x000fe20003fc4070 */
[----:B------:R-:W-:-:S03]  /*109f0*/  FMUL R230, R186, UR7 ;  /* 0x00000007bae67c20 */ /* 0x000fc60008400000 */
        /* <DEDUP_REMOVED lines=8> */
[----:B------:R-:W-:Y:S01]  /*10a80*/  ISETP.GT.AND.EX P6, PT, R18, R21, PT, P6 ;  /* 0x000000151200720c */ /* 0x000fe20003fc4360 */
[----:B------:R-:W-:-:S03]  /*10a90*/  IMAD.U32 R184, RZ, RZ, UR4 ;  /* 0x00000004ffb87e24 */ /* 0x000fc6000f8e00ff */
[----:B------:R-:W-:Y:S02]  /*10aa0*/  FSEL R216, R216, -INF , !P6 ;  /* 0xff800000d8d87808 */ /* 0x000fe40007000000 */
[----:B------:R-:W-:Y:S01]  /*10ab0*/  ISETP.GT.U32.AND P6, PT, R231, R4, PT ;  /* 0x00000004e700720c */ /* 0x000fe20003fc4070 */
[----:B------:R-:W-:-:S03]  /*10ac0*/  FMUL R217, R189, UR7 ;  /* 0x00000007bdd97c20 */ /* 0x000fc60008400000 */
[----:B------:R-:W-:-:S04]  /*10ad0*/  ISETP.GT.AND.EX P6, PT, R184, R21, PT, P6 ;  /* 0x00000015b800720c */ /* 0x000fc80003fc4360 */
[----:B------:R-:W-:Y:S02]  /*10ae0*/  FSEL R217, R217, -INF , !P6 ;  /* 0xff800000d9d97808 */ /* 0x000fe40007000000 */
[----:B------:R-:W-:Y:S01]  /*10af0*/  ISETP.GT.U32.AND P6, PT, R8, R3, PT ;  /* 0x000000030800720c */ /* 0x000fe20003fc4070 */
[----:B------:R-:W-:-:S03]  /*10b00*/  FMUL R226, R190, UR7 ;  /* 0x00000007bee27c20 */ /* 0x000fc60008400000 */
[-C--:B------:R-:W-:Y:S02]  /*10b10*/  ISETP.GT.AND.EX P6, PT, R18, R20.reuse, PT, P6 ;  /* 0x000000141200720c */ /* 0x080fe40003fc4360 */
[----:B------:R-:W-:Y:S02]  /*10b20*/  MOV R184, UR4 ;  /* 0x0000000400b87c02 */ /* 0x000fe40008000f00 */
[----:B------:R-:W-:Y:S02]  /*10b30*/  FSEL R226, R226, -INF , !P6 ;  /* 0xff800000e2e27808 */ /* 0x000fe40007000000 */
[----:B------:R-:W-:Y:S01]  /*10b40*/  ISETP.GT.U32.AND P6, PT, R231, R3, PT ;  /* 0x00000003e700720c */ /* 0x000fe20003fc4070 */
[----:B------:R-:W-:Y:S01]  /*10b50*/  FMUL R225, R191, UR7 ;  /* 0x00000007bfe17c20 */ /* 0x000fe20008400000 */
[----:B------:R-:W-:Y:S02]  /*10b60*/  LOP3.LUT R189, R13, 0x10, RZ, 0xfc, !PT ;  /* 0x000000100dbd7812 */ /* 0x000fe400078efcff */
[----:B------:R-:W-:-:S04]  /*10b70*/  ISETP.GT.AND.EX P6, PT, R184, R20, PT, P6 ;  /* 0x00000014b800720c */ /* 0x000fc80003fc4360 */
[----:B------:R-:W-:Y:S02]  /*10b80*/  FSEL R225, R225, -INF , !P6 ;  /* 0xff800000e1e17808 */ /* 0x000fe40007000000 */
[----:B------:R-:W-:Y:S01]  /*10b90*/  ISETP.GT.U32.AND P6, PT, R189, R4, PT ;  /* 0x00000004bd00720c */ /* 0x000fe20003fc4070 */
[----:B------:R-:W-:Y:S01]  /*10ba0*/  FMUL R224, R192, UR7 ;  /* 0x00000007c0e07c20 */ /* 0x000fe20008400000 */
[----:B------:R-:W-:Y:S02]  /*10bb0*/  LOP3.LUT R192, R13, 0x11, RZ, 0xfc, !PT ;  /* 0x000000110dc07812 */ /* 0x000fe400078efcff */
        /* <DEDUP_REMOVED lines=32> */
[----:B------:R-:W-:-:S04]  /*10dc0*/  ISETP.GT.U32.AND P6, PT, R232, R4, PT ;  /* 0x00000004e800720c */ /* 0x000fc80003fc4070 */
[----:B------:R-:W-:-:S04]  /*10dd0*/  ISETP.GT.AND.EX P6, PT, R9, R21, PT, P6 ;  /* 0x000000150900720c */ /* 0x000fc80003fc4360 */
[----:B------:R-:W-:Y:S02]  /*10de0*/  SEL R186, RZ, 0x4, !P6 ;  /* 0x00000004ffba7807 */ /* 0x000fe40007000000 */
[----:B------:R-:W-:Y:S02]  /*10df0*/  ISETP.GT.U32.AND P6, PT, R232, R3, PT ;  /* 0x00000003e800720c */ /* 0x000fe40003fc4070 */
[----:B------:R-:W-:Y:S02]  /*10e00*/  LOP3.LUT R233, R13, 0x20, RZ, 0xfc, !PT ;  /* 0x000000200de97812 */ /* 0x000fe400078efcff */
[----:B------:R-:W-:-:S04]  /*10e10*/  ISETP.GT.AND.EX P6, PT, R9, R20, PT, P6 ;  /* 0x000000140900720c */ /* 0x000fc80003fc4360 */
[----:B------:R-:W-:Y:S02]  /*10e20*/  SEL R195, RZ, 0x1, !P6 ;  /* 0x00000001ffc37807 */ /* 0x000fe40007000000 */
        /* <DEDUP_REMOVED lines=28> */
[----:B------:R-:W-:-:S04]  /*10ff0*/  ISETP.GT.U32.AND P6, PT, R240, R3, PT ;  /* 0x00000003f000720c */ /* 0x000fc80003fc4070 */
[----:B------:R-:W-:-:S04]  /*11000*/  ISETP.GT.AND.EX P6, PT, R9, R20, PT, P6 ;  /* 0x000000140900720c */ /* 0x000fc80003fc4360 */
[----:B------:R-:W-:Y:S02]  /*11010*/  SEL R196, RZ, 0x1fffe, !P6 ;  /* 0x0001fffeffc47807 */ /* 0x000fe40007000000 */
[----:B------:R-:W-:-:S04]  /*11020*/  ISETP.GT.U32.AND P6, PT, R239, R3, PT ;  /* 0x00000003ef00720c */ /* 0x000fc80003fc4070 */
[----:B------:R-:W-:Y:S02]  /*11030*/  ISETP.GT.AND.EX P5, PT, R9, R20, PT, P6 ;  /* 0x000000140900720c */ /* 0x000fe40003fa4360 */
[----:B------:R-:W-:Y:S02]  /*11040*/  IADD3 R19, R19, R22, RZ ;  /* 0x0000001613137210 */ /* 0x000fe40007ffe0ff */
[----:B------:R-:W-:Y:S02]  /*11050*/  SEL R20, RZ, 0x1, !P5 ;  /* 0x00000001ff147807 */ /* 0x000fe40006800000 */
[----:B------:R-:W-:Y:S02]  /*11060*/  LOP3.LUT R19, R19, 0x3, RZ, 0xc0, !PT ;  /* 0x0000000313137812 */ /* 0x000fe400078ec0ff */
[----:B------:R-:W-:Y:S02]  /*11070*/  IADD3 R20, R20, R196, RZ ;  /* 0x000000c414147210 */ /* 0x000fe40007ffe0ff */
[----:B------:R-:W-:-:S02]  /*11080*/  IADD3 R185, R191, R185, RZ ;  /* 0x000000b9bfb97210 */ /* 0x000fc40007ffe0ff */
[----:B------:R-:W-:Y:S01]  /*11090*/  LOP3.LUT R20, R20, 0x3, RZ, 0xc0, !PT ;  /* 0x0000000314147812 */ /* 0x000fe200078ec0ff */
[----:B------:R-:W-:Y:S01]  /*110a0*/  IMAD.IADD R22, R195, 0x1, R184 ;  /* 0x00000001c3167824 */ /* 0x000fe200078e02b8 */
[----:B------:R-:W-:Y:S02]  /*110b0*/  IADD3 R19, R19, R23, R236 ;  /* 0x0000001713137210 */ /* 0x000fe40007ffe0ec */
[----:B------:R-:W-:Y:S02]  /*110c0*/  IADD3 R20, R20, R21, R190 ;  /* 0x0000001514147210 */ /* 0x000fe40007ffe0be */
[----:B------:R-:W-:Y:S01]  /*110d0*/  LOP3.LUT R185, R185, 0x3, RZ, 0xc0, !PT ;  /* 0x00000003b9b97812 */ /* 0x000fe200078ec0ff */
[----:B------:R-:W-:Y:S01]  /*110e0*/  IMAD.SHL.U32 R19, R19, 0x100, RZ ;  /* 0x0000010013137824 */ /* 0x000fe200078e00ff */
[----:B------:R-:W-:Y:S02]  /*110f0*/  LOP3.LUT R22, R22, 0x3, RZ, 0xc0, !PT ;  /* 0x0000000316167812 */ /* 0x000fe400078ec0ff */
[----:B------:R-:W-:-:S02]  /*11100*/  IADD3 R185, R185, R188, R187 ;  /* 0x000000bcb9b97210 */ /* 0x000fc40007ffe0bb */
[----:B------:R-:W-:Y:S02]  /*11110*/  LOP3.LUT R20, R20, 0xf, RZ, 0xc0, !PT ;  /* 0x0000000f14147812 */ /* 0x000fe400078ec0ff */
[----:B------:R-:W-:Y:S02]  /*11120*/  IADD3 R22, R22, R194, R186 ;  /* 0x000000c216167210 */ /* 0x000fe40007ffe0ba */
[----:B------:R-:W-:Y:S02]  /*11130*/  LEA R20, R185, R20, 0x4 ;  /* 0x00000014b9147211 */ /* 0x000fe400078e20ff */
[----:B------:R-:W-:Y:S02]  /*11140*/  LOP3.LUT R19, R19, 0xf00, RZ, 0xe2, !PT ;  /* 0x00000f0013137812 */ /* 0x000fe400078ee2ff */
[----:B------:R-:W-:Y:S02]  /*11150*/  LOP3.LUT R20, R20, 0xff, RZ, 0xc0, !PT ;  /* 0x000000ff14147812 */ /* 0x000fe400078ec0ff */
[----:B------:R-:W-:-:S05]  /*11160*/  LEA R19, R22, R19, 0xc ;  /* 0x0000001316137211 */ /* 0x000fca00078e60ff */
[----:B------:R-:W-:-:S05]  /*11170*/  IMAD.IADD R19, R19, 0x1, R20 ;  /* 0x0000000113137824 */ /* 0x000fca00078e0214 */
[----:B------:R-:W-:-:S04]  /*11180*/  LOP3.LUT R19, R19, 0xffff, RZ, 0xc0, !PT ;  /* 0x0000ffff13137812 */ /* 0x000fc800078ec0ff */
[----:B------:R-:W-:-:S04]  /*11190*/  SHF.R.U32.HI R20, RZ, 0xf, R19 ;  /* 0x0000000fff147819 */ /* 0x000fc80000011613 */
[----:B------:R-:W-:Y:S01]  /*111a0*/  LOP3.LUT R20, R20, 0x1, RZ, 0xc0, !PT ;  /* 0x0000000114147812 */ /* 0x000fe200078ec0ff */
[----:B------:R-:W-:-:S03]  /*111b0*/  FMUL R198, R200, UR7 ;  /* 0x00000007c8c67c20 */ /* 0x000fc60008400000 */
[----:B------:R-:W-:Y:S02]  /*111c0*/  ISETP.NE.U32.AND P6, PT, R20, 0x1, PT ;  /* 0x000000011400780c */ /* 0x000fe40003fc5070 */
[----:B------:R-:W-:-:S04]  /*111d0*/  SHF.R.U32.HI R20, RZ, 0xe, R19 ;  /* 0x0000000eff147819 */ /* 0x000fc80000011613 */
[----:B------:R-:W-:Y:S02]  /*111e0*/  LOP3.LUT R20, R20, 0x1, RZ, 0xc0, !PT ;  /* 0x0000000114147812 */ /* 0x000fe400078ec0ff */
[----:B------:R-:W-:Y:S02]  /*111f0*/  FSEL R198, R198, -INF , P6 ;  /* 0xff800000c6c67808 */ /* 0x000fe40003000000 */
[----:B------:R-:W-:Y:S02]  /*11200*/  ISETP.NE.U32.AND P6, PT, R20, 0x1, PT ;  /* 0x000000011400780c */ /* 0x000fe40003fc5070 */
[----:B------:R-:W-:Y:S01]  /*11210*/  SHF.R.U32.HI R20, RZ, 0xd, R19 ;  /* 0x0000000dff147819 */ /* 0x000fe20000011613 */
[----:B------:R-:W-:-:S03]  /*11220*/  FMUL R197, R201, UR7 ;  /* 0x00000007c9c57c20 */ /* 0x000fc60008400000 */
        /* <DEDUP_REMOVED lines=13> */
[--C-:B------:R-:W-:Y:S01]  /*11300*/  SHF.R.U32.HI R20, RZ, 0xa, R19.reuse ;  /* 0x0000000aff147819 */ /* 0x100fe20000011613 */
[----:B------:R-:W-:Y:S01]  /*11310*/  FMUL R194, R204, UR7 ;  /* 0x00000007ccc27c20 */ /* 0x000fe20008400000 */
[----:B------:R-:W-:Y:S02]  /*11320*/  SHF.R.U32.HI R21, RZ, 0x9, R19 ;  /* 0x00000009ff157819 */ /* 0x000fe40000011613 */
[----:B------:R-:W-:Y:S01]  /*11330*/  LOP3.LUT R20, R20, 0x1, RZ, 0xc0, !PT ;  /* 0x0000000114147812 */ /* 0x000fe200078ec0ff */
[----:B------:R-:W-:Y:S01]  /*11340*/  FMUL R205, R205, UR7 ;  /* 0x00000007cdcd7c20 */ /* 0x000fe20008400000 */
[----:B------:R-:W-:-:S02]  /*11350*/  FSEL R194, R194, -INF , P6 ;  /* 0xff800000c2c27808 */ /* 0x000fc40003000000 */
[----:B------:R-:W-:Y:S02]  /*11360*/  ISETP.NE.U32.AND P6, PT, R20, 0x1, PT ;  /* 0x000000011400780c */ /* 0x000fe40003fc5070 */
[----:B------:R-:W-:Y:S02]  /*11370*/  LOP3.LUT R21, R21, 0x1, RZ, 0xc0, !PT ;  /* 0x0000000115157812 */ /* 0x000fe400078ec0ff */
[----:B------:R-:W-:Y:S02]  /*11380*/  FSEL R20, R205, -INF , P6 ;  /* 0xff800000cd147808 */ /* 0x000fe40003000000 */
[----:B------:R-:W-:Y:S02]  /*11390*/  ISETP.NE.U32.AND P6, PT, R21, 0x1, PT ;  /* 0x000000011500780c */ /* 0x000fe40003fc5070 */
[--C-:B------:R-:W-:Y:S01]  /*113a0*/  SHF.R.U32.HI R21, RZ, 0x8, R19.reuse ;  /* 0x00000008ff157819 */ /* 0x100fe20000011613 */
[----:B------:R-:W-:Y:S01]  /*113b0*/  FMUL R22, R206, UR7 ;  /* 0x00000007ce167c20 */ /* 0x000fe20008400000 */
[----:B------:R-:W-:-:S02]  /*113c0*/  SHF.R.U32.HI R23, RZ, 0x7, R19 ;  /* 0x00000007ff177819 */ /* 0x000fc40000011613 */
[----:B------:R-:W-:Y:S01]  /*113d0*/  LOP3.LUT R21, R21, 0x1, RZ, 0xc0, !PT ;  /* 0x0000000115157812 */ /* 0x000fe200078ec0ff */
[----:B------:R-:W-:Y:S01]  /*113e0*/  FMUL R207, R207, UR7 ;  /* 0x00000007cfcf7c20 */ /* 0x000fe20008400000 */
[----:B------:R-:W-:Y:S02]  /*113f0*/  FSEL R22, R22, -INF , P6 ;  /* 0xff80000016167808 */ /* 0x000fe40003000000 */
[----:B------:R-:W-:Y:S02]  /*11400*/  ISETP.NE.U32.AND P6, PT, R21, 0x1, PT ;  /* 0x000000011500780c */ /* 0x000fe40003fc5070 */
[----:B------:R-:W-:Y:S02]  /*11410*/  LOP3.LUT R23, R23, 0x1, RZ, 0xc0, !PT ;  /* 0x0000000117177812 */ /* 0x000fe400078ec0ff */
[----:B------:R-:W-:Y:S01]  /*11420*/  SHF.R.U32.HI R184, RZ, 0x6, R19 ;  /* 0x00000006ffb87819 */ /* 0x000fe20000011613 */
[----:B------:R-:W-:Y:S01]  /*11430*/  FMUL R208, R208, UR7 ;  /* 0x00000007d0d07c20 */ /* 0x000fe20008400000 */
[----:B------:R-:W-:-:S02]  /*11440*/  FSEL R21, R207, -INF , P6 ;  /* 0xff800000cf157808 */ /* 0x000fc40003000000 */
[----:B------:R-:W-:Y:S02]  /*11450*/  ISETP.NE.U32.AND P6, PT, R23, 0x1, PT ;  /* 0x000000011700780c */ /* 0x000fe40003fc5070 */
[----:B------:R-:W-:Y:S02]  /*11460*/  LOP3.LUT R184, R184, 0x1, RZ, 0xc0, !PT ;  /* 0x00000001b8b87812 */ /* 0x000fe400078ec0ff */
[----:B------:R-:W-:Y:S01]  /*11470*/  SHF.R.U32.HI R185, RZ, 0x5, R19 ;  /* 0x00000005ffb97819 */ /* 0x000fe20000011613 */
[----:B------:R-:W-:Y:S01]  /*11480*/  FMUL R209, R209, UR7 ;  /* 0x00000007d1d17c20 */ /* 0x000fe20008400000 */
[----:B------:R-:W-:Y:S02]  /*11490*/  FSEL R23, R208, -INF , P6 ;  /* 0xff800000d0177808 */ /* 0x000fe40003000000 */
[----:B------:R-:W-:Y:S02]  /*114a0*/  ISETP.NE.U32.AND P6, PT, R184, 0x1, PT ;  /* 0x00000001b800780c */ /* 0x000fe40003fc5070 */
[----:B------:R-:W-:-:S02]  /*114b0*/  LOP3.LUT R185, R185, 0x1, RZ, 0xc0, !PT ;  /* 0x00000001b9b97812 */ /* 0x000fc400078ec0ff */
        /* <DEDUP_REMOVED lines=15> */
[----:B------:R-:W-:Y:S01]  /*115b0*/  SHF.R.U32.HI R19, RZ, 0x1, R19 ;  /* 0x00000001ff137819 */ /* 0x000fe20000011613 */
[----:B------:R-:W-:Y:S01]  /*115c0*/  FMUL R213, R213, UR7 ;  /* 0x00000007d5d57c20 */ /* 0x000fe20008400000 */
[----:B------:R-:W-:Y:S02]  /*115d0*/  FSEL R187, R212, -INF , P6 ;  /* 0xff800000d4bb7808 */ /* 0x000fe40003000000 */
[----:B------:R-:W-:Y:S02]  /*115e0*/  ISETP.NE.U32.AND P6, PT, R188, 0x1, PT ;  /* 0x00000001bc00780c */ /* 0x000fe40003fc5070 */
[----:B------:R-:W-:Y:S01]  /*115f0*/  LOP3.LUT R19, R19, 0x1, RZ, 0xc0, !PT ;  /* 0x0000000113137812 */ /* 0x000fe200078ec0ff */
[----:B------:R-:W-:Y:S01]  /*11600*/  FMUL R191, R214, UR7 ;  /* 0x00000007d6bf7c20 */ /* 0x000fe20008400000 */
[----:B------:R-:W-:Y:S02]  /*11610*/  FSEL R188, R213, -INF , P6 ;  /* 0xff800000d5bc7808 */ /* 0x000fe40003000000 */
[----:B------:R-:W-:-:S02]  /*11620*/  ISETP.NE.U32.AND P6, PT, R19, 0x1, PT ;  /* 0x000000011300780c */ /* 0x000fc40003fc5070 */
[----:B------:R-:W-:Y:S02]  /*11630*/  SHF.R.S32.HI R201, RZ, 0x1f, R2 ;  /* 0x0000001fffc97819 */ /* 0x000fe40000011402 */
[----:B------:R-:W-:Y:S02]  /*11640*/  FSEL R191, R191, -INF , P6 ;  /* 0xff800000bfbf7808 */ /* 0x000fe40003000000 */
[----:B------:R-:W-:-:S04]  /*11650*/  ISETP.GT.U32.AND P6, PT, R13, R2, PT ;  /* 0x000000020d00720c */ /* 0x000fc80003fc4070 */
[----:B------:R-:W-:Y:S02]  /*11660*/  ISETP.GT.AND.EX P6, PT, R9, R201, PT, P6 ;  /* 0x000000c90900720c */ /* 0x000fe40003fc4360 */
[----:B------:R-:W-:Y:S02]  /*11670*/  SHF.R.S32.HI R19, RZ, 0x1f, R0 ;  /* 0x0000001fff137819 */ /* 0x000fe40000011400 */
[----:B------:R-:W-:Y:S01]  /*11680*/  SEL R200, RZ, 0x7fff8, !P6 ;  /* 0x0007fff8ffc87807 */ /* 0x000fe20007000000 */
[----:B------:R-:W-:Y:S01]  /*11690*/  BAR.SYNC.DEFER_BLOCKING 0x0 ;  /* 0x0000000000007b1d */ /* 0x000fe20000010000 */
[----:B------:R-:W-:-:S04]  /*116a0*/  ISETP.GT.U32.AND P6, PT, R13, R0, PT ;  /* 0x000000000d00720c */ /* 0x000fc80003fc4070 */
        /* <DEDUP_REMOVED lines=41> */
[----:B------:R-:W-:Y:S01]  /*11940*/  ISETP.GT.U32.AND P6, PT, R234, R0, PT ;  /* 0x00000000ea00720c */ /* 0x000fe20003fc4070 */
[----:B------:R-:W-:-:S03]  /*11950*/  FMUL R190, R215, UR7 ;  /* 0x00000007d7be7c20 */ /* 0x000fc60008400000 */
        /* <DEDUP_REMOVED lines=10> */
[----:B------:R-:W-:Y:S02]  /*11a00*/  MOV R7, UR4 ;  /* 0x0000000400077c02 */ /* 0x000fe40008000f00 */
[----:B------:R-:W-:Y:S02]  /*11a10*/  SEL R11, RZ, 0x4, !P6 ;  /* 0x00000004ff0b7807 */ /* 0x000fe40007000000 */
[----:B------:R-:W-:-:S04]  /*11a20*/  ISETP.GT.U32.AND P6, PT, R231, R2, PT ;  /* 0x00000002e700720c */ /* 0x000fc80003fc4070 */
[----:B------:R-:W-:Y:S02]  /*11a30*/  ISETP.GT.AND.EX P6, PT, R7, R201, PT, P6 ;  /* 0x000000c90700720c */ /* 0x000fe40003fc4360 */
[----:B------:R-:W-:Y:S02]  /*11a40*/  MOV R234, UR4 ;  /* 0x0000000400ea7c02 */ /* 0x000fe40008000f00 */
        /* <DEDUP_REMOVED lines=34> */
[----:B------:R-:W-:Y:S02]  /*11c70*/  ISETP.GT.U32.AND P6, PT, R239, R0, PT ;  /* 0x00000000ef00720c */ /* 0x000fe40003fc4070 */
[----:B------:R-:W-:Y:S02]  /*11c80*/  FSEL R190, R190, -INF , !P5 ;  /* 0xff800000bebe7808 */ /* 0x000fe40006800000 */
[----:B------:R-:W-:Y:S01]  /*11c90*/  ISETP.GT.AND.EX P5, PT, R9, R19, PT, P6 ;  /* 0x000000130900720c */ /* 0x000fe20003fa4360 */
[----:B------:R-:W-:Y:S01]  /*11ca0*/  IMAD.IADD R203, R204, 0x1, R203 ;  /* 0x00000001cccb7824 */ /* 0x000fe200078e02cb */
[----:B------:R-:W-:Y:S01]  /*11cb0*/  IADD3 R231, R234, R231, RZ ;  /* 0x000000e7eae77210 */ /* 0x000fe20007ffe0ff */
[----:B------:R-:W-:Y:S01]  /*11cc0*/  IMAD.IADD R193, R235, 0x1, R193 ;  /* 0x00000001ebc17824 */ /* 0x000fe200078e02c1 */
[----:B------:R-:W-:-:S02]  /*11cd0*/  SEL R9, RZ, 0x1, !P5 ;  /* 0x00000001ff097807 */ /* 0x000fc40006800000 */
[----:B------:R-:W-:Y:S02]  /*11ce0*/  LOP3.LUT R231, R231, 0x3, RZ, 0xc0, !PT ;  /* 0x00000003e7e77812 */ /* 0x000fe400078ec0ff */
[----:B------:R-:W-:Y:S01]  /*11cf0*/  IADD3 R9, R9, R213, RZ ;  /* 0x000000d509097210 */ /* 0x000fe20007ffe0ff */
[----:B------:R-:W-:Y:S01]  /*11d00*/  IMAD.IADD R215, R215, 0x1, R232 ;  /* 0x00000001d7d77824 */ /* 0x000fe200078e02e8 */
[----:B------:R-:W-:Y:S02]  /*11d10*/  LOP3.LUT R203, R203, 0x3, RZ, 0xc0, !PT ;  /* 0x00000003cbcb7812 */ /* 0x000fe400078ec0ff */
[----:B------:R-:W-:Y:S02]  /*11d20*/  IADD3 R15, R15, R236, RZ ;  /* 0x000000ec0f0f7210 */ /* 0x000fe40007ffe0ff */
[----:B------:R-:W-:Y:S02]  /*11d30*/  LOP3.LUT R193, R193, 0x3, RZ, 0xc0, !PT ;  /* 0x00000003c1c17812 */ /* 0x000fe400078ec0ff */
[----:B------:R-:W-:-:S02]  /*11d40*/  LOP3.LUT R9, R9, 0x3, RZ, 0xc0, !PT ;  /* 0x0000000309097812 */ /* 0x000fc400078ec0ff */
[----:B------:R-:W-:Y:S02]  /*11d50*/  IADD3 R7, R231, R18, R7 ;  /* 0x00000012e7077210 */ /* 0x000fe40007ffe007 */
[----:B------:R-:W-:Y:S02]  /*11d60*/  IADD3 R208, R208, R209, RZ ;  /* 0x000000d1d0d07210 */ /* 0x000fe40007ffe0ff */
[----:B------:R-:W-:Y:S02]  /*11d70*/  IADD3 R202, R203, R202, R207 ;  /* 0x000000cacbca7210 */ /* 0x000fe40007ffe0cf */
[----:B------:R-:W-:Y:S02]  /*11d80*/  IADD3 R13, R233, R13, RZ ;  /* 0x0000000de90d7210 */ /* 0x000fe40007ffe0ff */
[----:B------:R-:W-:Y:S02]  /*11d90*/  LOP3.LUT R15, R15, 0x3, RZ, 0xc0, !PT ;  /* 0x000000030f0f7812 */ /* 0x000fe400078ec0ff */
[----:B------:R-:W-:Y:S01]  /*11da0*/  IADD3 R6, R193, R8, R6 ;  /* 0x00000008c1067210 */ /* 0x000fe20007ffe006 */
[----:B------:R-:W-:Y:S01]  /*11db0*/  IMAD.SHL.U32 R7, R7, 0x100, RZ ;  /* 0x0000010007077824 */ /* 0x000fe200078e00ff */
[----:B------:R-:W-:-:S02]  /*11dc0*/  LOP3.LUT R215, R215, 0x3, RZ, 0xc0, !PT ;  /* 0x00000003d7d77812 */ /* 0x000fc400078ec0ff */
[----:B------:R-:W-:Y:S02]  /*11dd0*/  IADD3 R9, R9, R211, R210 ;  /* 0x000000d309097210 */ /* 0x000fe40007ffe0d2 */
[----:B------:R-:W-:Y:S02]  /*11de0*/  LOP3.LUT R208, R208, 0x3, RZ, 0xc0, !PT ;  /* 0x00000003d0d07812 */ /* 0x000fe400078ec0ff */
[----:B------:R-:W-:Y:S02]  /*11df0*/  LOP3.LUT R13, R13, 0x3, RZ, 0xc0, !PT ;  /* 0x000000030d0d7812 */ /* 0x000fe400078ec0ff */
[----:B------:R-:W-:Y:S02]  /*11e00*/  IADD3 R15, R15, R189, R192 ;  /* 0x000000bd0f0f7210 */ /* 0x000fe40007ffe0c0 */
[----:B------:R-:W-:Y:S02]  /*11e10*/  SHF.L.U32 R202, R202, 0x8, RZ ;  /* 0x00000008caca7819 */ /* 0x000fe400000006ff */
[----:B------:R-:W-:-:S02]  /*11e20*/  LOP3.LUT R6, R6, 0xf, RZ, 0xc0, !PT ;  /* 0x0000000f06067812 */ /* 0x000fc400078ec0ff */
[----:B------:R-:W-:Y:S02]  /*11e30*/  IADD3 R212, R215, R214, R212 ;  /* 0x000000d6d7d47210 */ /* 0x000fe40007ffe0d4 */
[----:B------:R-:W-:Y:S02]  /*11e40*/  LOP3.LUT R9, R9, 0xf, RZ, 0xc0, !PT ;  /* 0x0000000f09097812 */ /* 0x000fe400078ec0ff */
[----:B------:R-:W-:Y:S02]  /*11e50*/  IADD3 R205, R208, R206, R205 ;  /* 0x000000ced0cd7210 */ /* 0x000fe40007ffe0cd */
[----:B------:R-:W-:Y:S02]  /*11e60*/  IADD3 R11, R13, R200, R11 ;  /* 0x000000c80d0b7210 */ /* 0x000fe40007ffe00b */
[----:B------:R-:W-:Y:S02]  /*11e70*/  LOP3.LUT R202, R202, 0xf00, RZ, 0xe2, !PT ;  /* 0x00000f00caca7812 */ /* 0x000fe400078ee2ff */
[----:B------:R-:W-:-:S02]  /*11e80*/  LOP3.LUT R7, R7, 0xf00, RZ, 0xe2, !PT ;  /* 0x00000f0007077812 */ /* 0x000fc400078ee2ff */
[----:B------:R-:W-:Y:S02]  /*11e90*/  LEA R6, R15, R6, 0x4 ;  /* 0x000000060f067211 */ /* 0x000fe400078e20ff */
[----:B------:R-:W-:Y:S01]  /*11ea0*/  LEA R9, R212, R9, 0x4 ;  /* 0x00000009d4097211 */ /* 0x000fe200078e20ff */
[----:B------:R-:W-:Y:S01]  /*11eb0*/  IMAD R202, R205, 0x1000, R202 ;  /* 0x00001000cdca7824 */ /* 0x000fe200078e02ca */
[----:B------:R-:W-:Y:S02]  /*11ec0*/  LEA R7, R11, R7, 0xc ;  /* 0x000000070b077211 */ /* 0x000fe400078e60ff */
[----:B------:R-:W-:Y:S02]  /*11ed0*/  LOP3.LUT R6, R6, 0xff, RZ, 0xc0, !PT ;  /* 0x000000ff06067812 */ /* 0x000fe400078ec0ff */
[----:B------:R-:W-:-:S03]  /*11ee0*/  LOP3.LUT R9, R9, 0xff, RZ, 0xc0, !PT ;  /* 0x000000ff09097812 */ /* 0x000fc600078ec0ff */
[----:B------:R-:W-:Y:S01]  /*11ef0*/  IMAD.IADD R6, R7, 0x1, R6 ;  /* 0x0000000107067824 */ /* 0x000fe200078e0206 */
[----:B------:R-:W-:-:S04]  /*11f00*/  IADD3 R9, R202, R9, RZ ;  /* 0x00000009ca097210 */ /* 0x000fc80007ffe0ff */
[----:B------:R-:W-:-:S04]  /*11f10*/  PRMT R6, R9, 0x5410, R6 ;  /* 0x0000541009067816 */ /* 0x000fc80000000006 */
[----:B------:R-:W-:-:S04]  /*11f20*/  SHF.R.U64 R7, R6, 0x1f, RZ ;  /* 0x0000001f06077819 */ /* 0x000fc800000012ff */
[----:B------:R-:W-:Y:S01]  /*11f30*/  LOP3.LUT R7, R7, 0x1, RZ, 0xc0, !PT ;  /* 0x0000000107077812 */ /* 0x000fe200078ec0ff */
[----:B------:R-:W-:-:S03]  /*11f40*/  FMUL R152, R152, UR7 ;  /* 0x0000000798987c20 */ /* 0x000fc60008400000 */
[----:B------:R-:W-:Y:S02]  /*11f50*/  ISETP.NE.U32.AND P6, PT, R7, 0x1, PT ;  /* 0x000000010700780c */ /* 0x000fe40003fc5070 */
[----:B------:R-:W-:Y:S02]  /*11f60*/  SHF.R.U64 R7, R6, 0x1e, RZ ;  /* 0x0000001e06077819 */ /* 0x000fe400000012ff */
[----:B------:R-:W-:Y:S02]  /*11f70*/  ISETP.NE.U32.AND.EX P6, PT, RZ, RZ, PT, P6 ;  /* 0x000000ffff00720c */ /* 0x000fe40003fc5160 */
[----:B------:R-:W-:Y:S02]  /*11f80*/  LOP3.LUT R7, R7, 0x1, RZ, 0xc0, !PT ;  /* 0x0000000107077812 */ /* 0x000fe400078ec0ff */
[----:B------:R-:W-:Y:S02]  /*11f90*/  FSEL R152, R152, -INF , P6 ;  /* 0xff80000098987808 */ /* 0x000fe40003000000 */
[----:B------:R-:W-:-:S02]  /*11fa0*/  ISETP.NE.U32.AND P6, PT, R7, 0x1, PT ;  /* 0x000000010700780c */ /* 0x000fc40003fc5070 */
[C---:B------:R-:W-:Y:S01]  /*11fb0*/  SHF.R.U64 R7, R6.reuse, 0x1d, RZ ;  /* 0x0000001d06077819 */ /* 0x040fe200000012ff */
[----:B------:R-:W-:Y:S01]  /*11fc0*/  FMUL R19, R153, UR7 ;  /* 0x0000000799137c20 */ /* 0x000fe20008400000 */
[----:B------:R-:W-:Y:S02]  /*11fd0*/  ISETP.NE.U32.AND.EX P6, PT, RZ, RZ, PT, P6 ;  /* 0x000000ffff00720c */ /* 0x000fe40003fc5160 */
[----:B------:R-:W-:Y:S02]  /*11fe0*/  LOP3.LUT R7, R7, 0x1, RZ, 0xc0, !PT ;  /* 0x0000000107077812 */ /* 0x000fe400078ec0ff */
[----:B------:R-:W-:Y:S02]  /*11ff0*/  FSEL R19, R19, -INF , P6 ;  /* 0xff80000013137808 */ /* 0x000fe40003000000 */
[----:B------:R-:W-:Y:S02]  /*12000*/  ISETP.NE.U32.AND P6, PT, R7, 0x1, PT ;  /* 0x000000010700780c */ /* 0x000fe40003fc5070 */
[----:B------:R-:W-:Y:S01]  /*12010*/  SHF.R.U64 R7, R6, 0x1c, RZ ;  /* 0x0000001c06077819 */ /* 0x000fe200000012ff */
[----:B------:R-:W-:Y:S01]  /*12020*/  FMUL R15, R154, UR7 ;  /* 0x000000079a0f7c20 */ /* 0x000fe20008400000 */
[----:B------:R-:W-:-:S02]  /*12030*/  ISETP.NE.U32.AND.EX P6, PT, RZ, RZ, PT, P6 ;  /* 0x000000ffff00720c */ /* 0x000fc40003fc5160 */
[----:B------:R-:W-:Y:S02]  /*12040*/  LOP3.LUT R7, R7, 0x1, RZ, 0xc0, !PT ;  /* 0x0000000107077812 */ /* 0x000fe400078ec0ff */
[----:B------:R-:W-:Y:S02]  /*12050*/  FSEL R15, R15, -INF , P6 ;  /* 0xff8000000f0f7808 */ /* 0x000fe40003000000 */
[----:B------:R-:W-:Y:S02]  /*12060*/  ISETP.NE.U32.AND P6, PT, R7, 0x1, PT ;  /* 0x000000010700780c */ /* 0x000fe40003fc5070 */
[----:B------:R-:W-:Y:S01]  /*12070*/  SHF.R.U64 R7, R6, 0x1b, RZ ;  /* 0x0000001b06077819 */ /* 0x000fe200000012ff */
[----:B------:R-:W-:Y:S01]  /*12080*/  FMUL R18, R155, UR7 ;  /* 0x000000079b127c20 */ /* 0x000fe20008400000 */
[----:B------:R-:W-:Y:S02]  /*12090*/  ISETP.NE.U32.AND.EX P6, PT, RZ, RZ, PT, P6 ;  /* 0x000000ffff00720c */ /* 0x000fe40003fc5160 */
[----:B------:R-:W-:-:S02]  /*120a0*/  LOP3.LUT R7, R7, 0x1, RZ, 0xc0, !PT ;  /* 0x0000000107077812 */ /* 0x000fc400078ec0ff */
[----:B------:R-:W-:Y:S02]  /*120b0*/  FSEL R18, R18, -INF , P6 ;  /* 0xff80000012127808 */ /* 0x000fe40003000000 */
[----:B------:R-:W-:Y:S02]  /*120c0*/  ISETP.NE.U32.AND P6, PT, R7, 0x1, PT ;  /* 0x000000010700780c */ /* 0x000fe40003fc5070 */
[----:B------:R-:W-:Y:S01]  /*120d0*/  SHF.R.U64 R7, R6, 0x1a, RZ ;  /* 0x0000001a06077819 */ /* 0x000fe200000012ff */
[----:B------:R-:W-:Y:S01]  /*120e0*/  FMUL R192, R156, UR7 ;  /* 0x000000079cc07c20 */ /* 0x000fe20008400000 */
[----:B------:R-:W-:Y:S02]  /*120f0*/  ISETP.NE.U32.AND.EX P6, PT, RZ, RZ, PT, P6 ;  /* 0x000000ffff00720c */ /* 0x000fe40003fc5160 */
[----:B------:R-:W-:Y:S02]  /*12100*/  LOP3.LUT R7, R7, 0x1, RZ, 0xc0, !PT ;  /* 0x0000000107077812 */ /* 0x000fe400078ec0ff */
[----:B------:R-:W-:-:S02]  /*12110*/  FSEL R192, R192, -INF , P6 ;  /* 0xff800000c0c07808 */ /* 0x000fc40003000000 */
[----:B------:R-:W-:Y:S02]  /*12120*/  ISETP.NE.U32.AND P6, PT, R7, 0x1, PT ;  /* 0x000000010700780c */ /* 0x000fe40003fc5070 */
[----:B------:R-:W-:Y:S01]  /*12130*/  SHF.R.U64 R7, R6, 0x19, RZ ;  /* 0x0000001906077819 */ /* 0x000fe200000012ff */
[----:B------:R-:W-:Y:S01]  /*12140*/  FMUL R193, R157, UR7 ;  /* 0x000000079dc17c20 */ /* 0x000fe20008400000 */
[----:B------:R-:W-:Y:S02]  /*12150*/  ISETP.NE.U32.AND.EX P6, PT, RZ, RZ, PT, P6 ;  /* 0x000000ffff00720c */ /* 0x000fe40003fc5160 */
[----:B------:R-:W-:Y:S02]  /*12160*/  LOP3.LUT R7, R7, 0x1, RZ, 0xc0, !PT ;  /* 0x0000000107077812 */ /* 0x000fe400078ec0ff */
[----:B------:R-:W-:Y:S02]  /*12170*/  FSEL R193, R193, -INF , P6 ;  /* 0xff800000c1c17808 */ /* 0x000fe40003000000 */
[----:B------:R-:W-:-:S02]  /*12180*/  ISETP.NE.U32.AND P6, PT, R7, 0x1, PT ;  /* 0x000000010700780c */ /* 0x000fc40003fc5070 */
[----:B------:R-:W-:Y:S01]  /*12190*/  SHF.R.U64 R7, R6, 0x18, RZ ;  /* 0x0000001806077819 */ /* 0x000fe200000012ff */
        /* <DEDUP_REMOVED lines=143> */
[----:B------:R-:W-:-:S04]  /*12a90*/  FMNMX R6, R228, R227, !PT ;  /* 0x000000e3e4067209 */ /* 0x000fc80007800000 */
        /* <DEDUP_REMOVED lines=13> */
[----:B------:R-:W-:-:S05]  /*12b70*/  FMNMX R6, R188, R6, !PT ;  /* 0x00000006bc067209 */ /* 0x000fca0007800000 */
[----:B------:R-:W0:Y:S02]  /*12b80*/  SHFL.BFLY PT, R7, R6, 0x2, 0x1f ;  /* 0x0c401f0006077f89 */ /* 0x000e2400000e0000 */
[----:B0-----:R-:W-:-:S05]  /*12b90*/  FMNMX R7, R6, R7, !PT ;  /* 0x0000000706077209 */ /* 0x001fca0007800000 */
[----:B------:R-:W0:Y:S02]  /*12ba0*/  SHFL.BFLY PT, R6, R7, 0x1, 0x1f ;  /* 0x0c201f0007067f89 */ /* 0x000e2400000e0000 */
[----:B0-----:R-:W-:-:S04]  /*12bb0*/  FMNMX R6, R7, R6, !PT ;  /* 0x0000000607067209 */ /* 0x001fc80007800000 */
[----:B------:R-:W-:-:S05]  /*12bc0*/  FMNMX R9, R6, R17, !PT ;  /* 0x0000001106097209 */ /* 0x000fca0007800000 */
[----:B------:R-:W-:-:S04]  /*12bd0*/  FADD R6, -R9, R17 ;  /* 0x0000001109067221 */ /* 0x000fc80000000100 */
[----:B------:R-:W-:Y:S01]  /*12be0*/  FMUL R8, R6, 1.4426950216293334961 ;  /* 0x3fb8aa3b06087820 */ /* 0x000fe20000400000 */
        /* <DEDUP_REMOVED lines=15> */
[----:B------:R-:W0:Y:S01]  /*12ce0*/  SHFL.BFLY PT, R7, R6, 0x2, 0x1f ;  /* 0x0c401f0006077f89 */ /* 0x000e2200000e0000 */
[----:B------:R-:W-:Y:S01]  /*12cf0*/  FMUL R177, R182, UR7 ;  /* 0x00000007b6b17c20 */ /* 0x000fe20008400000 */
[----:B------:R-:W-:Y:S02]  /*12d00*/  ISETP.NE.U32.AND.EX P6, PT, RZ, RZ, PT, P6 ;  /* 0x000000ffff00720c */ /* 0x000fe40003fc5160 */
[----:B0-----:R-:W-:-:S05]  /*12d10*/  FMNMX R7, R6, R7, !PT ;  /* 0x0000000706077209 */ /* 0x001fca0007800000 */
[----:B------:R-:W0:Y:S01]  /*12d20*/  SHFL.BFLY PT, R6, R7, 0x1, 0x1f ;  /* 0x0c201f0007067f89 */ /* 0x000e2200000e0000 */
[----:B------:R-:W-:Y:S02]  /*12d30*/  FSEL R177, R177, -INF , P6 ;  /* 0xff800000b1b17808 */ /* 0x000fe40003000000 */
[----:B------:R-:W-:-:S13]  /*12d40*/  FSETP.GEU.AND P6, PT, R8, -126, PT ;  /* 0xc2fc00000800780b */ /* 0x000fda0003fce000 */
[----:B------:R-:W-:Y:S01]  /*12d50*/  @!P6 FMUL R8, R8, 0.5 ;  /* 0x3f0000000808e820 */ /* 0x000fe20000400000 */
[----:B0-----:R-:W-:-:S04]  /*12d60*/  FMNMX R6, R7, R6, !PT ;  /* 0x0000000607067209 */ /* 0x001fc80007800000 */
[----:B------:R-:W-:Y:S01]  /*12d70*/  FMNMX R6, R6, R16, !PT ;  /* 0x0000001006067209 */ /* 0x000fe20007800000 */
[----:B------:R0:W1:Y:S04]  /*12d80*/  MUFU.EX2 R11, R8 ;  /* 0x00000008000b7308 */ /* 0x0000680000000800 */
[----:B------:R-:W-:-:S04]  /*12d90*/  FADD R7, -R6, R16 ;  /* 0x0000001006077221 */ /* 0x000fc80000000100 */
[----:B0-----:R-:W-:Y:S01]  /*12da0*/  FMUL R8, R7, 1.4426950216293334961 ;  /* 0x3fb8aa3b07087820 */ /* 0x001fe20000400000 */
        /* <DEDUP_REMOVED lines=9> */
[----:B------:R-:W-:Y:S01]  /*12e40*/  FMNMX R7, R167, R7, !PT ;  /* 0x00000007a7077209 */ /* 0x000fe20007800000 */
[----:B-1----:R-:W-:Y:S01]  /*12e50*/  @!P6 FMUL R11, R11, R11 ;  /* 0x0000000b0b0be220 */ /* 0x002fe20000400000 */
[----:B------:R-:W-:Y:S02]  /*12e60*/  FSETP.GEU.AND P6, PT, R8, -126, PT ;  /* 0xc2fc00000800780b */ /* 0x000fe40003fce000 */
[----:B------:R-:W-:-:S04]  /*12e70*/  FMNMX R7, R168, R7, !PT ;  /* 0x00000007a8077209 */ /* 0x000fc80007800000 */
[----:B------:R-:W-:-:S04]  /*12e80*/  FMNMX R7, R171, R7, !PT ;  /* 0x00000007ab077209 */ /* 0x000fc80007800000 */
[----:B------:R-:W-:-:S04]  /*12e90*/  FMNMX R7, R172, R7, !PT ;  /* 0x00000007ac077209 */ /* 0x000fc80007800000 */
[----:B------:R-:W-:Y:S01]  /*12ea0*/  FMNMX R7, R175, R7, !PT ;  /* 0x00000007af077209 */ /* 0x000fe20007800000 */
[----:B------:R-:W-:-:S03]  /*12eb0*/  @!P6 FMUL R8, R8, 0.5 ;  /* 0x3f0000000808e820 */ /* 0x000fc60000400000 */
[----:B------:R-:W-:Y:S01]  /*12ec0*/  FMNMX R7, R176, R7, !PT ;  /* 0x00000007b0077209 */ /* 0x000fe20007800000 */
[----:B------:R0:W1:Y:S04]  /*12ed0*/  MUFU.EX2 R13, R8 ;  /* 0x00000008000d7308 */ /* 0x0000680000000800 */
[----:B0-----:R-:W0:Y:S02]  /*12ee0*/  SHFL.BFLY PT, R8, R7, 0x2, 0x1f ;  /* 0x0c401f0007087f89 */ /* 0x001e2400000e0000 */
        /* <DEDUP_REMOVED lines=18> */
[----:B------:R-:W-:Y:S01]  /*13010*/  FMNMX R8, R170, R8, !PT ;  /* 0x00000008aa087209 */ /* 0x000fe20007800000 */
[----:B------:R-:W-:-:S03]  /*13020*/  FMUL R178, R183, UR7 ;  /* 0x00000007b7b27c20 */ /* 0x000fc60008400000 */
[----:B------:R-:W-:-:S04]  /*13030*/  FMNMX R8, R173, R8, !PT ;  /* 0x00000008ad087209 */ /* 0x000fc80007800000 */
[----:B------:R-:W-:Y:S02]  /*13040*/  FMNMX R8, R174, R8, !PT ;  /* 0x00000008ae087209 */ /* 0x000fe40007800000 */
[----:B------:R-:W-:Y:S02]  /*13050*/  FSEL R178, R178, -INF , !P5 ;  /* 0xff800000b2b27808 */ /* 0x000fe40006800000 */
[----:B------:R-:W-:Y:S01]  /*13060*/  FMNMX R8, R177, R8, !PT ;  /* 0x00000008b1087209 */ /* 0x000fe20007800000 */
[----:B------:R-:W-:-:S03]  /*13070*/  @!P6 FMUL R16, R16, 0.5 ;  /* 0x3f0000001010e820 */ /* 0x000fc60000400000 */
[----:B------:R-:W-:Y:S01]  /*13080*/  FMNMX R8, R178, R8, !PT ;  /* 0x00000008b2087209 */ /* 0x000fe20007800000 */
[----:B------:R0:W1:Y:S04]  /*13090*/  MUFU.EX2 R14, R16 ;  /* 0x00000010000e7308 */ /* 0x0000680000000800 */
[----:B0-----:R-:W0:Y:S02]  /*130a0*/  SHFL.BFLY PT, R16, R8, 0x2, 0x1f ;  /* 0x0c401f0008107f89 */ /* 0x001e2400000e0000 */
[----:B0-----:R-:W-:-:S05]  /*130b0*/  FMNMX R16, R8, R16, !PT ;  /* 0x0000001008107209 */ /* 0x001fca0007800000 */
[----:B------:R-:W0:Y:S01]  /*130c0*/  SHFL.BFLY PT, R8, R16, 0x1, 0x1f ;  /* 0x0c201f0010087f89 */ /* 0x000e2200000e0000 */
[----:B-1----:R-:W-:Y:S01]  /*130d0*/  @!P6 FMUL R14, R14, R14 ;  /* 0x0000000e0e0ee220 */ /* 0x002fe20000400000 */
[----:B0-----:R-:W-:-:S04]  /*130e0*/  FMNMX R8, R16, R8, !PT ;  /* 0x0000000810087209 */ /* 0x001fc80007800000 */
[----:B------:R-:W-:-:S05]  /*130f0*/  FMNMX R8, R8, R10, !PT ;  /* 0x0000000a08087209 */ /* 0x000fca0007800000 */
[----:B------:R-:W-:-:S04]  /*13100*/  FADD R10, -R8, R10 ;  /* 0x0000000a080a7221 */ /* 0x000fc80000000100 */
[----:B------:R-:W-:-:S05]  /*13110*/  FMUL R10, R10, 1.4426950216293334961 ;  /* 0x3fb8aa3b0a0a7820 */ /* 0x000fca0000400000 */
[----:B------:R-:W-:Y:S01]  /*13120*/  FSETP.GEU.AND P6, PT, R10, -126, PT ;  /* 0xc2fc00000a00780b */ /* 0x000fe20003fce000 */
[----:B------:R-:W-:-:S12]  /*13130*/  FADD R228, R228, -R9 ;  /* 0x80000009e4e47221 */ /* 0x000fd80000000000 */
[----:B------:R-:W-:-:S04]  /*13140*/  @!P6 FMUL R10, R10, 0.5 ;  /* 0x3f0000000a0ae820 */ /* 0x000fc80000400000 */
[----:B------:R-:W0:Y:S01]  /*13150*/  MUFU.EX2 R189, R10 ;  /* 0x0000000a00bd7308 */ /* 0x000e220000000800 */
[----:B------:R-:W-:Y:S01]  /*13160*/  FMUL R228, R228, 1.4426950216293334961 ;  /* 0x3fb8aa3be4e47820 */ /* 0x000fe20000400000 */
[----:B0-----:R-:W-:-:S04]  /*13170*/  @!P6 FMUL R189, R189, R189 ;  /* 0x000000bdbdbde220 */ /* 0x001fc80000400000 */
        /* <DEDUP_REMOVED lines=294> */
[----:B------:R-:W-:-:S13]  /*143e0*/  FSETP.GEU.AND P6, PT, R15, -126, PT ;  /* 0xc2fc00000f00780b */ /* 0x000fda0003fce000 */
[----:B------:R-:W-:-:S06]  /*143f0*/  @!P6 FMUL R15, R15, 0.5 ;  /* 0x3f0000000f0fe820 */ /* 0x000fcc0000400000 */
[----:B------:R-:W0:Y:S01]  /*14400*/  MUFU.EX2 R15, R15 ;  /* 0x0000000f000f7308 */ /* 0x000e220000000800 */
[----:B------:R-:W-:-:S04]  /*14410*/  FADD R165, R165, -R8 ;  /* 0x80000008a5a57221 */ /* 0x000fc80000000000 */
        /* <DEDUP_REMOVED lines=26> */
[----:B------:R-:W-:Y:S02]  /*145c0*/  FSETP.GEU.AND P6, PT, R18, -126, PT ;  /* 0xc2fc00001200780b */ /* 0x000fe40003fce000 */
[C---:B------:R-:W-:Y:S02]  /*145d0*/  LOP3.LUT R217, R244.reuse, 0x20, RZ, 0xc0, !PT ;  /* 0x00000020f4d97812 */ /* 0x040fe400078ec0ff */
[----:B------:R-:W-:-:S09]  /*145e0*/  LOP3.LUT R153, R244, 0x40, RZ, 0xc0, !PT ;  /* 0x00000040f4997812 */ /* 0x000fd200078ec0ff */
[----:B------:R-:W-:Y:S01]  /*145f0*/  @!P6 FMUL R18, R18, 0.5 ;  /* 0x3f0000001212e820 */ /* 0x000fe20000400000 */
[----:B------:R-:W-:Y:S01]  /*14600*/  SHF.R.U32.HI R152, RZ, 0x2, R244 ;  /* 0x00000002ff987819 */ /* 0x000fe200000116f4 */
[--C-:B------:R-:W-:Y:S01]  /*14610*/  FADD R170, R170, -R8.reuse ;  /* 0x80000008aaaa7221 */ /* 0x100fe20000000000 */
[----:B------:R-:W-:Y:S01]  /*14620*/  SHF.R.U32.HI R217, RZ, 0x1, R217 ;  /* 0x00000001ffd97819 */ /* 0x000fe200000116d9 */
[----:B------:R-:W-:Y:S02]  /*14630*/  FADD R171, R171, -R7 ;  /* 0x80000007abab7221 */ /* 0x000fe40000000000 */
[----:B------:R-:W0:Y:S01]  /*14640*/  MUFU.EX2 R18, R18 ;  /* 0x0000001200127308 */ /* 0x000e220000000800 */
[----:B------:R-:W-:Y:S01]  /*14650*/  SHF.R.U32.HI R153, RZ, 0x1, R153 ;  /* 0x00000001ff997819 */ /* 0x000fe20000011699 */
[--C-:B------:R-:W-:Y:S01]  /*14660*/  FADD R172, R172, -R7.reuse ;  /* 0x80000007acac7221 */ /* 0x100fe20000000000 */
[----:B------:R-:W-:Y:S01]  /*14670*/  SGXT.U32 R152, R152, 0x3 ;  /* 0x000000039898781a */ /* 0x000fe20000000000 */
[----:B------:R-:W-:Y:S01]  /*14680*/  FMUL R20, R170, 1.4426950216293334961 ;  /* 0x3fb8aa3baa147820 */ /* 0x000fe20000400000 */
[--C-:B------:R-:W-:Y:S01]  /*14690*/  FADD R173, R173, -R8.reuse ;  /* 0x80000008adad7221 */ /* 0x100fe20000000000 */
[--C-:B------:R-:W-:Y:S01]  /*146a0*/  FADD R174, R174, -R8.reuse ;  /* 0x80000008aeae7221 */ /* 0x100fe20000000000 */
[----:B------:R-:W-:Y:S01]  /*146b0*/  LOP3.LUT R217, R153, R152, R217, 0xfe, !PT ;  /* 0x0000009899d97212 */ /* 0x000fe200078efed9 */
[--C-:B------:R-:W-:Y:S01]  /*146c0*/  FADD R175, R175, -R7.reuse ;  /* 0x80000007afaf7221 */ /* 0x100fe20000000000 */
[----:B------:R-:W-:Y:S01]  /*146d0*/  MOV R152, UR45 ;  /* 0x0000002d00987c02 */ /* 0x000fe20008000f00 */
[----:B------:R-:W-:Y:S01]  /*146e0*/  FADD R176, R176, -R7 ;  /* 0x80000007b0b07221 */ /* 0x000fe20000000000 */
[--C-:B------:R-:W-:Y:S01]  /*146f0*/  FADD R177, R177, -R8.reuse ;  /* 0x80000008b1b17221 */ /* 0x100fe20000000000 */
[----:B------:R-:W-:Y:S01]  /*14700*/  FADD R178, R178, -R8 ;  /* 0x80000008b2b27221 */ /* 0x000fe20000000000 */
[----:B------:R-:W-:Y:S01]  /*14710*/  LOP3.LUT P5, RZ, R12, 0x80000, RZ, 0xc0, !PT ;  /* 0x000800000cff7812 */ /* 0x000fe200078ac0ff */
[----:B------:R-:W2:Y:S01]  /*14720*/  LDL.64 R244, [R1+0x98] ;  /* 0x0000980001f47983 */ /* 0x000ea20000100a00 */
[----:B0-----:R-:W-:Y:S01]  /*14730*/  @!P6 FMUL R18, R18, R18 ;  /* 0x000000121212e220 */ /* 0x001fe20000400000 */
[----:B------:R-:W-:Y:S01]  /*14740*/  FSETP.GEU.AND P6, PT, R20, -126, PT ;  /* 0xc2fc00001400780b */ /* 0x000fe20003fce000 */
[----:B------:R-:W-:-:S02]  /*14750*/  IMAD.WIDE R152, R152, 0x2, R246 ;  /* 0x0000000298987825 */ /* 0x000fc400078e02f6 */
[----:B------:R-:W3:Y:S10]  /*14760*/  LDL.64 R246, [R1+0xa0] ;  /* 0x0000a00001f67983 */ /* 0x000ef40000100a00 */
[----:B------:R-:W-:-:S06]  /*14770*/  @!P6 FMUL R20, R20, 0.5 ;  /* 0x3f0000001414e820 */ /* 0x000fcc0000400000 */
[----:B------:R-:W0:Y:S01]  /*14780*/  MUFU.EX2 R20, R20 ;  /* 0x0000001400147308 */ /* 0x000e220000000800 */
[----:B------:R-:W-:Y:S01]  /*14790*/  FMUL R21, R171, 1.4426950216293334961 ;  /* 0x3fb8aa3bab157820 */ /* 0x000fe20000400000 */
[----:B0-----:R-:W-:-:S04]  /*147a0*/  @!P6 FMUL R20, R20, R20 ;  /* 0x000000141414e220 */ /* 0x001fc80000400000 */
[----:B------:R-:W-:-:S13]  /*147b0*/  FSETP.GEU.AND P6, PT, R21, -126, PT ;  /* 0xc2fc00001500780b */ /* 0x000fda0003fce000 */
        /* <DEDUP_REMOVED lines=14> */
[----:B------:R-:W-:Y:S02]  /*148a0*/  FSETP.GEU.AND P6, PT, R174, -126, PT ;  /* 0xc2fc0000ae00780b */ /* 0x000fe40003fce000 */
[C---:B------:R-:W-:Y:S02]  /*148b0*/  LOP3.LUT R218, R217.reuse, 0x8, RZ, 0xfc, !PT ;  /* 0x00000008d9da7812 */ /* 0x040fe400078efcff */
[----:B------:R-:W-:Y:S02]  /*148c0*/  LEA R217, R217, UR6, 0x3 ;  /* 0x00000006d9d97c11 */ /* 0x000fe4000f8e18ff */
[----:B------:R-:W-:-:S07]  /*148d0*/  LEA R218, R218, UR6, 0x3 ;  /* 0x00000006dada7c11 */ /* 0x000fce000f8e18ff */
[----:B------:R-:W-:-:S04]  /*148e0*/  @!P6 FMUL R174, R174, 0.5 ;  /* 0x3f000000aeaee820 */ /* 0x000fc80000400000 */
[----:B------:R-:W0:Y:S01]  /*148f0*/  MUFU.EX2 R184, R174 ;  /* 0x000000ae00b87308 */ /* 0x000e220000000800 */
[----:B------:R-:W-:Y:S04]  /*14900*/  STS [R217+0x8000], R11 ;  /* 0x0080000bd9007388 */ /* 0x000fe80000000800 */
[----:B------:R-:W-:Y:S04]  /*14910*/  STS [R217+0x8000], R11 ;  /* 0x0080000bd9007388 */ /* 0x000fe80000000800 */
[----:B------:R-:W-:Y:S04]  /*14920*/  STS [R218+0x8000], R13 ;  /* 0x0080000dda007388 */ /* 0x000fe80000000800 */
[----:B------:R-:W-:Y:S01]  /*14930*/  STS [R218+0x8000], R13 ;  /* 0x0080000dda007388 */ /* 0x000fe20000000800 */
[----:B------:R-:W-:-:S03]  /*14940*/  FMUL R175, R175, 1.4426950216293334961 ;  /* 0x3fb8aa3bafaf7820 */ /* 0x000fc60000400000 */
[----:B------:R-:W-:Y:S04]  /*14950*/  STS [R217+0x8000], R11 ;  /* 0x0080000bd9007388 */ /* 0x000fe80000000800 */
[----:B------:R-:W-:Y:S04]  /*14960*/  STS [R217+0x8000], R11 ;  /* 0x0080000bd9007388 */ /* 0x000fe80000000800 */
[----:B------:R-:W-:Y:S04]  /*14970*/  STS [R218+0x8000], R13 ;  /* 0x0080000dda007388 */ /* 0x000fe80000000800 */
[----:B------:R-:W-:Y:S01]  /*14980*/  STS [R218+0x8000], R13 ;  /* 0x0080000dda007388 */ /* 0x000fe20000000800 */
[----:B0-----:R-:W-:-:S03]  /*14990*/  @!P6 FMUL R184, R184, R184 ;  /* 0x000000b8b8b8e220 */ /* 0x001fc60000400000 */
[----:B------:R-:W-:Y:S01]  /*149a0*/  STS [R217+0x8000], R11 ;  /* 0x0080000bd9007388 */ /* 0x000fe20000000800 */
[----:B------:R-:W-:-:S03]  /*149b0*/  FSETP.GEU.AND P6, PT, R175, -126, PT ;  /* 0xc2fc0000af00780b */ /* 0x000fc60003fce000 */
[----:B------:R-:W-:Y:S04]  /*149c0*/  STS [R217+0x8000], R11 ;  /* 0x0080000bd9007388 */ /* 0x000fe80000000800 */
        /* <DEDUP_REMOVED lines=11> */
[----:B------:R-:W-:Y:S01]  /*14a80*/  STS [R217+0x8000], R11 ;  /* 0x0080000bd9007388 */ /* 0x000fe20000000800 */
[----:B------:R-:W-:-:S03]  /*14a90*/  @!P6 FMUL R175, R175, 0.5 ;  /* 0x3f000000afafe820 */ /* 0x000fc60000400000 */
[----:B------:R-:W-:Y:S04]  /*14aa0*/  STS [R218+0x8000], R13 ;  /* 0x0080000dda007388 */ /* 0x000fe80000000800 */
[----:B------:R-:W-:Y:S04]  /*14ab0*/  STS [R218+0x8000], R13 ;  /* 0x0080000dda007388 */ /* 0x000fe80000000800 */
[----:B------:R-:W-:Y:S04]  /*14ac0*/  STS [R217+0x8000], R11 ;  /* 0x0080000bd9007388 */ /* 0x000fe80000000800 */
[----:B------:R-:W-:Y:S01]  /*14ad0*/  STS [R217+0x8000], R11 ;  /* 0x0080000bd9007388 */ /* 0x000fe20000000800 */
[----:B------:R-:W0:Y:S03]  /*14ae0*/  MUFU.EX2 R185, R175 ;  /* 0x000000af00b97308 */ /* 0x000e260000000800 */
[----:B------:R-:W-:Y:S04]  /*14af0*/  STS [R218+0x8000], R13 ;  /* 0x0080000dda007388 */ /* 0x000fe80000000800 */
[----:B------:R-:W-:Y:S04]  /*14b00*/  STS [R218+0x8000], R13 ;  /* 0x0080000dda007388 */ /* 0x000fe80000000800 */
[----:B------:R-:W-:Y:S04]  /*14b10*/  STS [R217+0x8000], R11 ;  /* 0x0080000bd9007388 */ /* 0x000fe80000000800 */
[----:B------:R-:W-:Y:S04]  /*14b20*/  STS [R217+0x8000], R11 ;  /* 0x0080000bd9007388 */ /* 0x000fe80000000800 */
[----:B------:R-:W-:Y:S04]  /*14b30*/  STS [R218+0x8000], R13 ;  /* 0x0080000dda007388 */ /* 0x000fe80000000800 */
[----:B------:R-:W-:Y:S01]  /*14b40*/  STS [R218+0x8000], R13 ;  /* 0x0080000dda007388 */ /* 0x000fe20000000800 */
[----:B------:R-:W-:Y:S01]  /*14b50*/  BAR.SYNC.DEFER_BLOCKING 0x0 ;  /* 0x0000000000007b1d */ /* 0x000fe20000010000 */
[----:B------:R-:W-:Y:S01]  /*14b60*/  FMUL R176, R176, 1.4426950216293334961 ;  /* 0x3fb8aa3bb0b07820 */ /* 0x000fe20000400000 */
[----:B0-----:R-:W-:-:S04]  /*14b70*/  @!P6 FMUL R185, R185, R185 ;  /* 0x000000b9b9b9e220 */ /* 0x001fc80000400000 */
[----:B------:R-:W-:-:S13]  /*14b80*/  FSETP.GEU.AND P6, PT, R176, -126, PT ;  /* 0xc2fc0000b000780b */ /* 0x000fda0003fce000 */
[----:B------:R-:W-:Y:S01]  /*14b90*/  @!P6 FMUL R176, R176, 0.5 ;  /* 0x3f000000b0b0e820 */ /* 0x000fe20000400000 */
[----:B------:R-:W0:Y:S04]  /*14ba0*/  LDS R219, [R217+0x8000] ;  /* 0x00800000d9db7984 */ /* 0x000e280000000800 */
[----:B------:R-:W1:Y:S01]  /*14bb0*/  LDS R220, [R218+0x8000] ;  /* 0x00800000dadc7984 */ /* 0x000e620000000800 */
[----:B------:R-:W-:Y:S06]  /*14bc0*/  BAR.SYNC.DEFER_BLOCKING 0x0 ;  /* 0x0000000000007b1d */ /* 0x000fec0000010000 */
[----:B------:R-:W4:Y:S01]  /*14bd0*/  MUFU.EX2 R187, R176 ;  /* 0x000000b000bb7308 */ /* 0x000f220000000800 */
[----:B------:R-:W-:Y:S01]  /*14be0*/  FMUL R177, R177, 1.4426950216293334961 ;  /* 0x3fb8aa3bb1b17820 */ /* 0x000fe20000400000 */
[----:B----4-:R-:W-:-:S04]  /*14bf0*/  @!P6 FMUL R187, R187, R187 ;  /* 0x000000bbbbbbe220 */ /* 0x010fc80000400000 */
[C---:B------:R-:W-:Y:S01]  /*14c00*/  FSETP.GEU.AND P6, PT, R177.reuse, -126, PT ;  /* 0xc2fc0000b100780b */ /* 0x040fe20003fce000 */
        /* <DEDUP_REMOVED lines=12> */
[----:B------:R-:W4:Y:S03]  /*14cd0*/  MUFU.EX2 R186, R177 ;  /* 0x000000b100ba7308 */ /* 0x000f260000000800 */
        /* <DEDUP_REMOVED lines=16> */
[----:B----4-:R-:W-:-:S03]  /*14de0*/  @!P6 FMUL R186, R186, R186 ;  /* 0x000000bababae220 */ /* 0x010fc60000400000 */
[----:B------:R-:W-:Y:S01]  /*14df0*/  STS [R218+0x8000], R189 ;  /* 0x008000bdda007388 */ /* 0x000fe20000000800 */
[----:B------:R-:W-:-:S03]  /*14e00*/  FSETP.GEU.AND P6, PT, R178, -126, PT ;  /* 0xc2fc0000b200780b */ /* 0x000fc60003fce000 */
[----:B------:R-:W-:Y:S04]  /*14e10*/  STS [R218+0x8000], R189 ;  /* 0x008000bdda007388 */ /* 0x000fe80000000800 */
[----:B------:R-:W-:Y:S04]  /*14e20*/  STS [R217+0x8000], R14 ;  /* 0x0080000ed9007388 */ /* 0x000fe80000000800 */
[----:B------:R-:W-:Y:S01]  /*14e30*/  STS [R218+0x8000], R189 ;  /* 0x008000bdda007388 */ /* 0x000fe20000000800 */
[----:B------:R-:W-:Y:S01]  /*14e40*/  BAR.SYNC.DEFER_BLOCKING 0x0 ;  /* 0x0000000000007b1d */ /* 0x000fe20000010000 */
[----:B------:R-:W-:Y:S01]  /*14e50*/  @!P6 FMUL R178, R178, 0.5 ;  /* 0x3f000000b2b2e820 */ /* 0x000fe20000400000 */
[----:B------:R-:W-:-:S04]  /*14e60*/  CS2R R176, SRZ ;  /* 0x0000000000b07805 */ /* 0x000fc8000001ff00 */
[----:B------:R4:W5:Y:S02]  /*14e70*/  MUFU.EX2 R188, R178 ;  /* 0x000000b200bc7308 */ /* 0x0009640000000800 */
[----:B----4-:R-:W-:-:S06]  /*14e80*/  CS2R R178, SRZ ;  /* 0x0000000000b27805 */ /* 0x010fcc000001ff00 */
[----:B------:R4:W5:Y:S01]  /*14e90*/  @!P5 LDG.E.128 R176, desc[UR8][R152.64] ;  /* 0x0000000898b0d981 */ /* 0x000962000c1e1d00 */
        /* <DEDUP_REMOVED lines=9> */
[----:B----4-:R-:W-:Y:S02]  /*14f30*/  MOV R152, UR45 ;  /* 0x0000002d00987c02 */ /* 0x010fe40008000f00 */
[----:B------:R-:W-:Y:S02]  /*14f40*/  CS2R R158, SRZ ;  /* 0x00000000009e7805 */ /* 0x000fe4000001ff00 */
[----:B------:R-:W-:-:S02]  /*14f50*/  MOV R180, UR45 ;  /* 0x0000002d00b47c02 */ /* 0x000fc40008000f00 */
[----:B------:R-:W-:Y:S02]  /*14f60*/  CS2R R154, SRZ ;  /* 0x00000000009a7805 */ /* 0x000fe4000001ff00 */
[----:B------:R-:W-:Y:S01]  /*14f70*/  CS2R R182, SRZ ;  /* 0x0000000000b67805 */ /* 0x000fe2000001ff00 */
[----:B---3--:R-:W-:Y:S01]  /*14f80*/  IMAD.WIDE R152, R152, 0x2, R246 ;  /* 0x0000000298987825 */ /* 0x008fe200078e02f6 */
[----:B------:R-:W3:Y:S04]  /*14f90*/  LDS R217, [R217+0x8000] ;  /* 0x00800000d9d97984 */ /* 0x000ee80000000800 */
[----:B------:R-:W4:Y:S04]  /*14fa0*/  LDL.64 R246, [R1+0x90] ;  /* 0x0000900001f67983 */ /* 0x000f280000100a00 */
[----:B------:R0:W3:Y:S04]  /*14fb0*/  @!P4 LDG.E.128 R172, desc[UR8][R152.64] ;  /* 0x0000000898acc981 */ /* 0x0000e8000c1e1d00 */
[----:B------:R-:W1:Y:S01]  /*14fc0*/  LDS R218, [R218+0x8000] ;  /* 0x00800000dada7984 */ /* 0x000e620000000800 */
[----:B0-----:R-:W-:-:S04]  /*14fd0*/  IMAD.U32 R152, RZ, RZ, UR45 ;  /* 0x0000002dff987e24 */ /* 0x001fc8000f8e00ff */
[----:B--2---:R-:W-:Y:S02]  /*14fe0*/  IMAD.WIDE R152, R152, 0x2, R244 ;  /* 0x0000000298987825 */ /* 0x004fe400078e02f4 */
[----:B------:R-:W2:Y:S04]  /*14ff0*/  LDL.64 R244, [R1+0x88] ;  /* 0x0000880001f47983 */ /* 0x000ea80000100a00 */
[----:B------:R0:W3:Y:S02]  /*15000*/  @!P3 LDG.E.128 R168, desc[UR8][R152.64] ;  /* 0x0000000898a8b981 */ /* 0x0000e4000c1e1d00 */
[----:B0-----:R-:W-:-:S05]  /*15010*/  MOV R152, UR45 ;  /* 0x0000002d00987c02 */ /* 0x001fca0008000f00 */
[----:B----4-:R-:W-:Y:S02]  /*15020*/  IMAD.WIDE R152, R152, 0x2, R246 ;  /* 0x0000000298987825 */ /* 0x010fe400078e02f6 */
[----:B------:R-:W4:Y:S04]  /*15030*/  LDL.64 R246, [R1+0x80] ;  /* 0x0000800001f67983 */ /* 0x000f280000100a00 */
[----:B------:R0:W3:Y:S02]  /*15040*/  @!P2 LDG.E.128 R164, desc[UR8][R152.64] ;  /* 0x0000000898a4a981 */ /* 0x0000e4000c1e1d00 */
[----:B0-----:R-:W-:-:S05]  /*15050*/  MOV R152, UR45 ;  /* 0x0000002d00987c02 */ /* 0x001fca0008000f00 */
[----:B--2---:R-:W-:Y:S02]  /*15060*/  IMAD.WIDE R152, R152, 0x2, R244 ;  /* 0x0000000298987825 */ /* 0x004fe400078e02f4 */
[----:B------:R-:W2:Y:S04]  /*15070*/  LDL.64 R244, [R1+0x78] ;  /* 0x0000780001f47983 */ /* 0x000ea80000100a00 */
[----:B------:R0:W3:Y:S02]  /*15080*/  @!P1 LDG.E.128 R160, desc[UR8][R152.64] ;  /* 0x0000000898a09981 */ /* 0x0000e4000c1e1d00 */
[----:B0-----:R-:W-:-:S04]  /*15090*/  IMAD.U32 R152, RZ, RZ, UR45 ;  /* 0x0000002dff987e24 */ /* 0x001fc8000f8e00ff */
[----:B----4-:R-:W-:Y:S02]  /*150a0*/  IMAD.WIDE R152, R152, 0x2, R246 ;  /* 0x0000000298987825 */ /* 0x010fe400078e02f6 */
[----:B------:R-:W4:Y:S01]  /*150b0*/  LDL.64 R246, [R1+0x70] ;  /* 0x0000700001f67983 */ /* 0x000f220000100a00 */
[----:B-----5:R-:W-:Y:S02]  /*150c0*/  SEL R176, R176, RZ, !P5 ;  /* 0x000000ffb0b07207 */ /* 0x020fe40006800000 */
[----:B------:R-:W-:Y:S01]  /*150d0*/  SEL R177, R177, RZ, !P5 ;  /* 0x000000ffb1b17207 */ /* 0x000fe20006800000 */
[----:B------:R-:W-:Y:S01]  /*150e0*/  @!P6 FMUL R188, R188, R188 ;  /* 0x000000bcbcbce220 */ /* 0x000fe20000400000 */
[----:B------:R-:W-:Y:S01]  /*150f0*/  SEL R178, R178, RZ, !P5 ;  /* 0x000000ffb2b27207 */ /* 0x000fe20006800000 */
[----:B------:R0:W5:Y:S01]  /*15100*/  @!P0 LDG.E.128 R156, desc[UR8][R152.64] ;  /* 0x00000008989c8981 */ /* 0x000162000c1e1d00 */
[----:B------:R-:W-:Y:S02]  /*15110*/  SEL R179, R179, RZ, !P5 ;  /* 0x000000ffb3b37207 */ /* 0x000fe40006800000 */
[----:B------:R-:W-:-:S02]  /*15120*/  LOP3.LUT P5, RZ, R12, 0x2, RZ, 0xc0, !PT ;  /* 0x000000020cff7812 */ /* 0x000fc400078ac0ff */
[----:B------:R-:W-:Y:S02]  /*15130*/  LOP3.LUT P6, RZ, R12, 0x4, RZ, 0xc0, !PT ;  /* 0x000000040cff7812 */ /* 0x000fe400078cc0ff */
[----:B0-----:R-:W-:Y:S01]  /*15140*/  CS2R R152, SRZ ;  /* 0x0000000000987805 */ /* 0x001fe2000001ff00 */
[----:B--2---:R-:W-:Y:S01]  /*15150*/  IMAD.WIDE R180, R180, 0x2, R244 ;  /* 0x00000002b4b47825 */ /* 0x004fe200078e02f4 */
[----:B------:R-:W-:-:S07]  /*15160*/  MOV R244, UR45 ;  /* 0x0000002d00f47c02 */ /* 0x000fce0008000f00 */
[----:B------:R0:W2:Y:S02]  /*15170*/  @!P5 LDG.E.128 R152, desc[UR8][R180.64] ;  /* 0x00000008b498d981 */ /* 0x0000a4000c1e1d00 */
[----:B0-----:R-:W-:Y:S01]  /*15180*/  CS2R R180, SRZ ;  /* 0x0000000000b47805 */ /* 0x001fe2000001ff00 */
[----:B----4-:R-:W-:Y:S01]  /*15190*/  IMAD.WIDE R244, R244, 0x2, R246 ;  /* 0x00000002f4f47825 */ /* 0x010fe200078e02f6 */
[----:B---3--:R-:W-:Y:S02]  /*151a0*/  SEL R172, R172, RZ, !P4 ;  /* 0x000000ffacac7207 */ /* 0x008fe40006000000 */
[----:B------:R-:W-:Y:S02]  /*151b0*/  SEL R173, R173, RZ, !P4 ;  /* 0x000000ffadad7207 */ /* 0x000fe40006000000 */
[----:B------:R-:W-:Y:S01]  /*151c0*/  SEL R174, R174, RZ, !P4 ;  /* 0x000000ffaeae7207 */ /* 0x000fe20006000000 */
[----:B------:R-:W3:Y:S01]  /*151d0*/  @!P6 LDG.E.128 R180, desc[UR8][R244.64] ;  /* 0x00000008f4b4e981 */ /* 0x000ee2000c1e1d00 */
[----:B------:R-:W-:Y:S01]  /*151e0*/  BAR.SYNC.DEFER_BLOCKING 0x0 ;  /* 0x0000000000007b1d */ /* 0x000fe20000010000 */
[----:B------:R-:W-:-:S02]  /*151f0*/  SEL R175, R175, RZ, !P4 ;  /* 0x000000ffafaf7207 */ /* 0x000fc40006000000 */
[----:B------:R-:W-:Y:S02]  /*15200*/  SEL R168, R168, RZ, !P3 ;  /* 0x000000ffa8a87207 */ /* 0x000fe40005800000 */
[----:B------:R-:W-:Y:S02]  /*15210*/  SEL R169, R169, RZ, !P3 ;  /* 0x000000ffa9a97207 */ /* 0x000fe40005800000 */
[----:B------:R-:W-:Y:S01]  /*15220*/  SEL R170, R170, RZ, !P3 ;  /* 0x000000ffaaaa7207 */ /* 0x000fe20005800000 */
[-C--:B------:R-:W-:Y:S01]  /*15230*/  FMUL R88, R88, R219.reuse ;  /* 0x000000db58587220 */ /* 0x080fe20000400000 */
        /* <DEDUP_REMOVED lines=13> */
[----:B------:R-:W-:Y:S01]  /*15310*/  FMUL R101, R101, R219 ;  /* 0x000000db65657220 */ /* 0x000fe20000400000 */
[----:B------:R-:W-:-:S02]  /*15320*/  SEL R162, R162, RZ, !P1 ;  /* 0x000000ffa2a27207 */ /* 0x000fc40004800000 */
[----:B------:R-:W-:Y:S02]  /*15330*/  SEL R163, R163, RZ, !P1 ;  /* 0x000000ffa3a37207 */ /* 0x000fe40004800000 */
[----:B-----5:R-:W-:Y:S02]  /*15340*/  SEL R156, R156, RZ, !P0 ;  /* 0x000000ff9c9c7207 */ /* 0x020fe40004000000 */
[----:B------:R-:W-:Y:S02]  /*15350*/  SEL R157, R157, RZ, !P0 ;  /* 0x000000ff9d9d7207 */ /* 0x000fe40004000000 */
[----:B------:R-:W-:Y:S02]  /*15360*/  SEL R158, R158, RZ, !P0 ;  /* 0x000000ff9e9e7207 */ /* 0x000fe40004000000 */
[----:B------:R-:W-:Y:S02]  /*15370*/  SEL R159, R159, RZ, !P0 ;  /* 0x000000ff9f9f7207 */ /* 0x000fe40004000000 */
[----:B--2---:R-:W-:-:S02]  /*15380*/  SEL R152, R152, RZ, !P5 ;  /* 0x000000ff98987207 */ /* 0x004fc40006800000 */
[----:B------:R-:W-:Y:S02]  /*15390*/  SEL R153, R153, RZ, !P5 ;  /* 0x000000ff99997207 */ /* 0x000fe40006800000 */
[----:B------:R-:W-:Y:S02]  /*153a0*/  SEL R154, R154, RZ, !P5 ;  /* 0x000000ff9a9a7207 */ /* 0x000fe40006800000 */
[----:B------:R-:W-:Y:S01]  /*153b0*/  SEL R155, R155, RZ, !P5 ;  /* 0x000000ff9b9b7207 */ /* 0x000fe20006800000 */
[----:B------:R0:W-:Y:S04]  /*153c0*/  STS.128 [R5+UR6+0x8000], R176 ;  /* 0x008000b005007988 */ /* 0x0001e80008000c06 */
[----:B------:R-:W-:Y:S04]  /*153d0*/  STS.128 [R5+UR6+0x8400], R172 ;  /* 0x008400ac05007988 */ /* 0x000fe80008000c06 */
[----:B------:R-:W-:Y:S04]  /*153e0*/  STS.128 [R5+UR6+0x8800], R168 ;  /* 0x008800a805007988 */ /* 0x000fe80008000c06 */
[----:B------:R-:W-:Y:S04]  /*153f0*/  STS.128 [R5+UR6+0x8c00], R164 ;  /* 0x008c00a405007988 */ /* 0x000fe80008000c06 */
[----:B------:R-:W-:Y:S04]  /*15400*/  STS.128 [R5+UR6+0x9000], R160 ;  /* 0x009000a005007988 */ /* 0x000fe80008000c06 */
[----:B------:R-:W-:Y:S04]  /*15410*/  STS.128 [R5+UR6+0x9400], R156 ;  /* 0x0094009c05007988 */ /* 0x000fe80008000c06 */
[----:B------:R2:W-:Y:S01]  /*15420*/  STS.128 [R5+UR6+0x9800], R152 ;  /* 0x0098009805007988 */ /* 0x0005e20008000c06 */
        /* <DEDUP_REMOVED lines=24> */
[-C--:B-1----:R-:W-:Y:S01]  /*155b0*/  FMUL R90, R90, R220.reuse ;  /* 0x000000dc5a5a7220 */ /* 0x082fe20000400000 */
        /* <DEDUP_REMOVED lines=95> */
[----:B0-----:R-:W-:Y:S01]  /*15bb0*/  F2FP.BF16.F32.PACK_AB R176, R233, R234 ;  /* 0x000000eae9b0723e */ /* 0x001fe200000010ff */
[----:B------:R-:W-:Y:S01]  /*15bc0*/  UMOV UR10, UR42 ;  /* 0x0000002a000a7c82 */ /* 0x000fe20008000000 */
[----:B------:R-:W-:Y:S01]  /*15bd0*/  F2FP.BF16.F32.PACK_AB R177, R231, R232 ;  /* 0x000000e8e7b1723e */ /* 0x000fe200000010ff */
[----:B------:R-:W-:Y:S01]  /*15be0*/  UMOV UR11, UR43 ;  /* 0x0000002b000b7c82 */ /* 0x000fe20008000000 */
[----:B------:R-:W-:Y:S01]  /*15bf0*/  F2FP.BF16.F32.PACK_AB R178, R229, R230 ;  /* 0x000000e6e5b2723e */ /* 0x000fe200000010ff */
[----:B------:R-:W4:Y:S01]  /*15c00*/  LDL.LU.64 R246, [R1+0x138] ;  /* 0x0001380001f67983 */ /* 0x000f220000300a00 */
[----:B------:R-:W-:-:S02]  /*15c10*/  F2FP.BF16.F32.PACK_AB R179, R227, R228 ;  /* 0x000000e4e3b3723e */ /* 0x000fc400000010ff */
[----:B--2---:R-:W-:Y:S02]  /*15c20*/  F2FP.BF16.F32.PACK_AB R152, R225, R226 ;  /* 0x000000e2e198723e */ /* 0x004fe400000010ff */
[----:B------:R-:W-:Y:S02]  /*15c30*/  F2FP.BF16.F32.PACK_AB R153, R223, R224 ;  /* 0x000000e0df99723e */ /* 0x000fe400000010ff */
[----:B------:R-:W-:Y:S02]  /*15c40*/  F2FP.BF16.F32.PACK_AB R154, R221, R222 ;  /* 0x000000dedd9a723e */ /* 0x000fe400000010ff */
[----:B------:R-:W-:Y:S02]  /*15c50*/  F2FP.BF16.F32.PACK_AB R155, R215, R216 ;  /* 0x000000d8d79b723e */ /* 0x000fe400000010ff */
[----:B------:R-:W-:Y:S02]  /*15c60*/  F2FP.BF16.F32.PACK_AB R156, R213, R214 ;  /* 0x000000d6d59c723e */ /* 0x000fe400000010ff */
[----:B------:R-:W-:-:S02]  /*15c70*/  F2FP.BF16.F32.PACK_AB R157, R211, R212 ;  /* 0x000000d4d39d723e */ /* 0x000fc400000010ff */
[----:B------:R-:W-:Y:S02]  /*15c80*/  F2FP.BF16.F32.PACK_AB R158, R209, R210 ;  /* 0x000000d2d19e723e */ /* 0x000fe400000010ff */
        /* <DEDUP_REMOVED lines=17> */
[----:B---3--:R-:W-:Y:S02]  /*15da0*/  SEL R180, R180, RZ, !P6 ;  /* 0x000000ffb4b47207 */ /* 0x008fe40007000000 */
[----:B------:R-:W-:Y:S02]  /*15db0*/  SEL R181, R181, RZ, !P6 ;  /* 0x000000ffb5b57207 */ /* 0x000fe40007000000 */
[----:B------:R-:W-:Y:S02]  /*15dc0*/  SEL R182, R182, RZ, !P6 ;  /* 0x000000ffb6b67207 */ /* 0x000fe40007000000 */
[----:B------:R-:W-:-:S05]  /*15dd0*/  SEL R183, R183, RZ, !P6 ;  /* 0x000000ffb7b77207 */ /* 0x000fca0007000000 */
[----:B------:R0:W-:Y:S01]  /*15de0*/  STS.128 [R5+UR6+0x9c00], R180 ;  /* 0x009c00b405007988 */ /* 0x0001e20008000c06 */
[----:B------:R1:W-:Y:S06]  /*15df0*/  MEMBAR.ALL.CTA ;  /* 0x0000000000007992 */ /* 0x0003ec0000008000 */
[----:B-1----:R-:W1:Y:S01]  /*15e00*/  FENCE.VIEW.ASYNC.S ;  /* 0x00000000000073c6 */ /* 0x002e620000000000 */
[----:B0-----:R-:W-:Y:S02]  /*15e10*/  F2FP.BF16.F32.PACK_AB R180, R241, R242 ;  /* 0x000000f2f1b4723e */ /* 0x001fe400000010ff */
[----:B------:R-:W-:-:S02]  /*15e20*/  F2FP.BF16.F32.PACK_AB R182, R237, R238 ;  /* 0x000000eeedb6723e */ /* 0x000fc400000010ff */
[----:B------:R-:W-:Y:S02]  /*15e30*/  F2FP.BF16.F32.PACK_AB R181, R239, R240 ;  /* 0x000000f0efb5723e */ /* 0x000fe400000010ff */
[----:B------:R-:W-:Y:S01]  /*15e40*/  F2FP.BF16.F32.PACK_AB R183, R235, R236 ;  /* 0x000000ecebb7723e */ /* 0x000fe200000010ff */
[----:B-1----:R-:W-:Y:S06]  /*15e50*/  BAR.SYNC.DEFER_BLOCKING 0x0 ;  /* 0x0000000000007b1d */ /* 0x002fec0000010000 */
[----:B------:R-:W-:-:S06]  /*15e60*/  WARPGROUP.ARRIVE ;  /* 0x00000000000079c5 */ /* 0x000fcc0000000000 */
[----:B------:R-:W-:-:S12]  /*15e70*/  HGMMA.64x128x16.F32.BF16 R88, R180, gdesc[UR8].tnspB, R88 ;  /* 0x41e00008b4587df0 */ /* 0x000fd80008701858 */
[----:B------:R-:W-:Y:S01]  /*15e80*/  HGMMA.64x128x16.F32.BF16 R88, R176, gdesc[UR52].tnspB, R88 ;  /* 0x41e00034b0587df0 */ /* 0x000fe20008701858 */
[----:B------:R-:W-:-:S11]  /*15e90*/  UMOV UR10, UR42 ;  /* 0x0000002a000a7c82 */ /* 0x000fd60008000000 */
[----:B------:R-:W-:Y:S01]  /*15ea0*/  HGMMA.64x128x16.F32.BF16 R88, R152, gdesc[UR48].tnspB, R88 ;  /* 0x41e0003098587df0 */ /* 0x000fe20008701858 */
[----:B------:R-:W-:-:S11]  /*15eb0*/  UMOV UR11, UR43 ;  /* 0x0000002b000b7c82 */ /* 0x000fd60008000000 */
[----:B------:R-:W-:-:S12]  /*15ec0*/  HGMMA.64x128x16.F32.BF16 R88, R156, gdesc[UR44].tnspB, R88 ;  /* 0x41e0002c9c587df0 */ /* 0x000fd80008701858 */
[----:B------:R-:W-:Y:S01]  /*15ed0*/  HGMMA.64x128x16.F32.BF16 R24, R160, gdesc[UR8].tnspB, R24 ;  /* 0x41e00008a0187df0 */ /* 0x000fe20008701818 */
[----:B------:R-:W-:Y:S01]  /*15ee0*/  UMOV UR10, UR54 ;  /* 0x00000036000a7c82 */ /* 0x000fe20008000000 */
[----:B------:R-:W-:-:S10]  /*15ef0*/  UMOV UR11, UR55 ;  /* 0x00000037000b7c82 */ /* 0x000fd40008000000 */
[----:B------:R-:W-:Y:S01]  /*15f00*/  HGMMA.64x128x16.F32.BF16 R24, R164, gdesc[UR8].tnspB, R24 ;  /* 0x41e00008a4187df0 */ /* 0x000fe20008701818 */
[----:B------:R-:W-:Y:S01]  /*15f10*/  UMOV UR10, UR50 ;  /* 0x00000032000a7c82 */ /* 0x000fe20008000000 */
[----:B------:R-:W-:Y:S01]  /*15f20*/  UMOV UR11, UR51 ;  /* 0x00000033000b7c82 */ /* 0x000fe20008000000 */
[----:B------:R-:W-:Y:S01]  /*15f30*/  FADD R205, R206, R205 ;  /* 0x000000cdcecd7221 */ /* 0x000fe20000000000 */
[----:B------:R-:W-:Y:S01]  /*15f40*/  FADD R241, R242, R241 ;  /* 0x000000f1f2f17221 */ /* 0x000fe20000000000 */
[----:B------:R-:W-:Y:S01]  /*15f50*/  FADD R239, R240, R239 ;  /* 0x000000eff0ef7221 */ /* 0x000fe20000000000 */
[----:B------:R-:W-:Y:S01]  /*15f60*/  FADD R203, R204, R203 ;  /* 0x000000cbcccb7221 */ /* 0x000fe20000000000 */
[----:B------:R-:W-:Y:S01]  /*15f70*/  FADD R205, R202, R205 ;  /* 0x000000cdcacd7221 */ /* 0x000fe20000000000 */
[----:B------:R-:W-:Y:S01]  /*15f80*/  FADD R241, R238, R241 ;  /* 0x000000f1eef17221 */ /* 0x000fe20000000000 */
[----:B------:R-:W-:Y:S01]  /*15f90*/  FADD R239, R236, R239 ;  /* 0x000000efecef7221 */ /* 0x000fe20000000000 */
[----:B------:R-:W-:-:S02]  /*15fa0*/  FADD R203, R200, R203 ;  /* 0x000000cbc8cb7221 */ /* 0x000fc40000000000 */
[----:B------:R-:W-:Y:S01]  /*15fb0*/  HGMMA.64x128x16.F32.BF16 R24, R168, gdesc[UR8].tnspB, R24 ;  /* 0x41e00008a8187df0 */ /* 0x000fe20008701818 */
[----:B------:R-:W-:Y:S01]  /*15fc0*/  FADD R205, R201, R205 ;  /* 0x000000cdc9cd7221 */ /* 0x000fe20000000000 */
        /* <DEDUP_REMOVED lines=53> */
[----:B------:R-:W-:Y:S01]  /*16320*/  HGMMA.64x128x16.F32.BF16 R24, R172, gdesc[UR8].tnspB, R24, gsb0 ;  /* 0x41e00008ac187df0 */ /* 0x000fe20008001818 */
[----:B------:R-:W0:Y:S04]  /*16330*/  SHFL.BFLY PT, R17, R205, 0x2, 0x1f ;  /* 0x0c401f00cd117f89 */ /* 0x000e2800000e0000 */
[----:B------:R-:W1:Y:S04]  /*16340*/  SHFL.BFLY PT, R16, R203, 0x2, 0x1f ;  /* 0x0c401f00cb107f89 */ /* 0x000e6800000e0000 */
[----:B------:R-:W2:Y:S04]  /*16350*/  SHFL.BFLY PT, R10, R239, 0x2, 0x1f ;  /* 0x0c401f00ef0a7f89 */ /* 0x000ea800000e0000 */
[----:B------:R-:W3:Y:S01]  /*16360*/  SHFL.BFLY PT, R15, R241, 0x2, 0x1f ;  /* 0x0c401f00f10f7f89 */ /* 0x000ee200000e0000 */
[----:B------:R-:W-:Y:S01]  /*16370*/  UIADD3 UR5, UP0, UR5, 0x40, URZ ;  /* 0x0000004005057890 */ /* 0x000fe2000ff1e03f */
[----:B0-----:R-:W-:Y:S01]  /*16380*/  FADD R17, R205, R17 ;  /* 0x00000011cd117221 */ /* 0x001fe20000000000 */
[----:B-1----:R-:W-:Y:S01]  /*16390*/  FADD R16, R203, R16 ;  /* 0x00000010cb107221 */ /* 0x002fe20000000000 */
[----:B--2---:R-:W-:Y:S01]  /*163a0*/  FADD R10, R239, R10 ;  /* 0x0000000aef0a7221 */ /* 0x004fe20000000000 */
[----:B---3--:R-:W-:-:S02]  /*163b0*/  FADD R15, R241, R15 ;  /* 0x0000000ff10f7221 */ /* 0x008fc40000000000 */
[----:B------:R-:W0:Y:S01]  /*163c0*/  SHFL.BFLY PT, R18, R17, 0x1, 0x1f ;  /* 0x0c201f0011127f89 */ /* 0x000e2200000e0000 */
[----:B------:R-:W-:-:S03]  /*163d0*/  UIADD3.X UR4, URZ, UR4, URZ, UP0, !UPT ;  /* 0x000000043f047290 */ /* 0x000fc600087fe43f */
[----:B------:R-:W1:Y:S01]  /*163e0*/  SHFL.BFLY PT, R19, R16, 0x1, 0x1f ;  /* 0x0c201f0010137f89 */ /* 0x000e6200000e0000 */
[----:B------:R-:W-:-:S03]  /*163f0*/  UISETP.GE.U32.AND UP0, UPT, UR5, UR48, UPT ;  /* 0x000000300500728c */ /* 0x000fc6000bf06070 */
[----:B------:R-:W2:Y:S04]  /*16400*/  SHFL.BFLY PT, R20, R10, 0x1, 0x1f ;  /* 0x0c201f000a147f89 */ /* 0x000ea800000e0000 */
[----:B------:R-:W3:Y:S01]  /*16410*/  SHFL.BFLY PT, R21, R15, 0x1, 0x1f ;  /* 0x0c201f000f157f89 */ /* 0x000ee200000e0000 */
[----:B------:R-:W-:-:S06]  /*16420*/  UISETP.GE.U32.AND.EX UP0, UPT, UR4, URZ, UPT, UP0 ;  /* 0x0000003f0400728c */ /* 0x000fcc000bf06100 */
[----:B------:R-:W-:Y:S01]  /*16430*/  PLOP3.LUT P0, PT, PT, PT, UP0, 0x40, 0x0 ;  /* 0x000000000000781c */ /* 0x000fe20003f0e808 */
[----:B------:R-:W-:Y:S02]  /*16440*/  ULEA UR45, UR52, UR45, 0x6 ;  /* 0x0000002d342d7291 */ /* 0x000fe4000f8e303f */
[----:B------:R-:W-:Y:S01]  /*16450*/  ULEA UR44, UR49, UR44, 0x6 ;  /* 0x0000002c312c7291 */ /* 0x000fe2000f8e303f */
[----:B0-----:R-:W-:Y:S01]  /*16460*/  FADD R18, R17, R18 ;  /* 0x0000001211127221 */ /* 0x001fe20000000000 */
[----:B-1----:R-:W-:-:S03]  /*16470*/  FADD R19, R16, R19 ;  /* 0x0000001310137221 */ /* 0x002fc60000000000 */
[----:B----4-:R-:W-:Y:S01]  /*16480*/  FFMA R246, R14, R246, R18 ;  /* 0x000000f60ef67223 */ /* 0x010fe20000000012 */
[----:B--2---:R-:W-:Y:S01]  /*16490*/  FADD R20, R10, R20 ;  /* 0x000000140a147221 */ /* 0x004fe20000000000 */
[----:B---3--:R-:W-:Y:S01]  /*164a0*/  FADD R21, R15, R21 ;  /* 0x000000150f157221 */ /* 0x008fe20000000000 */
[----:B------:R-:W-:Y:S02]  /*164b0*/  FFMA R247, R189, R247, R19 ;  /* 0x000000f7bdf77223 */ /* 0x000fe40000000013 */
[----:B------:R-:W-:Y:S01]  /*164c0*/  FFMA R243, R13, R243, R20 ;  /* 0x000000f30df37223 */ /* 0x000fe20000000014 */
[----:B------:R-:W-:Y:S02]  /*164d0*/  IMAD.MOV.U32 R17, RZ, RZ, R9 ;  /* 0x000000ffff117224 */ /* 0x000fe400078e0009 */
[----:B------:R-:W-:Y:S01]  /*164e0*/  FFMA R248, R11, R248, R21 ;  /* 0x000000f80bf87223 */ /* 0x000fe20000000015 */
[----:B------:R-:W-:Y:S01]  /*164f0*/  MOV R16, R6 ;  /* 0x0000000600107202 */ /* 0x000fe20000000f00 */
[----:B------:R-:W-:Y:S01]  /*16500*/  IMAD.MOV.U32 R10, RZ, RZ, R8 ;  /* 0x000000ffff0a7224 */ /* 0x000fe200078e0008 */
[----:B------:R-:W-:Y:S01]  /*16510*/  MOV R14, R7 ;  /* 0x00000007000e7202 */ /* 0x000fe20000000f00 */
[----:B------:R-:W-:-:S02]  /*16520*/  WARPGROUP.DEPBAR.LE gsb0, 0x0 ;  /* 0x00008000000079c5 */ /* 0x000fc40000010000 */
[----:B------:R-:W-:Y:S05]  /*16530*/  @P0 BRA `(.L_x_25) ;  /* 0xffffff9000f00947 */ /* 0x000fea000383ffff */
.L_x_24:
[----:B------:R-:W2:Y:S01]  /*16540*/  LDL.LU R6, [R1+0xf0] ;  /* 0x0000f00001067983 */ /* 0x000ea20000300800 */
[----:B------:R-:W-:Y:S01]  /*16550*/  LEA R5, R252, UR6, 0x2 ;  /* 0x00000006fc057c11 */ /* 0x000fe2000f8e10ff */
[----:B------:R-:W-:Y:S01]  /*16560*/  FMUL R2, R89, 0.25 ;  /* 0x3e80000059027820 */ /* 0x000fe20000400000 */
[----:B------:R-:W-:Y:S01]  /*16570*/  FMUL R3, R88, 0.25 ;  /* 0x3e80000058037820 */ /* 0x000fe20000400000 */
[----:B------:R-:W-:Y:S01]  /*16580*/  BAR.SYNC.DEFER_BLOCKING 0x0 ;  /* 0x0000000000007b1d */ /* 0x000fe20000010000 */
[----:B------:R-:W-:Y:S01]  /*16590*/  FMUL R7, R92, 0.25 ;  /* 0x3e8000005c077820 */ /* 0x000fe20000400000 */
[----:B------:R-:W-:Y:S01]  /*165a0*/  FMUL R9, R100, 0.25 ;  /* 0x3e80000064097820 */ /* 0x000fe20000400000 */
[----:B------:R-:W-:Y:S01]  /*165b0*/  FMUL R8, R109, 0.25 ;  /* 0x3e8000006d087820 */ /* 0x000fe20000400000 */
[----:B------:R-:W-:Y:S01]  /*165c0*/  FMUL R10, R111, 0.25 ;  /* 0x3e8000006f0a7820 */ /* 0x000fe20000400000 */
[----:B------:R-:W-:Y:S01]  /*165d0*/  FMUL R11, R36, 0.25 ;  /* 0x3e800000240b7820 */ /* 0x000fe20000400000 */
[C---:B------:R-:W-:Y:S01]  /*165e0*/  LOP3.LUT P3, RZ, R12.reuse, 0x40000, RZ, 0xc0, !PT ;  /* 0x000400000cff7812 */ /* 0x040fe2000786c0ff */
[----:B------:R-:W3:Y:S01]  /*165f0*/  LDL.LU R221, [R1+0x130] ;  /* 0x0001300001dd7983 */ /* 0x000ee20000300800 */
[----:B------:R-:W-:-:S02]  /*16600*/  LOP3.LUT P6, RZ, R12, 0x10000, RZ, 0xc0, !PT ;  /* 0x000100000cff7812 */ /* 0x000fc400078cc0ff */
[C---:B------:R-:W-:Y:S01]  /*16610*/  LOP3.LUT P5, RZ, R12.reuse, 0x8000, RZ, 0xc0, !PT ;  /* 0x000080000cff7812 */ /* 0x040fe200078ac0ff */
[----:B------:R-:W4:Y:S01]  /*16620*/  LDL.LU R220, [R1+0x12c] ;  /* 0x00012c0001dc7983 */ /* 0x000f220000300800 */
[----:B------:R-:W-:-:S03]  /*16630*/  LOP3.LUT P4, RZ, R12, 0x4000, RZ, 0xc0, !PT ;  /* 0x000040000cff7812 */ /* 0x000fc6000788c0ff */
[----:B------:R-:W5:Y:S04]  /*16640*/  LDL.LU R219, [R1+0x128] ;  /* 0x0001280001db7983 */ /* 0x000f680000300800 */
[----:B------:R-:W3:Y:S04]  /*16650*/  LDL.LU R218, [R1+0x124] ;  /* 0x0001240001da7983 */ /* 0x000ee80000300800 */
[----:B------:R-:W-:Y:S04]  /*16660*/  STS [R5], R248 ;  /* 0x000000f805007388 */ /* 0x000fe80000000800 */
[----:B------:R-:W-:Y:S04]  /*16670*/  STS [R5], R248 ;  /* 0x000000f805007388 */ /* 0x000fe80000000800 */
[----:B------:R-:W3:Y:S04]  /*16680*/  LDL.LU R217, [R1+0x120] ;  /* 0x0001200001d97983 */ /* 0x000ee80000300800 */
[----:B------:R-:W3:Y:S01]  /*16690*/  LDL.LU R216, [R1+0x11c] ;  /* 0x00011c0001d87983 */ /* 0x000ee20000300800 */
[----:B------:R-:W1:Y:S01]  /*166a0*/  S2R R18, SR_TID.X ;  /* 0x0000000000127919 */ /* 0x000e620000002100 */
[----:B------:R-:W1:Y:S02]  /*166b0*/  S2UR UR4, SR_CTAID.Y ;  /* 0x00000000000479c3 */ /* 0x000e640000002600 */
[----:B------:R-:W3:Y:S04]  /*166c0*/  LDL.LU R224, [R1+0x118] ;  /* 0x0001180001e07983 */ /* 0x000ee80000300800 */
[----:B------:R-:W3:Y:S04]  /*166d0*/  LDL.LU R223, [R1+0x114] ;  /* 0x0001140001df7983 */ /* 0x000ee80000300800 */
[----:B------:R-:W3:Y:S01]  /*166e0*/  LDL.LU R222, [R1+0x110] ;  /* 0x0001100001de7983 */ /* 0x000ee20000300800 */
[----:B-1----:R-:W-:-:S04]  /*166f0*/  SHF.L.U32 R18, R18, 0x1, RZ ;  /* 0x0000000112127819 */ /* 0x002fc800000006ff */
[----:B------:R-:W-:Y:S02]  /*16700*/  LOP3.LUT R18, R18, 0x6, RZ, 0xc0, !PT ;  /* 0x0000000612127812 */ /* 0x000fe400078ec0ff */
[----:B--2---:R-:W-:Y:S01]  /*16710*/  LEA R4, R6, UR6, 0x2 ;  /* 0x0000000606047c11 */ /* 0x004fe2000f8e10ff */
[----:B------:R-:W-:-:S04]  /*16720*/  FMUL R6, R97, 0.25 ;  /* 0x3e80000061067820 */ /* 0x000fc80000400000 */
[----:B------:R-:W-:Y:S04]  /*16730*/  STS [R4], R243 ;  /* 0x000000f304007388 */ /* 0x000fe80000000800 */
        /* <DEDUP_REMOVED lines=28> */
[----:B------:R-:W-:Y:S01]  /*16900*/  STS [R4], R243 ;  /* 0x000000f304007388 */ /* 0x000fe20000000800 */
[----:B------:R-:W-:Y:S06]  /*16910*/  BAR.SYNC.DEFER_BLOCKING 0x0 ;  /* 0x0000000000007b1d */ /* 0x000fec0000010000 */
[----:B0-----:R-:W0:Y:S02]  /*16920*/  LDS R0, [R5] ;  /* 0x0000000005007984 */ /* 0x001e240000000800 */
[----:B0-----:R-:W-:-:S02]  /*16930*/  FSETP.GT.AND P1, PT, |R0|, 8.50705917302346158658e+37, PT ;  /* 0x7e8000000000780b */ /* 0x001fc40003f24200 */
[----:B------:R-:W-:Y:S02]  /*16940*/  FSETP.GEU.AND P0, PT, |R0|, 1.175494350822287508e-38, PT ;  /* 0x008000000000780b */ /* 0x000fe40003f0e200 */
[----:B------:R-:W-:Y:S01]  /*16950*/  FSEL R89, R2, R89, P1 ;  /* 0x0000005902597208 */ /* 0x000fe20000800000 */
[----:B------:R-:W-:Y:S01]  /*16960*/  FMUL R2, R93, 0.25 ;  /* 0x3e8000005d027820 */ /* 0x000fe20000400000 */
        /* <DEDUP_REMOVED lines=35> */
[----:B------:R-:W-:Y:S01]  /*16ba0*/  @P1 FMUL R0, R0, 0.25 ;  /* 0x3e80000000001820 */ /* 0x000fe20000400000 */
[----:B------:R-:W0:Y:S01]  /*16bb0*/  LDS R2, [R4] ;  /* 0x0000000004027984 */ /* 0x000e220000000800 */
[----:B------:R-:W-:Y:S01]  /*16bc0*/  FSEL R109, R8, R109, P1 ;  /* 0x0000006d086d7208 */ /* 0x000fe20000800000 */
[----:B------:R-:W-:Y:S01]  /*16bd0*/  FMUL R8, R129, 0.25 ;  /* 0x3e80000081087820 */ /* 0x000fe20000400000 */
[----:B------:R-:W-:Y:S01]  /*16be0*/  FSEL R125, R6, R125, P1 ;  /* 0x0000007d067d7208 */ /* 0x000fe20000800000 */
[----:B------:R-:W-:Y:S01]  /*16bf0*/  BAR.SYNC.DEFER_BLOCKING 0x0 ;  /* 0x0000000000007b1d */ /* 0x000fe20000010000 */
[----:B------:R-:W-:Y:S01]  /*16c00*/  FSEL R128, R7, R128, P1 ;  /* 0x0000008007807208 */ /* 0x000fe20000800000 */
[----:B------:R-:W-:Y:S01]  /*16c10*/  FMUL R7, R136, 0.25 ;  /* 0x3e80000088077820 */ /* 0x000fe20000400000 */
        /* <DEDUP_REMOVED lines=21> */
[----:B------:R-:W-:Y:S01]  /*16d70*/  STS [R5], R246 ;  /* 0x000000f605007388 */ /* 0x000fe20000000800 */
[----:B------:R-:W-:Y:S01]  /*16d80*/  @!P0 FMUL R88, R88, 16777216 ;  /* 0x4b80000058588820 */ /* 0x000fe20000400000 */
[----:B------:R-:W-:Y:S01]  /*16d90*/  @!P0 FMUL R89, R89, 16777216 ;  /* 0x4b80000059598820 */ /* 0x000fe20000400000 */
[----:B------:R-:W-:Y:S01]  /*16da0*/  @!P0 FMUL R92, R92, 16777216 ;  /* 0x4b8000005c5c8820 */ /* 0x000fe20000400000 */
        /* <DEDUP_REMOVED lines=9> */
[C---:B0-----:R-:W-:Y:S01]  /*16e40*/  FSETP.GT.AND P1, PT, |R2|.reuse, 8.50705917302346158658e+37, PT ;  /* 0x7e8000000200780b */ /* 0x041fe20003f24200 */
[----:B------:R-:W-:Y:S01]  /*16e50*/  @!P0 FMUL R105, R105, 16777216 ;  /* 0x4b80000069698820 */ /* 0x000fe20000400000 */
[----:B------:R-:W-:Y:S01]  /*16e60*/  FSETP.GEU.AND P2, PT, |R2|, 1.175494350822287508e-38, PT ;  /* 0x008000000200780b */ /* 0x000fe20003f4e200 */
[----:B------:R-:W-:Y:S01]  /*16e70*/  STS [R5], R246 ;  /* 0x000000f605007388 */ /* 0x000fe20000000800 */
[----:B------:R-:W-:Y:S01]  /*16e80*/  FSEL R90, R3, R90, P1 ;  /* 0x0000005a035a7208 */ /* 0x000fe20000800000 */
[----:B------:R-:W-:Y:S01]  /*16e90*/  FMUL R3, R94, 0.25 ;  /* 0x3e8000005e037820 */ /* 0x000fe20000400000 */
[----:B------:R-:W-:Y:S01]  /*16ea0*/  FSEL R91, R6, R91, P1 ;  /* 0x0000005b065b7208 */ /* 0x000fe20000800000 */
[----:B------:R-:W-:Y:S01]  /*16eb0*/  STS [R5], R246 ;  /* 0x000000f605007388 */ /* 0x000fe20000000800 */
[----:B------:R-:W-:Y:S01]  /*16ec0*/  FMUL R6, R95, 0.25 ;  /* 0x3e8000005f067820 */ /* 0x000fe20000400000 */
[----:B------:R-:W-:Y:S01]  /*16ed0*/  FSEL R98, R7, R98, P1 ;  /* 0x0000006207627208 */ /* 0x000fe20000800000 */
[----:B------:R-:W-:Y:S01]  /*16ee0*/  FMUL R7, R110, 0.25 ;  /* 0x3e8000006e077820 */ /* 0x000fe20000400000 */
[----:B------:R-:W-:Y:S01]  /*16ef0*/  STS [R4], R247 ;  /* 0x000000f704007388 */ /* 0x000fe20000000800 */
[----:B------:R-:W-:Y:S01]  /*16f00*/  FSEL R94, R3, R94, P1 ;  /* 0x0000005e035e7208 */ /* 0x000fe20000800000 */
[----:B------:R-:W-:Y:S01]  /*16f10*/  FMUL R3, R106, 0.25 ;  /* 0x3e8000006a037820 */ /* 0x000fe20000400000 */
[----:B------:R-:W-:Y:S01]  /*16f20*/  FSEL R95, R6, R95, P1 ;  /* 0x0000005f065f7208 */ /* 0x000fe20000800000 */
[----:B------:R-:W-:Y:S01]  /*16f30*/  STS [R4], R247 ;  /* 0x000000f704007388 */ /* 0x000fe20000000800 */
[----:B------:R-:W-:Y:S01]  /*16f40*/  FSEL R99, R8, R99, P1 ;  /* 0x0000006308637208 */ /* 0x000fe20000800000 */
[----:B------:R-:W-:Y:S01]  /*16f50*/  FMUL R6, R103, 0.25 ;  /* 0x3e80000067067820 */ /* 0x000fe20000400000 */
[----:B------:R-:W-:Y:S01]  /*16f60*/  FSEL R106, R3, R106, P1 ;  /* 0x0000006a036a7208 */ /* 0x000fe20000800000 */
[----:B------:R-:W-:Y:S01]  /*16f70*/  STS [R5], R246 ;  /* 0x000000f605007388 */ /* 0x000fe20000000800 */
[----:B------:R-:W-:Y:S01]  /*16f80*/  FMUL R3, R114, 0.25 ;  /* 0x3e80000072037820 */ /* 0x000fe20000400000 */
        /* <DEDUP_REMOVED lines=56> */
[----:B------:R-:W-:Y:S01]  /*17310*/  @P1 FMUL R2, R2, 0.25 ;  /* 0x3e80000002021820 */ /* 0x000fe20000400000 */
        /* <DEDUP_REMOVED lines=8> */
[----:B------:R-:W-:Y:S01]  /*173a0*/  FMUL R9, R32, 0.25 ;  /* 0x3e80000020097820 */ /* 0x000fe20000400000 */
[----:B------:R-:W-:Y:S01]  /*173b0*/  STS [R5], R246 ;  /* 0x000000f605007388 */ /* 0x000fe20000000800 */
[----:B------:R-:W-:Y:S01]  /*173c0*/  FMUL R10, R45, 0.25 ;  /* 0x3e8000002d0a7820 */ /* 0x000fe20000400000 */
        /* <DEDUP_REMOVED lines=18> */
[----:B------:R-:W-:Y:S01]  /*174f0*/  BAR.SYNC.DEFER_BLOCKING 0x0 ;  /* 0x0000000000007b1d */ /* 0x000fe20000010000 */
[----:B------:R-:W-:Y:S01]  /*17500*/  @!P0 FMUL R136, R136, 16777216 ;  /* 0x4b80000088888820 */ /* 0x000fe20000400000 */
        /* <DEDUP_REMOVED lines=22> */
[----:B------:R0:W1:Y:S01]  /*17670*/  LDS R3, [R5] ;  /* 0x0000000005037984 */ /* 0x0000620000000800 */
[----:B------:R-:W-:Y:S01]  /*17680*/  @!P2 FMUL R115, R115, 16777216 ;  /* 0x4b8000007373a820 */ /* 0x000fe20000400000 */
[----:B------:R-:W-:Y:S01]  /*17690*/  @!P2 FMUL R118, R118, 16777216 ;  /* 0x4b8000007676a820 */ /* 0x000fe20000400000 */
[----:B------:R-:W-:Y:S01]  /*176a0*/  @!P2 FMUL R119, R119, 16777216 ;  /* 0x4b8000007777a820 */ /* 0x000fe20000400000 */
[----:B------:R-:W2:Y:S01]  /*176b0*/  LDS R4, [R4] ;  /* 0x0000000004047984 */ /* 0x000ea20000000800 */
[----:B------:R-:W-:Y:S01]  /*176c0*/  @!P2 FMUL R122, R122, 16777216 ;  /* 0x4b8000007a7aa820 */ /* 0x000fe20000400000 */
[----:B------:R-:W-:Y:S01]  /*176d0*/  @!P2 FMUL R123, R123, 16777216 ;  /* 0x4b8000007b7ba820 */ /* 0x000fe20000400000 */
[----:B------:R-:W-:Y:S01]  /*176e0*/  @!P2 FMUL R126, R126, 16777216 ;  /* 0x4b8000007e7ea820 */ /* 0x000fe20000400000 */
[----:B0-----:R-:W-:Y:S01]  /*176f0*/  FMUL R5, R40, 0.25 ;  /* 0x3e80000028057820 */ /* 0x001fe20000400000 */
        /* <DEDUP_REMOVED lines=13> */
[----:B------:R-:W-:Y:S01]  /*177d0*/  BAR.SYNC.DEFER_BLOCKING 0x0 ;  /* 0x0000000000007b1d */ /* 0x000fe20000010000 */
[----:B-1----:R-:W-:-:S02]  /*177e0*/  FSETP.GT.AND P1, PT, |R3|, 8.50705917302346158658e+37, PT ;  /* 0x7e8000000300780b */ /* 0x002fc40003f24200 */
        /* <DEDUP_REMOVED lines=64> */
[----:B------:R-:W-:Y:S01]  /*17bf0*/  @!P0 FMUL R3, R3, 16777216 ;  /* 0x4b80000003038820 */ /* 0x000fe20000400000 */
[----:B--2---:R-:W-:Y:S01]  /*17c00*/  FSETP.GT.AND P1, PT, |R4|, 8.50705917302346158658e+37, PT ;  /* 0x7e8000000400780b */ /* 0x004fe20003f24200 */
[----:B------:R-:W-:Y:S01]  /*17c10*/  FMUL R10, R47, 0.25 ;  /* 0x3e8000002f0a7820 */ /* 0x000fe20000400000 */
[----:B------:R-:W-:Y:S01]  /*17c20*/  @!P0 FMUL R44, R44, 16777216 ;  /* 0x4b8000002c2c8820 */ /* 0x000fe20000400000 */
[----:B------:R-:W-:Y:S01]  /*17c30*/  @!P0 FMUL R45, R45, 16777216 ;  /* 0x4b8000002d2d8820 */ /* 0x000fe20000400000 */
        /* <DEDUP_REMOVED lines=38> */
[----:B------:R-:W0:Y:S01]  /*17ea0*/  S2R R6, SR_TID.X ;  /* 0x0000000000067919 */ /* 0x000e220000002100 */
        /* <DEDUP_REMOVED lines=14> */
[----:B------:R-:W-:Y:S01]  /*17f90*/  FSEL R78, R9, R78, P1 ;  /* 0x0000004e094e7208 */ /* 0x000fe20000800000 */
[----:B------:R-:W-:Y:S01]  /*17fa0*/  @!P0 FMUL R48, R48, 16777216 ;  /* 0x4b80000030308820 */ /* 0x000fe20000400000 */
[----:B------:R-:W-:Y:S01]  /*17fb0*/  FSEL R82, R5, R82, P1 ;  /* 0x0000005205527208 */ /* 0x000fe20000800000 */
[----:B------:R-:W-:Y:S01]  /*17fc0*/  @!P0 FMUL R49, R49, 16777216 ;  /* 0x4b80000031318820 */ /* 0x000fe20000400000 */
[----:B------:R-:W-:Y:S01]  /*17fd0*/  FSEL R83, R8, R83, P1 ;  /* 0x0000005308537208 */ /* 0x000fe20000800000 */
[----:B------:R-:W1:Y:S01]  /*17fe0*/  MUFU.RCP R3, R3 ;  /* 0x0000000300037308 */ /* 0x000e620000001000 */
[----:B------:R-:W-:Y:S01]  /*17ff0*/  FSEL R47, R10, R47, P1 ;  /* 0x0000002f0a2f7208 */ /* 0x000fe20000800000 */
[----:B------:R-:W-:Y:S01]  /*18000*/  FMUL R10, R67, 0.25 ;  /* 0x3e800000430a7820 */ /* 0x000fe20000400000 */
[C---:B------:R-:W-:Y:S01]  /*18010*/  FSETP.GEU.AND P2, PT, |R4|.reuse, 1.175494350822287508e-38, PT ;  /* 0x008000000400780b */ /* 0x040fe20003f4e200 */
[----:B------:R-:W-:Y:S01]  /*18020*/  @P1 FMUL R4, R4, 0.25 ;  /* 0x3e80000004041820 */ /* 0x000fe20000400000 */
[----:B------:R-:W-:Y:S01]  /*18030*/  @!P0 FMUL R68, R68, 16777216 ;  /* 0x4b80000044448820 */ /* 0x000fe20000400000 */
[----:B------:R-:W-:Y:S01]  /*18040*/  @!P0 FMUL R69, R69, 16777216 ;  /* 0x4b80000045458820 */ /* 0x000fe20000400000 */
[----:B------:R-:W-:Y:S01]  /*18050*/  FSEL R67, R10, R67, P1 ;  /* 0x000000430a437208 */ /* 0x000fe20000800000 */
[----:B------:R-:W-:Y:S01]  /*18060*/  FMUL R10, R87, 0.25 ;  /* 0x3e800000570a7820 */ /* 0x000fe20000400000 */
[----:B------:R-:W-:Y:S01]  /*18070*/  @!P0 FMUL R72, R72, 16777216 ;  /* 0x4b80000048488820 */ /* 0x000fe20000400000 */
[----:B------:R-:W-:Y:S01]  /*18080*/  @!P0 FMUL R73, R73, 16777216 ;  /* 0x4b80000049498820 */ /* 0x000fe20000400000 */
[----:B------:R-:W-:Y:S01]  /*18090*/  @!P0 FMUL R52, R52, 16777216 ;  /* 0x4b80000034348820 */ /* 0x000fe20000400000 */
[C---:B0-----:R-:W-:Y:S01]  /*180a0*/  LOP3.LUT R7, R6.reuse, 0x8, RZ, 0xc0, !PT ;  /* 0x0000000806077812 */ /* 0x041fe200078ec0ff */
[----:B------:R-:W-:Y:S01]  /*180b0*/  @!P0 FMUL R53, R53, 16777216 ;  /* 0x4b80000035358820 */ /* 0x000fe20000400000 */
[----:B------:R-:W-:Y:S01]  /*180c0*/  LOP3.LUT R9, R6, 0x20, RZ, 0xc0, !PT ;  /* 0x0000002006097812 */ /* 0x000fe200078ec0ff */
[----:B------:R-:W-:Y:S01]  /*180d0*/  @!P0 FMUL R24, R24, 16777216 ;  /* 0x4b80000018188820 */ /* 0x000fe20000400000 */
[C---:B------:R-:W-:Y:S01]  /*180e0*/  SHF.L.U32 R5, R6.reuse, 0x5, RZ ;  /* 0x0000000506057819 */ /* 0x040fe200000006ff */
[----:B------:R-:W-:Y:S01]  /*180f0*/  IMAD.SHL.U32 R8, R7, 0x8, RZ ;  /* 0x0000000807087824 */ /* 0x000fe200078e00ff */
[----:B------:R-:W-:Y:S01]  /*18100*/  SHF.L.U32 R17, R6, 0x3, RZ ;  /* 0x0000000306117819 */ /* 0x000fe200000006ff */
[C---:B-1----:R-:W-:Y:S01]  /*18110*/  FMUL R44, R3.reuse, R44 ;  /* 0x0000002c032c7220 */ /* 0x042fe20000400000 */
[----:B------:R-:W-:Y:S01]  /*18120*/  LOP3.LUT R6, R9, 0x40, R6, 0xf8, !PT ;  /* 0x0000004009067812 */ /* 0x000fe200078ef806 */
[----:B------:R-:W-:Y:S01]  /*18130*/  FMUL R45, R3, R45 ;  /* 0x0000002d032d7220 */ /* 0x000fe20000400000 */
[----:B------:R-:W-:Y:S01]  /*18140*/  LOP3.LUT R5, R5, 0x380, RZ, 0xc0, !PT ;  /* 0x0000038005057812 */ /* 0x000fe200078ec0ff */
[----:B------:R-:W-:Y:S01]  /*18150*/  FMUL R40, R3, R40 ;  /* 0x0000002803287220 */ /* 0x000fe20000400000 */
[----:B------:R-:W-:Y:S01]  /*18160*/  LOP3.LUT R7, R17, 0x380, RZ, 0xc0, !PT ;  /* 0x0000038011077812 */ /* 0x000fe200078ec0ff */
[C---:B------:R-:W-:Y:S01]  /*18170*/  FMUL R41, R3.reuse, R41 ;  /* 0x0000002903297220 */ /* 0x040fe20000400000 */
[----:B------:R-:W-:Y:S01]  /*18180*/  LEA R15, R6, R5, 0x6 ;  /* 0x00000005060f7211 */ /* 0x000fe200078e30ff */
[C---:B------:R-:W-:Y:S01]  /*18190*/  FMUL R48, R3.reuse, R48 ;  /* 0x0000003003307220 */ /* 0x040fe20000400000 */
[----:B------:R-:W-:Y:S01]  /*181a0*/  LOP3.LUT R6, R8, 0x38, R17, 0xf8, !PT ;  /* 0x0000003808067812 */ /* 0x000fe200078ef811 */
[----:B------:R-:W-:Y:S01]  /*181b0*/  FMUL R49, R3, R49 ;  /* 0x0000003103317220 */ /* 0x000fe20000400000 */
[----:B------:R-:W-:Y:S01]  /*181c0*/  LOP3.LUT R9, R7, 0x400, RZ, 0xfc, !PT ;  /* 0x0000040007097812 */ /* 0x000fe200078efcff */
[----:B------:R-:W-:Y:S01]  /*181d0*/  VIADD R5, R15, 0x400 ;  /* 0x000004000f057836 */ /* 0x000fe20000000000 */
[----:B------:R-:W-:Y:S01]  /*181e0*/  LOP3.LUT R16, R6, 0x380, R17, 0xf8, !PT ;  /* 0x0000038006107812 */ /* 0x000fe200078ef811 */
[----:B------:R-:W-:Y:S01]  /*181f0*/  @!P2 FMUL R4, R4, 16777216 ;  /* 0x4b8000000404a820 */ /* 0x000fe20000400000 */
[----:B------:R-:W0:Y:S01]  /*18200*/  MUFU.RCP R17, R0 ;  /* 0x0000000000117308 */ /* 0x000e220000001000 */
[C---:B------:R-:W-:Y:S01]  /*18210*/  LOP3.LUT R13, R7.reuse, 0xc00, RZ, 0xfc, !PT ;  /* 0x00000c00070d7812 */ /* 0x040fe200078efcff */
[----:B------:R-:W-:Y:S01]  /*18220*/  @!P2 FMUL R50, R50, 16777216 ;  /* 0x4b8000003232a820 */ /* 0x000fe20000400000 */
[----:B------:R-:W-:Y:S01]  /*18230*/  LOP3.LUT R11, R7, 0x800, RZ, 0xfc, !PT ;  /* 0x00000800070b7812 */ /* 0x000fe200078efcff */
[----:B------:R-:W-:Y:S01]  /*18240*/  @!P2 FMUL R51, R51, 16777216 ;  /* 0x4b8000003333a820 */ /* 0x000fe20000400000 */
[C---:B------:R-:W-:Y:S01]  /*18250*/  LOP3.LUT R21, R7.reuse, 0x1000, RZ, 0xfc, !PT ;  /* 0x0000100007157812 */ /* 0x040fe200078efcff */
[----:B------:R-:W-:Y:S01]  /*18260*/  @!P2 FMUL R54, R54, 16777216 ;  /* 0x4b8000003636a820 */ /* 0x000fe20000400000 */
[----:B------:R-:W-:Y:S01]  /*18270*/  LOP3.LUT R23, R7, 0x1400, RZ, 0xfc, !PT ;  /* 0x0000140007177812 */ /* 0x000fe200078efcff */
[----:B------:R-:W-:Y:S01]  /*18280*/  @!P2 FMUL R55, R55, 16777216 ;  /* 0x4b8000003737a820 */ /* 0x000fe20000400000 */
[----:B------:R-:W-:Y:S01]  /*18290*/  LOP3.LUT R153, R7, 0x1800, RZ, 0xfc, !PT ;  /* 0x0000180007997812 */ /* 0x000fe200078efcff */
[----:B------:R-:W-:Y:S01]  /*182a0*/  @!P0 FMUL R25, R25, 16777216 ;  /* 0x4b80000019198820 */ /* 0x000fe20000400000 */
[----:B------:R-:W-:Y:S01]  /*182b0*/  LOP3.LUT R155, R7, 0x1c00, RZ, 0xfc, !PT ;  /* 0x00001c00079b7812 */ /* 0x000fe200078efcff */
[----:B------:R-:W-:Y:S01]  /*182c0*/  @!P0 FMUL R28, R28, 16777216 ;  /* 0x4b8000001c1c8820 */ /* 0x000fe20000400000 */
[----:B------:R-:W-:Y:S01]  /*182d0*/  LOP3.LUT R14, R15, R18, RZ, 0xfc, !PT ;  /* 0x000000120f0e7212 */ /* 0x000fe200078efcff */
[----:B------:R-:W-:Y:S01]  /*182e0*/  @!P0 FMUL R29, R29, 16777216 ;  /* 0x4b8000001d1d8820 */ /* 0x000fe20000400000 */
[----:B0-----:R-:W-:Y:S01]  /*182f0*/  FMUL R20, R17, R104 ;  /* 0x0000006811147220 */ /* 0x001fe20000400000 */
[----:B------:R-:W-:Y:S01]  /*18300*/  FSEL R87, R10, R87, P1 ;  /* 0x000000570a577208 */ /* 0x000fe20000800000 */
[----:B------:R-:W0:Y:S01]  /*18310*/  MUFU.RCP R104, R2 ;  /* 0x0000000200687308 */ /* 0x000e220000001000 */
[----:B------:R-:W-:Y:S01]  /*18320*/  SHF.R.U32.HI R19, RZ, 0x4, R5 ;  /* 0x00000004ff137819 */ /* 0x000fe20000011605 */
[----:B------:R-:W-:Y:S01]  /*18330*/  @!P0 FMUL R32, R32, 16777216 ;  /* 0x4b80000020208820 */ /* 0x000fe20000400000 */
[----:B------:R-:W-:Y:S01]  /*18340*/  LEA.HI R5, R9, R16, RZ, 0x1c ;  /* 0x0000001009057211 */ /* 0x000fe200078fe0ff */
[----:B------:R-:W-:Y:S01]  /*18350*/  FMUL R88, R17, R88 ;  /* 0x0000005811587220 */ /* 0x000fe20000400000 */
[-C--:B------:R-:W-:Y:S01]  /*18360*/  LEA.HI R9, R13, R16.reuse, RZ, 0x1c ;  /* 0x000000100d097211 */ /* 0x080fe200078fe0ff */
[----:B------:R-:W-:Y:S01]  /*18370*/  FMUL R89, R17, R89 ;  /* 0x0000005911597220 */ /* 0x000fe20000400000 */
[-C--:B------:R-:W-:Y:S01]  /*18380*/  LEA.HI R11, R11, R16.reuse, RZ, 0x1c ;  /* 0x000000100b0b7211 */ /* 0x080fe200078fe0ff */
[----:B------:R-:W-:Y:S01]  /*18390*/  @!P0 FMUL R33, R33, 16777216 ;  /* 0x4b80000021218820 */ /* 0x000fe20000400000 */
[-C--:B------:R-:W-:Y:S01]  /*183a0*/  LEA.HI R8, R21, R16.reuse, RZ, 0x1c ;  /* 0x0000001015087211 */ /* 0x080fe200078fe0ff */
[----:B------:R-:W-:Y:S01]  /*183b0*/  @!P0 FMUL R36, R36, 16777216 ;  /* 0x4b80000024248820 */ /* 0x000fe20000400000 */
[-C--:B------:R-:W-:Y:S01]  /*183c0*/  LEA.HI R13, R23, R16.reuse, RZ, 0x1c ;  /* 0x00000010170d7211 */ /* 0x080fe200078fe0ff */
[----:B------:R-:W-:Y:S01]  /*183d0*/  @!P0 FMUL R37, R37, 16777216 ;  /* 0x4b80000025258820 */ /* 0x000fe20000400000 */
[----:B------:R-:W-:Y:S01]  /*183e0*/  LEA.HI R7, R7, R16, RZ, 0x1c ;  /* 0x0000001007077211 */ /* 0x000fe200078fe0ff */
[----:B------:R-:W-:Y:S01]  /*183f0*/  @!P0 FMUL R56, R56, 16777216 ;  /* 0x4b80000038388820 */ /* 0x000fe20000400000 */
[C---:B0-----:R-:W-:Y:S01]  /*18400*/  FMUL R106, R104.reuse, R106 ;  /* 0x0000006a686a7220 */ /* 0x041fe20000400000 */
[C---:B------:R-:W-:Y:S01]  /*18410*/  FMUL R107, R104.reuse, R107 ;  /* 0x0000006b686b7220 */ /* 0x040fe20000400000 */
[----:B------:R-:W-:Y:S01]  /*18420*/  LEA.HI R10, R153, R16, RZ, 0x1c ;  /* 0x00000010990a7211 */ /* 0x000fe200078fe0ff */
[C---:B------:R-:W-:Y:S01]  /*18430*/  FMUL R90, R104.reuse, R90 ;  /* 0x0000005a685a7220 */ /* 0x040fe20000400000 */
[----:B------:R-:W-:Y:S01]  /*18440*/  LEA.HI R0, R155, R16, RZ, 0x1c ;  /* 0x000000109b007211 */ /* 0x000fe200078fe0ff */
[C---:B------:R-:W-:Y:S01]  /*18450*/  FMUL R91, R104.reuse, R91 ;  /* 0x0000005b685b7220 */ /* 0x040fe20000400000 */
[----:B------:R-:W-:Y:S01]  /*18460*/  LOP3.LUT R21, R19, 0x1f8, RZ, 0xc0, !PT ;  /* 0x000001f813157812 */ /* 0x000fe200078ec0ff */
[----:B------:R-:W-:Y:S01]  /*18470*/  FMUL R92, R17, R92 ;  /* 0x0000005c115c7220 */ /* 0x000fe20000400000 */
[----:B------:R-:W-:Y:S01]  /*18480*/  LEA.HI R15, R15, R14, RZ, 0x1c ;  /* 0x0000000e0f0f7211 */ /* 0x000fe200078fe0ff */
[C---:B------:R-:W-:Y:S01]  /*18490*/  FMUL R93, R17.reuse, R93 ;  /* 0x0000005d115d7220 */ /* 0x040fe20000400000 */
[----:B------:R-:W-:Y:S01]  /*184a0*/  IADD3 R16, R14, R19, RZ ;  /* 0x000000130e107210 */ /* 0x000fe20007ffe0ff */
[C---:B------:R-:W-:Y:S01]  /*184b0*/  FMUL R18, R17.reuse, R100 ;  /* 0x0000006411127220 */ /* 0x040fe20000400000 */
[C---:B------:R-:W-:Y:S01]  /*184c0*/  FMUL R19, R17.reuse, R101 ;  /* 0x0000006511137220 */ /* 0x040fe20000400000 */
[C---:B------:R-:W-:Y:S01]  /*184d0*/  FMUL R108, R17.reuse, R108 ;  /* 0x0000006c116c7220 */ /* 0x040fe20000400000 */
[C---:B------:R-:W-:Y:S01]  /*184e0*/  FMUL R109, R17.reuse, R109 ;  /* 0x0000006d116d7220 */ /* 0x040fe20000400000 */
[C---:B------:R-:W-:Y:S01]  /*184f0*/  FMUL R94, R104.reuse, R94 ;  /* 0x0000005e685e7220 */ /* 0x040fe20000400000 */
[C---:B------:R-:W-:Y:S01]  /*18500*/  FMUL R95, R104.reuse, R95 ;  /* 0x0000005f685f7220 */ /* 0x040fe20000400000 */
[C---:B------:R-:W-:Y:S01]  /*18510*/  FMUL R96, R17.reuse, R96 ;  /* 0x0000006011607220 */ /* 0x040fe20000400000 */
[----:B------:R-:W-:Y:S01]  /*18520*/  FMUL R97, R17, R97 ;  /* 0x0000006111617220 */ /* 0x000fe20000400000 */
[----:B------:R-:W-:Y:S01]  /*18530*/  F2FP.BF16.F32.PACK_AB R106, R107, R106 ;  /* 0x0000006a6b6a723e */ /* 0x000fe200000010ff */
[C---:B------:R-:W-:Y:S01]  /*18540*/  FMUL R98, R104.reuse, R98 ;  /* 0x0000006268627220 */ /* 0x040fe20000400000 */
[----:B------:R-:W-:Y:S01]  /*18550*/  F2FP.BF16.F32.PACK_AB R45, R45, R44 ;  /* 0x0000002c2d2d723e */ /* 0x000fe200000010ff */
[C---:B------:R-:W-:Y:S01]  /*18560*/  FMUL R99, R104.reuse, R99 ;  /* 0x0000006368637220 */ /* 0x040fe20000400000 */
[----:B------:R-:W-:Y:S01]  /*18570*/  F2FP.BF16.F32.PACK_AB R100, R89, R88 ;  /* 0x000000585964723e */ /* 0x000fe200000010ff */
[----:B------:R-:W-:Y:S01]  /*18580*/  FMUL R105, R17, R105 ;  /* 0x0000006911697220 */ /* 0x000fe20000400000 */
[----:B------:R-:W-:Y:S01]  /*18590*/  F2FP.BF16.F32.PACK_AB R107, R41, R40 ;  /* 0x00000028296b723e */ /* 0x000fe200000010ff */
[----:B------:R-:W-:Y:S01]  /*185a0*/  FMUL R22, R17, R113 ;  /* 0x0000007111167220 */ /* 0x000fe20000400000 */
[----:B------:R-:W-:Y:S01]  /*185b0*/  LEA R44, R15, UR6, 0x1 ;  /* 0x000000060f2c7c11 */ /* 0x000fe2000f8e08ff */
[C---:B------:R-:W-:Y:S01]  /*185c0*/  FMUL R102, R104.reuse, R102 ;  /* 0x0000006668667220 */ /* 0x040fe20000400000 */
[----:B------:R-:W-:Y:S01]  /*185d0*/  IADD3 R14, R14, R21, RZ ;  /* 0x000000150e0e7210 */ /* 0x000fe20007ffe0ff */
[----:B------:R-:W-:Y:S01]  /*185e0*/  FMUL R21, R17, R112 ;  /* 0x0000007011157220 */ /* 0x000fe20000400000 */
[----:B------:R-:W-:Y:S01]  /*185f0*/  F2FP.BF16.F32.PACK_AB R91, R91, R90 ;  /* 0x0000005a5b5b723e */ /* 0x000fe200000010ff */
[----:B------:R-:W-:Y:S01]  /*18600*/  FMUL R103, R104, R103 ;  /* 0x0000006768677220 */ /* 0x000fe20000400000 */
[----:B------:R-:W-:Y:S01]  /*18610*/  LEA R40, R16, UR6, 0x1 ;  /* 0x0000000610287c11 */ /* 0x000fe2000f8e08ff */
[----:B------:R-:W-:Y:S01]  /*18620*/  FMUL R116, R17, R116 ;  /* 0x0000007411747220 */ /* 0x000fe20000400000 */
[----:B------:R-:W-:Y:S01]  /*18630*/  F2FP.BF16.F32.PACK_AB R101, R93, R92 ;  /* 0x0000005c5d65723e */ /* 0x000fe200000010ff */
[----:B------:R-:W-:Y:S01]  /*18640*/  FMUL R117, R17, R117 ;  /* 0x0000007511757220 */ /* 0x000fe20000400000 */
[----:B------:R-:W-:Y:S01]  /*18650*/  F2FP.BF16.F32.PACK_AB R18, R19, R18 ;  /* 0x000000121312723e */ /* 0x000fe200000010ff */
[C---:B------:R-:W-:Y:S01]  /*18660*/  FMUL R23, R17.reuse, R120 ;  /* 0x0000007811177220 */ /* 0x040fe20000400000 */
        /* <DEDUP_REMOVED lines=16> */
[----:B------:R-:W0:Y:S01]  /*18770*/  MUFU.RCP R4, R4 ;  /* 0x0000000400047308 */ /* 0x000e220000001000 */
[----:B------:R-:W-:Y:S01]  /*18780*/  F2FP.BF16.F32.PACK_AB R95, R95, R94 ;  /* 0x0000005e5f5f723e */ /* 0x000fe200000010ff */
[----:B------:R-:W-:Y:S01]  /*18790*/  STS [R44], R100 ;  /* 0x000000642c007388 */ /* 0x000fe20000000800 */
[----:B------:R-:W-:Y:S01]  /*187a0*/  F2FP.BF16.F32.PACK_AB R17, R97, R96 ;  /* 0x000000606111723e */ /* 0x000fe200000010ff */
[----:B------:R-:W-:Y:S01]  /*187b0*/  @!P0 FMUL R57, R57, 16777216 ;  /* 0x4b80000039398820 */ /* 0x000fe20000400000 */
[----:B------:R-:W-:Y:S01]  /*187c0*/  F2FP.BF16.F32.PACK_AB R109, R49, R48 ;  /* 0x00000030316d723e */ /* 0x000fe200000010ff */
[C---:B------:R-:W-:Y:S01]  /*187d0*/  FMUL R110, R104.reuse, R110 ;  /* 0x0000006e686e7220 */ /* 0x040fe20000400000 */
[----:B------:R-:W-:Y:S01]  /*187e0*/  F2FP.BF16.F32.PACK_AB R90, R99, R98 ;  /* 0x00000062635a723e */ /* 0x000fe200000010ff */
[----:B------:R-:W-:Y:S01]  /*187f0*/  FMUL R111, R104, R111 ;  /* 0x0000006f686f7220 */ /* 0x000fe20000400000 */
[----:B------:R-:W-:Y:S01]  /*18800*/  LEA R49, R14, UR6, 0x1 ;  /* 0x000000060e317c11 */ /* 0x000fe2000f8e08ff */
[----:B------:R-:W-:Y:S01]  /*18810*/  STS [R40+0x800], R91 ;  /* 0x0008005b28007388 */ /* 0x000fe20000000800 */
[----:B------:R-:W-:Y:S01]  /*18820*/  F2FP.BF16.F32.PACK_AB R102, R103, R102 ;  /* 0x000000666766723e */ /* 0x000fe200000010ff */
[C---:B------:R-:W-:Y:S01]  /*18830*/  FMUL R114, R104.reuse, R114 ;  /* 0x0000007268727220 */ /* 0x040fe20000400000 */
[----:B------:R-:W-:Y:S01]  /*18840*/  F2FP.BF16.F32.PACK_AB R20, R105, R20 ;  /* 0x000000146914723e */ /* 0x000fe200000010ff */
[----:B------:R-:W-:Y:S01]  /*18850*/  STS [R44+0x10], R101 ;  /* 0x000010652c007388 */ /* 0x000fe20000000800 */
[C---:B------:R-:W-:Y:S01]  /*18860*/  FMUL R115, R104.reuse, R115 ;  /* 0x0000007368737220 */ /* 0x040fe20000400000 */
[C---:B------:R-:W-:Y:S01]  /*18870*/  FMUL R118, R104.reuse, R118 ;  /* 0x0000007668767220 */ /* 0x040fe20000400000 */
[C---:B------:R-:W-:Y:S01]  /*18880*/  FMUL R119, R104.reuse, R119 ;  /* 0x0000007768777220 */ /* 0x040fe20000400000 */
[----:B------:R-:W-:Y:S01]  /*18890*/  STS [R40+0x810], R95 ;  /* 0x0008105f28007388 */ /* 0x000fe20000000800 */
[----:B------:R-:W-:Y:S01]  /*188a0*/  F2FP.BF16.F32.PACK_AB R110, R111, R110 ;  /* 0x0000006e6f6e723e */ /* 0x000fe200000010ff */
[----:B------:R-:W-:Y:S01]  /*188b0*/  FMUL R122, R104, R122 ;  /* 0x0000007a687a7220 */ /* 0x000fe20000400000 */
        /* <DEDUP_REMOVED lines=10> */
[----:B------:R-:W-:Y:S01]  /*18960*/  F2FP.BF16.F32.PACK_AB R22, R117, R116 ;  /* 0x000000747516723e */ /* 0x000fe200000010ff */
[C---:B------:R-:W-:Y:S01]  /*18970*/  FMUL R131, R104.reuse, R131 ;  /* 0x0000008368837220 */ /* 0x040fe20000400000 */
[----:B------:R-:W-:Y:S01]  /*18980*/  F2FP.BF16.F32.PACK_AB R88, R125, R124 ;  /* 0x0000007c7d58723e */ /* 0x000fe200000010ff */
[----:B------:R-:W-:Y:S01]  /*18990*/  STS [R49+0x830], R102 ;  /* 0x0008306631007388 */ /* 0x000fe20000000800 */
[----:B------:R-:W-:Y:S01]  /*189a0*/  F2FP.BF16.F32.PACK_AB R118, R119, R118 ;  /* 0x000000767776723e */ /* 0x000fe200000010ff */
[C---:B------:R-:W-:Y:S01]  /*189b0*/  FMUL R134, R104.reuse, R134 ;  /* 0x0000008668867220 */ /* 0x040fe20000400000 */
[C---:B------:R-:W-:Y:S01]  /*189c0*/  FMUL R135, R104.reuse, R135 ;  /* 0x0000008768877220 */ /* 0x040fe20000400000 */
[----:B------:R-:W-:Y:S01]  /*189d0*/  STS [R44+0x40], R20 ;  /* 0x000040142c007388 */ /* 0x000fe20000000800 */
[----:B------:R-:W-:Y:S01]  /*189e0*/  F2FP.BF16.F32.PACK_AB R122, R123, R122 ;  /* 0x0000007a7b7a723e */ /* 0x000fe200000010ff */
[C---:B------:R-:W-:Y:S01]  /*189f0*/  FMUL R138, R104.reuse, R138 ;  /* 0x0000008a688a7220 */ /* 0x040fe20000400000 */
[----:B------:R-:W-:Y:S01]  /*18a00*/  F2FP.BF16.F32.PACK_AB R89, R129, R128 ;  /* 0x000000808159723e */ /* 0x000fe200000010ff */
[----:B------:R-:W-:Y:S01]  /*18a10*/  STS [R49+0x840], R106 ;  /* 0x0008406a31007388 */ /* 0x000fe20000000800 */
[C---:B------:R-:W-:Y:S01]  /*18a20*/  FMUL R139, R104.reuse, R139 ;  /* 0x0000008b688b7220 */ /* 0x040fe20000400000 */
[----:B------:R-:W-:Y:S01]  /*18a30*/  F2FP.BF16.F32.PACK_AB R92, R133, R132 ;  /* 0x00000084855c723e */ /* 0x000fe200000010ff */
[C---:B------:R-:W-:Y:S01]  /*18a40*/  FMUL R142, R104.reuse, R142 ;  /* 0x0000008e688e7220 */ /* 0x040fe20000400000 */
[----:B------:R-:W-:Y:S01]  /*18a50*/  STS [R44+0x50], R19 ;  /* 0x000050132c007388 */ /* 0x000fe20000000800 */
[----:B------:R-:W-:Y:S01]  /*18a60*/  F2FP.BF16.F32.PACK_AB R126, R127, R126 ;  /* 0x0000007e7f7e723e */ /* 0x000fe200000010ff */
[C---:B------:R-:W-:Y:S01]  /*18a70*/  FMUL R143, R104.reuse, R143 ;  /* 0x0000008f688f7220 */ /* 0x040fe20000400000 */
[----:B------:R-:W-:Y:S01]  /*18a80*/  F2FP.BF16.F32.PACK_AB R2, R137, R136 ;  /* 0x000000888902723e */ /* 0x000fe200000010ff */
[----:B------:R-:W-:Y:S01]  /*18a90*/  STS [R49+0x850], R110 ;  /* 0x0008506e31007388 */ /* 0x000fe20000000800 */
[C---:B------:R-:W-:Y:S01]  /*18aa0*/  FMUL R146, R104.reuse, R146 ;  /* 0x0000009268927220 */ /* 0x040fe20000400000 */
[C---:B------:R-:W-:Y:S01]  /*18ab0*/  FMUL R147, R104.reuse, R147 ;  /* 0x0000009368937220 */ /* 0x040fe20000400000 */
[----:B------:R-:W-:Y:S01]  /*18ac0*/  F2FP.BF16.F32.PACK_AB R93, R141, R140 ;  /* 0x0000008c8d5d723e */ /* 0x000fe200000010ff */
[----:B------:R-:W-:Y:S01]  /*18ad0*/  STS [R44+0x60], R21 ;  /* 0x000060152c007388 */ /* 0x000fe20000000800 */
[----:B------:R-:W-:Y:S01]  /*18ae0*/  F2FP.BF16.F32.PACK_AB R130, R131, R130 ;  /* 0x000000828382723e */ /* 0x000fe200000010ff */
[C---:B------:R-:W-:Y:S01]  /*18af0*/  FMUL R150, R104.reuse, R150 ;  /* 0x0000009668967220 */ /* 0x040fe20000400000 */
[----:B------:R-:W-:Y:S01]  /*18b00*/  FMUL R151, R104, R151 ;  /* 0x0000009768977220 */ /* 0x000fe20000400000 */
[----:B------:R-:W-:Y:S01]  /*18b10*/  STS [R49+0x860], R114 ;  /* 0x0008607231007388 */ /* 0x000fe20000000800 */
[----:B------:R-:W-:Y:S01]  /*18b20*/  F2FP.BF16.F32.PACK_AB R96, R145, R144 ;  /* 0x000000909160723e */ /* 0x000fe200000010ff */
[----:B------:R-:W1:Y:S01]  /*18b30*/  LDC.64 R14, c[0x0][0x288] ;  /* 0x0000a200ff0e7b82 */ /* 0x000e620000000a00 */
[----:B------:R-:W-:Y:S01]  /*18b40*/  @!P0 FMUL R60, R60, 16777216 ;  /* 0x4b8000003c3c8820 */ /* 0x000fe20000400000 */
[----:B------:R-:W-:Y:S01]  /*18b50*/  STS [R44+0x70], R22 ;  /* 0x000070162c007388 */ /* 0x000fe20000000800 */
[----:B------:R-:W-:Y:S01]  /*18b60*/  F2FP.BF16.F32.PACK_AB R134, R135, R134 ;  /* 0x000000868786723e */ /* 0x000fe200000010ff */
[----:B------:R-:W-:Y:S01]  /*18b70*/  @!P0 FMUL R61, R61, 16777216 ;  /* 0x4b8000003d3d8820 */ /* 0x000fe20000400000 */
[----:B------:R-:W-:Y:S01]  /*18b80*/  @!P0 FMUL R64, R64, 16777216 ;  /* 0x4b80000040408820 */ /* 0x000fe20000400000 */
[----:B------:R-:W-:Y:S01]  /*18b90*/  STS [R49+0x870], R118 ;  /* 0x0008707631007388 */ /* 0x000fe20000000800 */
[----:B------:R-:W-:Y:S01]  /*18ba0*/  @!P0 FMUL R65, R65, 16777216 ;  /* 0x4b80000041418820 */ /* 0x000fe20000400000 */
[----:B------:R-:W-:Y:S01]  /*18bb0*/  @!P0 FMUL R76, R76, 16777216 ;  /* 0x4b8000004c4c8820 */ /* 0x000fe20000400000 */
[----:B------:R-:W-:Y:S01]  /*18bc0*/  @!P0 FMUL R77, R77, 16777216 ;  /* 0x4b8000004d4d8820 */ /* 0x000fe20000400000 */
[----:B------:R-:W-:Y:S01]  /*18bd0*/  STS [R44+0x80], R23 ;  /* 0x000080172c007388 */ /* 0x000fe20000000800 */
[----:B------:R-:W-:Y:S01]  /*18be0*/  F2FP.BF16.F32.PACK_AB R138, R139, R138 ;  /* 0x0000008a8b8a723e */ /* 0x000fe200000010ff */
[----:B------:R-:W-:Y:S01]  /*18bf0*/  @!P0 FMUL R80, R80, 16777216 ;  /* 0x4b80000050508820 */ /* 0x000fe20000400000 */
[----:B------:R-:W-:Y:S01]  /*18c00*/  @!P0 FMUL R81, R81, 16777216 ;  /* 0x4b80000051518820 */ /* 0x000fe20000400000 */
[----:B------:R-:W-:Y:S01]  /*18c10*/  STS [R49+0x880], R122 ;  /* 0x0008807a31007388 */ /* 0x000fe20000000800 */
[----:B------:R-:W-:Y:S01]  /*18c20*/  @!P0 FMUL R84, R84, 16777216 ;  /* 0x4b80000054548820 */ /* 0x000fe20000400000 */
[C---:B------:R-:W-:Y:S01]  /*18c30*/  FMUL R68, R3.reuse, R68 ;  /* 0x0000004403447220 */ /* 0x040fe20000400000 */
[----:B------:R-:W-:Y:S01]  /*18c40*/  FMUL R69, R3, R69 ;  /* 0x0000004503457220 */ /* 0x000fe20000400000 */
[----:B------:R-:W-:Y:S01]  /*18c50*/  STS [R44+0x90], R88 ;  /* 0x000090582c007388 */ /* 0x000fe20000000800 */
[----:B------:R-:W-:Y:S01]  /*18c60*/  F2FP.BF16.F32.PACK_AB R142, R143, R142 ;  /* 0x0000008e8f8e723e */ /* 0x000fe200000010ff */
[C---:B------:R-:W-:Y:S01]  /*18c70*/  FMUL R72, R3.reuse, R72 ;  /* 0x0000004803487220 */ /* 0x040fe20000400000 */
[----:B------:R-:W-:Y:S01]  /*18c80*/  FMUL R73, R3, R73 ;  /* 0x0000004903497220 */ /* 0x000fe20000400000 */
[----:B------:R-:W-:Y:S01]  /*18c90*/  STS [R49+0x890], R126 ;  /* 0x0008907e31007388 */ /* 0x000fe20000000800 */
[----:B------:R-:W-:Y:S01]  /*18ca0*/  @!P0 FMUL R85, R85, 16777216 ;  /* 0x4b80000055558820 */ /* 0x000fe20000400000 */
[C---:B------:R-:W-:Y:S01]  /*18cb0*/  FMUL R52, R3.reuse, R52 ;  /* 0x0000003403347220 */ /* 0x040fe20000400000 */
[----:B------:R-:W-:Y:S01]  /*18cc0*/  FMUL R53, R3, R53 ;  /* 0x0000003503357220 */ /* 0x000fe20000400000 */
[----:B------:R-:W-:Y:S01]  /*18cd0*/  STS [R44+0xa0], R89 ;  /* 0x0000a0592c007388 */ /* 0x000fe20000000800 */
[----:B------:R-:W-:Y:S01]  /*18ce0*/  F2FP.BF16.F32.PACK_AB R146, R147, R146 ;  /* 0x000000929392723e */ /* 0x000fe200000010ff */
[----:B------:R-:W-:Y:S01]  /*18cf0*/  @!P2 FMUL R26, R26, 16777216 ;  /* 0x4b8000001a1aa820 */ /* 0x000fe20000400000 */
[----:B------:R-:W-:Y:S01]  /*18d00*/  @!P2 FMUL R27, R27, 16777216 ;  /* 0x4b8000001b1ba820 */ /* 0x000fe20000400000 */
        /* <DEDUP_REMOVED lines=11> */
[C---:B------:R-:W-:Y:S01]  /*18dc0*/  FMUL R24, R3.reuse, R24 ;  /* 0x0000001803187220 */ /* 0x040fe20000400000 */
[----:B------:R-:W-:Y:S01]  /*18dd0*/  STS [R44+0xc0], R2 ;  /* 0x0000c0022c007388 */ /* 0x000fe20000000800 */
[C---:B------:R-:W-:Y:S01]  /*18de0*/  FMUL R25, R3.reuse, R25 ;  /* 0x0000001903197220 */ /* 0x040fe20000400000 */
[C---:B------:R-:W-:Y:S01]  /*18df0*/  FMUL R28, R3.reuse, R28 ;  /* 0x0000001c031c7220 */ /* 0x040fe20000400000 */
[----:B------:R-:W-:Y:S01]  /*18e00*/  FMUL R29, R3, R29 ;  /* 0x0000001d031d7220 */ /* 0x000fe20000400000 */
[----:B------:R-:W-:Y:S01]  /*18e10*/  STS [R49+0x8c0], R138 ;  /* 0x0008c08a31007388 */ /* 0x000fe20000000800 */
[----:B------:R-:W-:Y:S01]  /*18e20*/  @!P2 FMUL R42, R42, 16777216 ;  /* 0x4b8000002a2aa820 */ /* 0x000fe20000400000 */
[----:B------:R-:W-:Y:S01]  /*18e30*/  @!P2 FMUL R43, R43, 16777216 ;  /* 0x4b8000002b2ba820 */ /* 0x000fe20000400000 */
[----:B------:R-:W-:Y:S01]  /*18e40*/  @!P2 FMUL R46, R46, 16777216 ;  /* 0x4b8000002e2ea820 */ /* 0x000fe20000400000 */
        /* <DEDUP_REMOVED lines=21> */
[C---:B0-----:R-:W-:Y:S01]  /*18fa0*/  FMUL R50, R4.reuse, R50 ;  /* 0x0000003204327220 */ /* 0x041fe20000400000 */
        /* <DEDUP_REMOVED lines=24> */
[C---:B------:R-:W-:Y:S01]  /*19130*/  FMUL R30, R4.reuse, R30 ;  /* 0x0000001e041e7220 */ /* 0x040fe20000400000 */
[C---:B------:R-:W-:Y:S01]  /*19140*/  FMUL R31, R4.reuse, R31 ;  /* 0x0000001f041f7220 */ /* 0x040fe20000400000 */
[C---:B------:R-:W-:Y:S01]  /*19150*/  FMUL R34, R4.reuse, R34 ;  /* 0x0000002204227220 */ /* 0x040fe20000400000 */
[C---:B------:R-:W-:Y:S01]  /*19160*/  FMUL R35, R4.reuse, R35 ;  /* 0x0000002304237220 */ /* 0x040fe20000400000 */
[C---:B------:R-:W-:Y:S01]  /*19170*/  FMUL R38, R4.reuse, R38 ;  /* 0x0000002604267220 */ /* 0x040fe20000400000 */
[----:B------:R-:W-:Y:S01]  /*19180*/  FMUL R39, R4, R39 ;  /* 0x0000002704277220 */ /* 0x000fe20000400000 */
[----:B------:R-:W-:Y:S01]  /*19190*/  F2FP.BF16.F32.PACK_AB R68, R51, R50 ;  /* 0x000000323344723e */ /* 0x000fe200000010ff */
[----:B------:R-:W-:Y:S01]  /*191a0*/  @!P2 FMUL R86, R86, 16777216 ;  /* 0x4b8000005656a820 */ /* 0x000fe20000400000 */
[----:B------:R-:W-:Y:S01]  /*191b0*/  F2FP.BF16.F32.PACK_AB R72, R55, R54 ;  /* 0x000000363748723e */ /* 0x000fe200000010ff */
[----:B------:R-:W-:Y:S01]  /*191c0*/  @!P2 FMUL R87, R87, 16777216 ;  /* 0x4b8000005757a820 */ /* 0x000fe20000400000 */
[----:B------:R-:W-:-:S02]  /*191d0*/  LEA R50, R5, UR6, 0x1 ;  /* 0x0000000605327c11 */ /* 0x000fc4000f8e08ff */
[----:B------:R-:W-:Y:S02]  /*191e0*/  LEA R51, R11, UR6, 0x1 ;  /* 0x000000060b337c11 */ /* 0x000fe4000f8e08ff */
[----:B------:R-:W-:Y:S02]  /*191f0*/  LEA R52, R9, UR6, 0x1 ;  /* 0x0000000609347c11 */ /* 0x000fe4000f8e08ff */
[----:B------:R-:W-:Y:S01]  /*19200*/  LEA R53, R8, UR6, 0x1 ;  /* 0x0000000608357c11 */ /* 0x000fe2000f8e08ff */
[----:B------:R-:W-:Y:S01]  /*19210*/  BAR.SYNC.DEFER_BLOCKING 0x0 ;  /* 0x0000000000007b1d */ /* 0x000fe20000010000 */
[----:B------:R-:W-:Y:S02]  /*19220*/  LEA R48, R7, UR6, 0x1 ;  /* 0x0000000607307c11 */ /* 0x000fe4000f8e08ff */
[----:B------:R-:W-:Y:S02]  /*19230*/  LEA R54, R13, UR6, 0x1 ;  /* 0x000000060d367c11 */ /* 0x000fe4000f8e08ff */
[----:B------:R-:W-:-:S02]  /*19240*/  LEA R55, R10, UR6, 0x1 ;  /* 0x000000060a377c11 */ /* 0x000fc4000f8e08ff */
[----:B------:R-:W-:Y:S01]  /*19250*/  LEA R0, R0, UR6, 0x1 ;  /* 0x0000000600007c11 */ /* 0x000fe2000f8e08ff */
[C---:B------:R-:W-:Y:S01]  /*19260*/  FMUL R42, R4.reuse, R42 ;  /* 0x0000002a042a7220 */ /* 0x040fe20000400000 */
[----:B------:R-:W-:Y:S01]  /*19270*/  F2FP.BF16.F32.PACK_AB R57, R57, R56 ;  /* 0x000000383939723e */ /* 0x000fe200000010ff */
        /* <DEDUP_REMOVED lines=26> */
[----:B-1----:R-:W-:Y:S01]  /*19420*/  IMAD R15, R15, UR4, R6 ;  /* 0x000000040f0f7c24 */ /* 0x002fe2000f8e0206 */
[----:B------:R-:W-:Y:S01]  /*19430*/  F2FP.BF16.F32.PACK_AB R41, R31, R30 ;  /* 0x0000001e1f29723e */ /* 0x000fe200000010ff */
[----:B------:R-:W-:Y:S01]  /*19440*/  LDS.128 R24, [R52+0x1800] ;  /* 0x0018000034187984 */ /* 0x000fe20000000c00 */
[----:B------:R-:W-:-:S02]  /*19450*/  F2FP.BF16.F32.PACK_AB R56, R35, R34 ;  /* 0x000000222338723e */ /* 0x000fc400000010ff */
[----:B------:R-:W-:Y:S01]  /*19460*/  F2FP.BF16.F32.PACK_AB R60, R39, R38 ;  /* 0x00000026273c723e */ /* 0x000fe200000010ff */
[----:B------:R-:W-:Y:S01]  /*19470*/  LDS.128 R32, [R50+0x800] ;  /* 0x0008000032207984 */ /* 0x000fe20000000c00 */
[----:B------:R-:W-:-:S03]  /*19480*/  LOP3.LUT P1, RZ, R12, 0x20000, RZ, 0xc0, !PT ;  /* 0x000200000cff7812 */ /* 0x000fc6000782c0ff */
[----:B------:R-:W0:Y:S04]  /*19490*/  LDS.128 R36, [R48] ;  /* 0x0000000030247984 */ /* 0x000e280000000c00 */
[----:B------:R-:W1:Y:S04]  /*194a0*/  LDS.128 R28, [R51+0x1000] ;  /* 0x00100000331c7984 */ /* 0x000e680000000c00 */
[----:B------:R-:W2:Y:S04]  /*194b0*/  LDS.128 R20, [R53+0x2000] ;  /* 0x0020000035147984 */ /* 0x000ea80000000c00 */
[----:B------:R-:W0:Y:S04]  /*194c0*/  LDS.128 R16, [R54+0x2800] ;  /* 0x0028000036107984 */ /* 0x000e280000000c00 */
[----:B------:R-:W0:Y:S04]  /*194d0*/  LDS.128 R8, [R55+0x3000] ;  /* 0x0030000037087984 */ /* 0x000e280000000c00 */
[----:B------:R-:W0:Y:S01]  /*194e0*/  LDS.128 R4, [R0+0x3800] ;  /* 0x0038000000047984 */ /* 0x000e220000000c00 */
[----:B------:R-:W-:Y:S01]  /*194f0*/  BAR.SYNC.DEFER_BLOCKING 0x0 ;  /* 0x0000000000007b1d */ /* 0x000fe20000010000 */
[----:B------:R-:W-:-:S02]  /*19500*/  F2FP.BF16.F32.PACK_AB R42, R43, R42 ;  /* 0x0000002a2b2a723e */ /* 0x000fc400000010ff */
[----:B------:R-:W-:Y:S02]  /*19510*/  F2FP.BF16.F32.PACK_AB R65, R65, R64 ;  /* 0x000000404141723e */ /* 0x000fe400000010ff */
[----:B------:R-:W-:Y:S02]  /*19520*/  F2FP.BF16.F32.PACK_AB R64, R47, R46 ;  /* 0x0000002e2f40723e */ /* 0x000fe400000010ff */
[----:B------:R-:W-:Y:S01]  /*19530*/  F2FP.BF16.F32.PACK_AB R58, R59, R58 ;  /* 0x0000003a3b3a723e */ /* 0x000fe200000010ff */
[----:B------:R-:W0:Y:S01]  /*19540*/  LDC.64 R46, c[0x0][0x268] ;  /* 0x00009a00ff2e7b82 */ /* 0x000e220000000a00 */
[----:B------:R-:W-:Y:S01]  /*19550*/  F2FP.BF16.F32.PACK_AB R62, R63, R62 ;  /* 0x0000003e3f3e723e */ /* 0x000fe200000010ff */
[----:B------:R-:W-:Y:S04]  /*19560*/  STS [R44], R85 ;  /* 0x000000552c007388 */ /* 0x000fe80000000800 */
[----:B------:R3:W-:Y:S04]  /*19570*/  STS [R40+0x800], R3 ;  /* 0x0008000328007388 */ /* 0x0007e80000000800 */
[----:B------:R-:W-:Y:S04]  /*19580*/  STS [R44+0x10], R99 ;  /* 0x000010632c007388 */ /* 0x000fe80000000800 */
[----:B------:R4:W-:Y:S04]  /*19590*/  STS [R40+0x810], R41 ;  /* 0x0008102928007388 */ /* 0x0009e80000000800 */
[----:B------:R-:W-:Y:S04]  /*195a0*/  STS [R44+0x20], R103 ;  /* 0x000020672c007388 */ /* 0x000fe80000000800 */
[----:B------:R-:W-:Y:S04]  /*195b0*/  STS [R49+0x820], R56 ;  /* 0x0008203831007388 */ /* 0x000fe80000000800 */
[----:B------:R-:W-:Y:S04]  /*195c0*/  STS [R44+0x30], R105 ;  /* 0x000030692c007388 */ /* 0x000fe80000000800 */
[----:B------:R-:W-:Y:S04]  /*195d0*/  STS [R49+0x830], R60 ;  /* 0x0008303c31007388 */ /* 0x000fe80000000800 */
[----:B------:R-:W-:Y:S04]  /*195e0*/  STS [R44+0x40], R107 ;  /* 0x0000406b2c007388 */ /* 0x000fe80000000800 */
[----:B------:R-:W-:Y:S04]  /*195f0*/  STS [R49+0x840], R42 ;  /* 0x0008402a31007388 */ /* 0x000fe80000000800 */
[----:B------:R0:W-:Y:S04]  /*19600*/  STS [R44+0x50], R45 ;  /* 0x0000502d2c007388 */ /* 0x0001e80000000800 */
[----:B------:R-:W-:Y:S04]  /*19610*/  STS [R49+0x850], R64 ;  /* 0x0008504031007388 */ /* 0x000fe80000000800 */
[----:B------:R-:W-:Y:S01]  /*19620*/  STS [R44+0x60], R109 ;  /* 0x0000606d2c007388 */ /* 0x000fe20000000800 */
[----:B------:R-:W-:-:S03]  /*19630*/  F2FP.BF16.F32.PACK_AB R66, R67, R66 ;  /* 0x000000424342723e */ /* 0x000fc600000010ff */
[----:B------:R-:W-:Y:S04]  /*19640*/  STS [R49+0x860], R68 ;  /* 0x0008604431007388 */ /* 0x000fe80000000800 */
[----:B------:R-:W-:Y:S01]  /*19650*/  STS [R44+0x70], R111 ;  /* 0x0000706f2c007388 */ /* 0x000fe20000000800 */
[----:B------:R-:W-:-:S03]  /*19660*/  F2FP.BF16.F32.PACK_AB R70, R71, R70 ;  /* 0x000000464746723e */ /* 0x000fc600000010ff */
[----:B------:R-:W-:Y:S04]  /*19670*/  STS [R49+0x870], R72 ;  /* 0x0008704831007388 */ /* 0x000fe80000000800 */
[----:B------:R-:W-:Y:S01]  /*19680*/  STS [R44+0x80], R57 ;  /* 0x000080392c007388 */ /* 0x000fe20000000800 */
[----:B------:R-:W-:-:S03]  /*19690*/  F2FP.BF16.F32.PACK_AB R74, R75, R74 ;  /* 0x0000004a4b4a723e */ /* 0x000fc600000010ff */
        /* <DEDUP_REMOVED lines=8> */
[----:B------:R-:W-:Y:S04]  /*19720*/  STS [R49+0x8a0], R66 ;  /* 0x0008a04231007388 */ /* 0x000fe80000000800 */
[----:B------:R-:W-:Y:S01]  /*19730*/  STS [R44+0xb0], R69 ;  /* 0x0000b0452c007388 */ /* 0x000fe20000000800 */
[----:B------:R-:W-:-:S03]  /*19740*/  F2FP.BF16.F32.PACK_AB R86, R87, R86 ;  /* 0x000000565756723e */ /* 0x000fc600000010ff */
        /* <DEDUP_REMOVED lines=9> */
[----:B------:R-:W-:Y:S01]  /*197e0*/  BAR.SYNC.DEFER_BLOCKING 0x0 ;  /* 0x0000000000007b1d */ /* 0x000fe20000010000 */
[----:B---3--:R-:W-:-:S02]  /*197f0*/  IMAD R3, R221, R14, R15 ;  /* 0x0000000edd037224 */ /* 0x008fc400078e020f */
[-C--:B------:R-:W-:Y:S02]  /*19800*/  IMAD R13, R217, R14.reuse, R15 ;  /* 0x0000000ed90d7224 */ /* 0x080fe400078e020f */
[----:B0-----:R-:W-:Y:S01]  /*19810*/  IMAD.WIDE R2, R3, 0x2, R46 ;  /* 0x0000000203027825 */ /* 0x001fe200078e022e */
[----:B------:R-:W3:Y:S03]  /*19820*/  LDL.LU R221, [R1+0x10c] ;  /* 0x00010c0001dd7983 */ /* 0x000ee60000300800 */
[-CC-:B----4-:R-:W-:Y:S02]  /*19830*/  IMAD R41, R220, R14.reuse, R15.reuse ;  /* 0x0000000edc297224 */ /* 0x190fe400078e020f */
[-CC-:B-----5:R-:W-:Y:S01]  /*19840*/  IMAD R43, R219, R14.reuse, R15.reuse ;  /* 0x0000000edb2b7224 */ /* 0x1a0fe200078e020f */
[----:B------:R-:W4:Y:S01]  /*19850*/  LDL.LU R220, [R1+0x108] ;  /* 0x0001080001dc7983 */ /* 0x000f220000300800 */
[----:B------:R-:W-:-:S03]  /*19860*/  IMAD R45, R218, R14, R15 ;  /* 0x0000000eda2d7224 */ /* 0x000fc600078e020f */
[----:B------:R-:W5:Y:S04]  /*19870*/  LDL.LU R219, [R1+0x104] ;  /* 0x0001040001db7983 */ /* 0x000f680000300800 */
[----:B------:R-:W5:Y:S04]  /*19880*/  LDL.LU R218, [R1+0x100] ;  /* 0x0001000001da7983 */ /* 0x000f680000300800 */
[----:B------:R0:W-:Y:S04]  /*19890*/  @!P3 STG.E.128 desc[UR8][R2.64], R36 ;  /* 0x000000240200b986 */ /* 0x0001e8000c101d08 */
[----:B------:R-:W5:Y:S01]  /*198a0*/  LDL.LU R217, [R1+0xfc] ;  /* 0x0000fc0001d97983 */ /* 0x000f620000300800 */
[----:B------:R-:W-:Y:S01]  /*198b0*/  IMAD.WIDE R40, R41, 0x2, R46 ;  /* 0x0000000229287825 */ /* 0x000fe200078e022e */
[----:B------:R-:W-:-:S02]  /*198c0*/  LOP3.LUT P2, RZ, R12, 0x1000, RZ, 0xc0, !PT ;  /* 0x000010000cff7812 */ /* 0x000fc4000784c0ff */
[----:B------:R-:W2:Y:S04]  /*198d0*/  LDS.128 R36, [R48] ;  /* 0x0000000030247984 */ /* 0x000ea80000000c00 */
[----:B------:R-:W-:Y:S04]  /*198e0*/  LDS.128 R56, [R54+0x2800] ;  /* 0x0028000036387984 */ /* 0x000fe80000000c00 */
[----:B------:R-:W-:Y:S01]  /*198f0*/  LDS.128 R60, [R55+0x3000] ;  /* 0x00300000373c7984 */ /* 0x000fe20000000c00 */
[----:B0-----:R-:W-:-:S04]  /*19900*/  IMAD.WIDE R2, R13, 0x2, R46 ;  /* 0x000000020d027825 */ /* 0x001fc800078e022e */
[----:B------:R-:W-:Y:S02]  /*19910*/  IMAD R13, R216, R14, R15 ;  /* 0x0000000ed80d7224 */ /* 0x000fe400078e020f */
[----:B------:R-:W5:Y:S01]  /*19920*/  LDL.LU R216, [R1+0xf8] ;  /* 0x0000f80001d87983 */ /* 0x000f620000300800 */
[----:B------:R-:W-:Y:S01]  /*19930*/  LOP3.LUT P3, RZ, R12, 0x2000, RZ, 0xc0, !PT ;  /* 0x000020000cff7812 */ /* 0x000fe2000786c0ff */
[--C-:B------:R-:W-:Y:S02]  /*19940*/  IMAD.WIDE R42, R43, 0x2, R46.reuse ;  /* 0x000000022b2a7825 */ /* 0x100fe400078e022e */
[----:B------:R0:W-:Y:S02]  /*19950*/  @!P1 STG.E.128 desc[UR8][R40.64], R32 ;  /* 0x0000002028009986 */ /* 0x0001e4000c101d08 */
[--C-:B------:R-:W-:Y:S02]  /*19960*/  IMAD.WIDE R44, R45, 0x2, R46.reuse ;  /* 0x000000022d2c7825 */ /* 0x100fe400078e022e */
[----:B-1----:R1:W-:Y:S04]  /*19970*/  @!P6 STG.E.128 desc[UR8][R42.64], R28 ;  /* 0x0000001c2a00e986 */ /* 0x0023e8000c101d08 */
[----:B------:R-:W-:Y:S01]  /*19980*/  @!P5 STG.E.128 desc[UR8][R44.64], R24 ;  /* 0x000000182c00d986 */ /* 0x000fe2000c101d08 */
[----:B0-----:R-:W-:-:S03]  /*19990*/  IMAD.WIDE R32, R13, 0x2, R46 ;  /* 0x000000020d207825 */ /* 0x001fc600078e022e */
[----:B------:R-:W-:Y:S01]  /*199a0*/  LDS.128 R40, [R52+0x1800] ;  /* 0x0018000034287984 */ /* 0x000fe20000000c00 */
[----:B------:R-:W-:-:S03]  /*199b0*/  IMAD R13, R224, R14, R15 ;  /* 0x0000000ee00d7224 */ /* 0x000fc600078e020f */
[----:B--2---:R0:W-:Y:S01]  /*199c0*/  @!P4 STG.E.128 desc[UR8][R2.64], R20 ;  /* 0x000000140200c986 */ /* 0x0041e2000c101d08 */
[----:B-1----:R-:W-:-:S03]  /*199d0*/  IMAD.WIDE R28, R13, 0x2, R46 ;  /* 0x000000020d1c7825 */ /* 0x002fc600078e022e */
[----:B------:R-:W-:Y:S04]  /*199e0*/  @!P3 STG.E.128 desc[UR8][R32.64], R16 ;  /* 0x000000102000b986 */ /* 0x000fe8000c101d08 */
[----:B------:R-:W1:Y:S04]  /*199f0*/  LDS.128 R20, [R50+0x800] ;  /* 0x0008000032147984 */ /* 0x000e680000000c00 */
[----:B------:R-:W2:Y:S04]  /*19a00*/  LDS.128 R32, [R51+0x1000] ;  /* 0x0010000033207984 */ /* 0x000ea80000000c00 */
[----:B------:R-:W-:Y:S04]  /*19a10*/  @!P2 STG.E.128 desc[UR8][R28.64], R8 ;  /* 0x000000081c00a986 */ /* 0x000fe8000c101d08 */
[----:B------:R-:W1:Y:S01]  /*19a20*/  LDS.128 R28, [R53+0x2000] ;  /* 0x00200000351c7984 */ /* 0x000e620000000c00 */
[----:B------:R-:W-:-:S02]  /*19a30*/  LOP3.LUT P1, RZ, R12, 0x800, RZ, 0xc0, !PT ;  /* 0x000008000cff7812 */ /* 0x000fc4000782c0ff */
[----:B------:R-:W-:Y:S01]  /*19a40*/  LOP3.LUT P0, RZ, R12, 0x400, RZ, 0xc0, !PT ;  /* 0x000004000cff7812 */ /* 0x000fe2000780c0ff */
[-CC-:B------:R-:W-:Y:S02]  /*19a50*/  IMAD R13, R223, R14.reuse, R15.reuse ;  /* 0x0000000edf0d7224 */ /* 0x180fe400078e020f */
[----:B0-----:R-:W-:Y:S02]  /*19a60*/  IMAD R3, R222, R14, R15 ;  /* 0x0000000ede037224 */ /* 0x001fe400078e020f */
[--C-:B------:R-:W-:Y:S01]  /*19a70*/  IMAD.WIDE R24, R13, 0x2, R46.reuse ;  /* 0x000000020d187825 */ /* 0x100fe200078e022e */
[C---:B------:R-:W-:Y:S02]  /*19a80*/  LOP3.LUT P6, RZ, R12.reuse, 0x200, RZ, 0xc0, !PT ;  /* 0x000002000cff7812 */ /* 0x040fe400078cc0ff */
[C---:B------:R-:W-:Y:S01]  /*19a90*/  LOP3.LUT P5, RZ, R12.reuse, 0x100, RZ, 0xc0, !PT ;  /* 0x000001000cff7812 */ /* 0x040fe200078ac0ff */
[----:B------:R-:W-:Y:S01]  /*19aa0*/  IMAD.WIDE R2, R3, 0x2, R46 ;  /* 0x0000000203027825 */ /* 0x000fe200078e022e */
[C---:B------:R-:W-:Y:S01]  /*19ab0*/  LOP3.LUT P4, RZ, R12.reuse, 0x80, RZ, 0xc0, !PT ;  /* 0x000000800cff7812 */ /* 0x040fe2000788c0ff */
[----:B------:R3:W-:Y:S01]  /*19ac0*/  @!P1 STG.E.128 desc[UR8][R24.64], R4 ;  /* 0x0000000418009986 */ /* 0x0007e2000c101d08 */
[----:B------:R-:W-:-:S02]  /*19ad0*/  LOP3.LUT P3, RZ, R12, 0x40, RZ, 0xc0, !PT ;  /* 0x000000400cff7812 */ /* 0x000fc4000786c0ff */
[C---:B------:R-:W-:Y:S01]  /*19ae0*/  LOP3.LUT P2, RZ, R12.reuse, 0x20, RZ, 0xc0, !PT ;  /* 0x000000200cff7812 */ /* 0x040fe2000784c0ff */
[----:B------:R0:W-:Y:S01]  /*19af0*/  @!P0 STG.E.128 desc[UR8][R2.64], R36 ;  /* 0x0000002402008986 */ /* 0x0001e2000c101d08 */
[C---:B------:R-:W-:Y:S02]  /*19b00*/  LOP3.LUT P1, RZ, R12.reuse, 0x10, RZ, 0xc0, !PT ;  /* 0x000000100cff7812 */ /* 0x040fe4000782c0ff */
[----:B------:R-:W-:Y:S01]  /*19b10*/  LOP3.LUT P0, RZ, R12, 0x8, RZ, 0xc0, !PT ;  /* 0x000000080cff7812 */ /* 0x000fe2000780c0ff */
[-CC-:B---3--:R-:W-:Y:S02]  /*19b20*/  IMAD R5, R221, R14.reuse, R15.reuse ;  /* 0x0000000edd057224 */ /* 0x188fe400078e020f */
[----:B----4-:R-:W-:Y:S02]  /*19b30*/  IMAD R7, R220, R14, R15 ;  /* 0x0000000edc077224 */ /* 0x010fe400078e020f */
[----:B------:R-:W-:-:S04]  /*19b40*/  IMAD.WIDE R4, R5, 0x2, R46 ;  /* 0x0000000205047825 */ /* 0x000fc800078e022e */
[-CC-:B-----5:R-:W-:Y:S02]  /*19b50*/  IMAD R9, R219, R14.reuse, R15.reuse ;  /* 0x0000000edb097224 */ /* 0x1a0fe400078e020f */
[----:B------:R-:W-:Y:S02]  /*19b60*/  IMAD R11, R218, R14, R15 ;  /* 0x0000000eda0b7224 */ /* 0x000fe400078e020f */
[--C-:B0-----:R-:W-:Y:S01]  /*19b70*/  IMAD.WIDE R2, R7, 0x2, R46.reuse ;  /* 0x0000000207027825 */ /* 0x101fe200078e022e */
[----:B-1----:R0:W-:Y:S03]  /*19b80*/  @!P6 STG.E.128 desc[UR8][R4.64], R20 ;  /* 0x000000140400e986 */ /* 0x0021e6000c101d08 */
[----:B------:R-:W-:-:S04]  /*19b90*/  IMAD.WIDE R6, R9, 0x2, R46 ;  /* 0x0000000209067825 */ /* 0x000fc800078e022e */
[-C--:B------:R-:W-:Y:S02]  /*19ba0*/  IMAD R13, R217, R14.reuse, R15 ;  /* 0x0000000ed90d7224 */ /* 0x080fe400078e020f */
[--C-:B------:R-:W-:Y:S01]  /*19bb0*/  IMAD.WIDE R8, R11, 0x2, R46.reuse ;  /* 0x000000020b087825 */ /* 0x100fe200078e022e */
[----:B--2---:R0:W-:Y:S03]  /*19bc0*/  @!P5 STG.E.128 desc[UR8][R2.64], R32 ;  /* 0x000000200200d986 */ /* 0x0041e6000c101d08 */
[----:B------:R-:W-:Y:S01]  /*19bd0*/  IMAD.WIDE R10, R13, 0x2, R46 ;  /* 0x000000020d0a7825 */ /* 0x000fe200078e022e */
[----:B------:R0:W-:Y:S04]  /*19be0*/  @!P4 STG.E.128 desc[UR8][R6.64], R40 ;  /* 0x000000280600c986 */ /* 0x0001e8000c101d08 */
[----:B------:R0:W-:Y:S01]  /*19bf0*/  @!P3 STG.E.128 desc[UR8][R8.64], R28 ;  /* 0x0000001c0800b986 */ /* 0x0001e2000c101d08 */
[----:B------:R-:W-:-:S04]  /*19c00*/  IMAD R17, R216, R14, R15 ;  /* 0x0000000ed8117224 */ /* 0x000fc800078e020f */
[----:B------:R-:W-:Y:S01]  /*19c10*/  IMAD.WIDE R12, R17, 0x2, R46 ;  /* 0x00000002110c7825 */ /* 0x000fe200078e022e */
[----:B------:R0:W-:Y:S04]  /*19c20*/  @!P2 STG.E.128 desc[UR8][R10.64], R56 ;  /* 0x000000380a00a986 */ /* 0x0001e8000c101d08 */
[----:B------:R0:W-:Y:S01]  /*19c30*/  @!P1 STG.E.128 desc[UR8][R12.64], R60 ;  /* 0x0000003c0c009986 */ /* 0x0001e2000c101d08 */
[----:B------:R-:W-:Y:S05]  /*19c40*/  @P0 EXIT ;  /* 0x000000000000094d */ /* 0x000fea0003800000 */
[----:B------:R-:W2:Y:S04]  /*19c50*/  LDL.LU R16, [R1+0xf4] ;  /* 0x0000f40001107983 */ /* 0x000ea80000300800 */
[----:B0-----:R-:W0:Y:S01]  /*19c60*/  LDS.128 R4, [R0+0x3800] ;  /* 0x0038000000047984 */ /* 0x001e220000000c00 */
[----:B--2---:R-:W-:-:S04]  /*19c70*/  IMAD R3, R16, R14, R15 ;  /* 0x0000000e10037224 */ /* 0x004fc800078e020f */
[----:B------:R-:W-:-:S05]  /*19c80*/  IMAD.WIDE R2, R3, 0x2, R46 ;  /* 0x0000000203027825 */ /* 0x000fca00078e022e */
[----:B0-----:R-:W-:Y:S01]  /*19c90*/  STG.E.128 desc[UR8][R2.64], R4 ;  /* 0x0000000402007986 */ /* 0x001fe2000c101d08 */
[----:B------:R-:W-:Y:S05]  /*19ca0*/  EXIT ;  /* 0x000000000000794d */ /* 0x000fea0003800000 */
.L_x_26:
[----:B------:R-:W-:-:S00]  /*19cb0*/  BRA `(.L_x_26) ;  /* 0xfffffffc00fc7947 */ /* 0x000fc0000383ffff */
[----:B------:R-:W-:-:S00]  /*19cc0*/  NOP ;  /* 0x0000000000007918 */ /* 0x000fc00000000000 */
        /* <DEDUP_REMOVED lines=11> */
.L_x_27:


//--------------------- .nv.shared._fwd_kernel    --------------------------
	.section	.nv.shared._fwd_kernel,"aw",@nobits
	.sectionflags	@""
	.align	16
	.zero		1024


//--------------------- .nv.constant0._fwd_kernel --------------------------
	.section	.nv.constant0._fwd_kernel,"a",@progbits
	.sectionflags	@""
	.align	4
.nv.constant0._fwd_kernel:
	.zero		680
